	.target	sm_80

	.elftype	@"ET_EXEC"


//--------------------- .note.nv.tkinfo           --------------------------
	.section	.note.nv.tkinfo,"",@"SHT_NOTE"
	.sectionflags	@"SHF_NOTE_NV_TKINFO"
	.tkinfo
        /*0018*/ 	.word	0x00000002
        /*0030*/ 	.string	""
        /*0030*/ 	.string	"ptxas"
        /*0030*/ 	.string	"Cuda compilation tools, release 13.0, V13.0.88"
        /*0030*/ 	.string	"Build cuda_13.0.r13.0/compiler.36424714_0"
        /*0030*/ 	.string	"-v  -suppress-debug-info  -lineinfo  -arch sm_80 "



//--------------------- .note.nv.cuinfo           --------------------------
	.section	.note.nv.cuinfo,"",@"SHT_NOTE"
	.sectionflags	@"SHF_NOTE_NV_CUINFO"
        /*0018*/ 	.short	0x0002
        /*001a*/ 	.short	0x0050
        /*001c*/ 	.short	0x0082
	.zero		2


//--------------------- .nv.info                  --------------------------
	.section	.nv.info,"",@"SHT_CUDA_INFO"
	.align	4


	//----- nvinfo : EIATTR_REGCOUNT
	.align		4
        /*0000*/ 	.byte	0x04, 0x2f
        /*0002*/ 	.short	(.L_1 - .L_0)
	.align		4
.L_0:
        /*0004*/ 	.word	index@(matmul_kernel)
        /*0008*/ 	.word	0x00000020


	//----- nvinfo : EIATTR_FRAME_SIZE
	.align		4
.L_1:
        /*000c*/ 	.byte	0x04, 0x11
        /*000e*/ 	.short	(.L_3 - .L_2)
	.align		4
.L_2:
        /*0010*/ 	.word	index@(matmul_kernel)
        /*0014*/ 	.word	0x00001738


	//----- nvinfo : EIATTR_MIN_STACK_SIZE
	.align		4
.L_3:
        /*0018*/ 	.byte	0x04, 0x12
        /*001a*/ 	.short	(.L_5 - .L_4)
	.align		4
.L_4:
        /*001c*/ 	.word	index@(matmul_kernel)
        /*0020*/ 	.word	0x00001738
.L_5:


//--------------------- .nv.info.matmul_kernel    --------------------------
	.section	.nv.info.matmul_kernel,"",@"SHT_CUDA_INFO"
	.sectionflags	@""
	.align	4


	//----- nvinfo : EIATTR_CUDA_API_VERSION
	.align		4
        /*0000*/ 	.byte	0x04, 0x37
        /*0002*/ 	.short	(.L_7 - .L_6)
.L_6:
        /*0004*/ 	.word	0x00000082


	//----- nvinfo : EIATTR_SW2861232_WAR
	.align		4
.L_7:
        /*0008*/ 	.byte	0x01, 0x35
	.zero		2


	//----- nvinfo : EIATTR_PARAM_CBANK
	.align		4
        /*000c*/ 	.byte	0x04, 0x0a
        /*000e*/ 	.short	(.L_9 - .L_8)
	.align		4
.L_8:
        /*0010*/ 	.word	index@(.nv.constant0.matmul_kernel)
        /*0014*/ 	.short	0x0160
        /*0016*/ 	.short	0x0050


	//----- nvinfo : EIATTR_CBANK_PARAM_SIZE
	.align		4
.L_9:
        /*0018*/ 	.byte	0x03, 0x19
        /*001a*/ 	.short	0x0050


	//----- nvinfo : EIATTR_KPARAM_INFO
	.align		4
        /*001c*/ 	.byte	0x04, 0x17
        /*001e*/ 	.short	(.L_11 - .L_10)
.L_10:
        /*0020*/ 	.word	0x00000000
        /*0024*/ 	.short	0x000d
        /*0026*/ 	.short	0x0048
        /*0028*/ 	.byte	0x00, 0xf4, 0x21, 0x00


	//----- nvinfo : EIATTR_KPARAM_INFO
	.align		4
.L_11:
        /*002c*/ 	.byte	0x04, 0x17
        /*002e*/ 	.short	(.L_13 - .L_12)
.L_12:
        /*0030*/ 	.word	0x00000000
        /*0034*/ 	.short	0x000c
        /*0036*/ 	.short	0x0040
        /*0038*/ 	.byte	0x00, 0xf4, 0x21, 0x00


	//----- nvinfo : EIATTR_KPARAM_INFO
	.align		4
.L_13:
        /*003c*/ 	.byte	0x04, 0x17
        /*003e*/ 	.short	(.L_15 - .L_14)
.L_14:
        /*0040*/ 	.word	0x00000000
        /*0044*/ 	.short	0x000b
        /*0046*/ 	.short	0x0038
        /*0048*/ 	.byte	0x00, 0xf0, 0x11, 0x00


	//----- nvinfo : EIATTR_KPARAM_INFO
	.align		4
.L_15:
        /*004c*/ 	.byte	0x04, 0x17
        /*004e*/ 	.short	(.L_17 - .L_16)
.L_16:
        /*0050*/ 	.word	0x00000000
        /*0054*/ 	.short	0x000a
        /*0056*/ 	.short	0x0034
        /*0058*/ 	.byte	0x00, 0xf0, 0x11, 0x00


	//----- nvinfo : EIATTR_KPARAM_INFO
	.align		4
.L_17:
        /*005c*/ 	.byte	0x04, 0x17
        /*005e*/ 	.short	(.L_19 - .L_18)
.L_18:
        /*0060*/ 	.word	0x00000000
        /*0064*/ 	.short	0x0009
        /*0066*/ 	.short	0x0030
        /*0068*/ 	.byte	0x00, 0xf0, 0x11, 0x00


	//----- nvinfo : EIATTR_KPARAM_INFO
	.align		4
.L_19:
        /*006c*/ 	.byte	0x04, 0x17
        /*006e*/ 	.short	(.L_21 - .L_20)
.L_20:
        /*0070*/ 	.word	0x00000000
        /*0074*/ 	.short	0x0008
        /*0076*/ 	.short	0x002c
        /*0078*/ 	.byte	0x00, 0xf0, 0x11, 0x00


	//----- nvinfo : EIATTR_KPARAM_INFO
	.align		4
.L_21:
        /*007c*/ 	.byte	0x04, 0x17
        /*007e*/ 	.short	(.L_23 - .L_22)
.L_22:
        /*0080*/ 	.word	0x00000000
        /*0084*/ 	.short	0x0007
        /*0086*/ 	.short	0x0028
        /*0088*/ 	.byte	0x00, 0xf0, 0x11, 0x00


	//----- nvinfo : EIATTR_KPARAM_INFO
	.align		4
.L_23:
        /*008c*/ 	.byte	0x04, 0x17
        /*008e*/ 	.short	(.L_25 - .L_24)
.L_24:
        /*0090*/ 	.word	0x00000000
        /*0094*/ 	.short	0x0006
        /*0096*/ 	.short	0x0024
        /*0098*/ 	.byte	0x00, 0xf0, 0x11, 0x00


	//----- nvinfo : EIATTR_KPARAM_INFO
	.align		4
.L_25:
        /*009c*/ 	.byte	0x04, 0x17
        /*009e*/ 	.short	(.L_27 - .L_26)
.L_26:
        /*00a0*/ 	.word	0x00000000
        /*00a4*/ 	.short	0x0005
        /*00a6*/ 	.short	0x0020
        /*00a8*/ 	.byte	0x00, 0xf0, 0x11, 0x00


	//----- nvinfo : EIATTR_KPARAM_INFO
	.align		4
.L_27:
        /*00ac*/ 	.byte	0x04, 0x17
        /*00ae*/ 	.short	(.L_29 - .L_28)
.L_28:
        /*00b0*/ 	.word	0x00000000
        /*00b4*/ 	.short	0x0004
        /*00b6*/ 	.short	0x001c
        /*00b8*/ 	.byte	0x00, 0xf0, 0x11, 0x00


	//----- nvinfo : EIATTR_KPARAM_INFO
	.align		4
.L_29:
        /*00bc*/ 	.byte	0x04, 0x17
        /*00be*/ 	.short	(.L_31 - .L_30)
.L_30:
        /*00c0*/ 	.word	0x00000000
        /*00c4*/ 	.short	0x0003
        /*00c6*/ 	.short	0x0018
        /*00c8*/ 	.byte	0x00, 0xf0, 0x11, 0x00


	//----- nvinfo : EIATTR_KPARAM_INFO
	.align		4
.L_31:
        /*00cc*/ 	.byte	0x04, 0x17
        /*00ce*/ 	.short	(.L_33 - .L_32)
.L_32:
        /*00d0*/ 	.word	0x00000000
        /*00d4*/ 	.short	0x0002
        /*00d6*/ 	.short	0x0010
        /*00d8*/ 	.byte	0x00, 0xf4, 0x21, 0x00


	//----- nvinfo : EIATTR_KPARAM_INFO
	.align		4
.L_33:
        /*00dc*/ 	.byte	0x04, 0x17
        /*00de*/ 	.short	(.L_35 - .L_34)
.L_34:
        /*00e0*/ 	.word	0x00000000
        /*00e4*/ 	.short	0x0001
        /*00e6*/ 	.short	0x0008
        /*00e8*/ 	.byte	0x00, 0xf4, 0x21, 0x00


	//----- nvinfo : EIATTR_KPARAM_INFO
	.align		4
.L_35:
        /*00ec*/ 	.byte	0x04, 0x17
        /*00ee*/ 	.short	(.L_37 - .L_36)
.L_36:
        /*00f0*/ 	.word	0x00000000
        /*00f4*/ 	.short	0x0000
        /*00f6*/ 	.short	0x0000
        /*00f8*/ 	.byte	0x00, 0xf4, 0x21, 0x00


	//----- nvinfo : EIATTR_MAXREG_COUNT
	.align		4
.L_37:
        /*00fc*/ 	.byte	0x03, 0x1b
        /*00fe*/ 	.short	0x00ff


	//----- nvinfo : EIATTR_NUM_BARRIERS
	.align		4
        /*0100*/ 	.byte	0x02, 0x4c
        /*0102*/ 	.byte	0x01
	.zero		1


	//----- nvinfo : EIATTR_ANNOTATIONS
	.align		4
        /*0104*/ 	.byte	0x04, 0x55
        /*0106*/ 	.short	(.L_39 - .L_38)


	//   ....[0]....
.L_38:
        /*0108*/ 	.word	0x00000001
        /*010c*/ 	.byte	0x10, 0x05, 0x00, 0x00, 0x01, 0x00, 0x00, 0x00, 0x40, 0x05, 0x00, 0x00, 0x01, 0x00, 0x00, 0x00
        /* <DEDUP_REMOVED lines=2504> */
        /*9d9c*/ 	.byte	0xd0, 0x46, 0x02, 0x00, 0x01, 0x00, 0x00, 0x00, 0x80, 0x47, 0x02, 0x00


	//----- nvinfo : EIATTR_MERCURY_ISA_VERSION
	.align		4
.L_39:
        /*9da8*/ 	.byte	0x03, 0x5f
        /*9daa*/ 	.short	0x0000


	//----- nvinfo : EIATTR_EXIT_INSTR_OFFSETS
	.align		4
        /*9dac*/ 	.byte	0x04, 0x1c
        /*9dae*/ 	.short	(.L_41 - .L_40)


	//   ....[0]....
.L_40:
        /*9db0*/ 	.word	0x000248c0


	//   ....[1]....
        /*9db4*/ 	.word	0x000248f0


	//----- nvinfo : EIATTR_REQNTID
	.align		4
.L_41:
        /*9db8*/ 	.byte	0x04, 0x10
        /*9dba*/ 	.short	(.L_43 - .L_42)
.L_42:
        /*9dbc*/ 	.word	0x00000040
        /*9dc0*/ 	.word	0x00000001
        /*9dc4*/ 	.word	0x00000001
.L_43:


//--------------------- .nv.callgraph             --------------------------
	.section	.nv.callgraph,"",@"SHT_CUDA_CALLGRAPH"
	.align	4
	.sectionentsize	8
	.align		4
        /*0000*/ 	.word	0x00000000
	.align		4
        /*0004*/ 	.word	0xffffffff
	.align		4
        /*0008*/ 	.word	0x00000000
	.align		4
        /*000c*/ 	.word	0xfffffffe
	.align		4
        /*0010*/ 	.word	0x00000000
	.align		4
        /*0014*/ 	.word	0xfffffffd
	.align		4
        /*0018*/ 	.word	0x00000000
	.align		4
        /*001c*/ 	.word	0xfffffffc


//--------------------- .nv.rel.action            --------------------------
	.section	.nv.rel.action,"",@"SHT_CUDA_RELOCINFO"
	.align	8
	.sectionentsize	8
        /*0000*/ 	.byte	0x73, 0x00, 0x00, 0x00, 0x00, 0x00, 0x00, 0x00, 0x00, 0x00, 0x00, 0x11, 0x25, 0x00, 0x05, 0x36


//--------------------- .nv.constant0.matmul_kernel --------------------------
	.section	.nv.constant0.matmul_kernel,"a",@progbits
	.sectionflags	@""
	.align	4
.nv.constant0.matmul_kernel:
	.zero		432


//--------------------- .text.matmul_kernel       --------------------------
	.section	.text.matmul_kernel,"ax",@progbits
	.sectioninfo	@"SHI_REGISTERS=32"
	.align	128
        .global         matmul_kernel
        .type           matmul_kernel,@function
        .size           matmul_kernel,(.L_x_5 - matmul_kernel)
        .other          matmul_kernel,@"STO_CUDA_ENTRY STV_DEFAULT"
matmul_kernel:
.text.matmul_kernel:
[----:B------:R-:W-:-:S04]  /*0000*/  IMAD.MOV.U32 R1, RZ, RZ, c[0x0][0x28] ;  /* 0x00000a00ff017624 */ /* 0x000fc800078e00ff */
[----:B------:R-:W-:Y:S01]  /*0010*/  IMAD.MOV.U32 R0, RZ, RZ, c[0x0][0x17c] ;  /* 0x00005f00ff007624 */ /* 0x000fe200078e00ff */
[----:B------:R-:W-:Y:S01]  /*0020*/  IADD3 R1, R1, -0x1738, RZ ;  /* 0xffffe8c801017810 */ /* 0x000fe20007ffe0ff */
[----:B------:R-:W0:Y:S01]  /*0030*/  S2R R12, SR_TID.X ;  /* 0x00000000000c7919 */ /* 0x000e220000002100 */
[----:B------:R-:W-:Y:S02]  /*0040*/  ULDC.64 UR6, c[0x0][0x118] ;  /* 0x0000460000067ab9 */ /* 0x000fe40000000a00 */
[----:B------:R-:W-:-:S04]  /*0050*/  IADD3 R0, R0, 0x3f, RZ ;  /* 0x0000003f00007810 */ /* 0x000fc80007ffe0ff */
[----:B------:R-:W-:-:S04]  /*0060*/  SHF.R.S32.HI R3, RZ, 0x1f, R0 ;  /* 0x0000001fff037819 */ /* 0x000fc80000011400 */
[----:B------:R-:W-:-:S04]  /*0070*/  LEA.HI R3, R3, R0, RZ, 0x6 ;  /* 0x0000000003037211 */ /* 0x000fc800078f30ff */
[----:B------:R-:W-:Y:S02]  /*0080*/  SHF.R.S32.HI R0, RZ, 0x6, R3 ;  /* 0x00000006ff007819 */ /* 0x000fe40000011403 */
[----:B------:R-:W1:Y:S03]  /*0090*/  S2R R3, SR_CTAID.X ;  /* 0x0000000000037919 */ /* 0x000e660000002500 */
[----:B------:R-:W-:Y:S01]  /*00a0*/  IMAD.SHL.U32 R0, R0, 0x8, RZ ;  /* 0x0000000800007824 */ /* 0x000fe200078e00ff */
[----:B0-----:R-:W-:-:S04]  /*00b0*/  LOP3.LUT R15, R12, 0x3f, RZ, 0xc0, !PT ;  /* 0x0000003f0c0f7812 */ /* 0x001fc800078ec0ff */
[-C--:B------:R-:W-:Y:S02]  /*00c0*/  IABS R7, R0.reuse ;  /* 0x0000000000077213 */ /* 0x080fe40000000000 */
[----:B------:R-:W-:Y:S02]  /*00d0*/  IABS R10, R0 ;  /* 0x00000000000a7213 */ /* 0x000fe40000000000 */
[----:B------:R-:W0:Y:S01]  /*00e0*/  I2F.RP R2, R7 ;  /* 0x0000000700027306 */ /* 0x000e220000209400 */
[----:B-1----:R-:W-:-:S07]  /*00f0*/  IABS R8, R3 ;  /* 0x0000000300087213 */ /* 0x002fce0000000000 */
[----:B0-----:R-:W0:Y:S02]  /*0100*/  MUFU.RCP R2, R2 ;  /* 0x0000000200027308 */ /* 0x001e240000001000 */
[----:B0-----:R-:W-:Y:S01]  /*0110*/  IADD3 R4, R2, 0xffffffe, RZ ;  /* 0x0ffffffe02047810 */ /* 0x001fe20007ffe0ff */
[----:B------:R-:W-:-:S05]  /*0120*/  IMAD.MOV R2, RZ, RZ, -R10 ;  /* 0x000000ffff027224 */ /* 0x000fca00078e0a0a */
[----:B------:R0:W1:Y:S02]  /*0130*/  F2I.FTZ.U32.TRUNC.NTZ R5, R4 ;  /* 0x0000000400057305 */ /* 0x000064000021f000 */
[----:B0-----:R-:W-:Y:S02]  /*0140*/  IMAD.MOV.U32 R4, RZ, RZ, RZ ;  /* 0x000000ffff047224 */ /* 0x001fe400078e00ff */
[----:B-1----:R-:W-:-:S04]  /*0150*/  IMAD.MOV R6, RZ, RZ, -R5 ;  /* 0x000000ffff067224 */ /* 0x002fc800078e0a05 */
[----:B------:R-:W-:Y:S02]  /*0160*/  IMAD R9, R6, R7, RZ ;  /* 0x0000000706097224 */ /* 0x000fe400078e02ff */
[----:B------:R-:W-:Y:S02]  /*0170*/  IMAD.MOV.U32 R6, RZ, RZ, R8 ;  /* 0x000000ffff067224 */ /* 0x000fe400078e0008 */
[----:B------:R-:W-:-:S06]  /*0180*/  IMAD.HI.U32 R5, R5, R9, R4 ;  /* 0x0000000905057227 */ /* 0x000fcc00078e0004 */
[----:B------:R-:W-:-:S04]  /*0190*/  IMAD.HI.U32 R5, R5, R6, RZ ;  /* 0x0000000605057227 */ /* 0x000fc800078e00ff */
[----:B------:R-:W-:-:S05]  /*01a0*/  IMAD R2, R5, R2, R6 ;  /* 0x0000000205027224 */ /* 0x000fca00078e0206 */
[----:B------:R-:W-:-:S13]  /*01b0*/  ISETP.GT.U32.AND P1, PT, R7, R2, PT ;  /* 0x000000020700720c */ /* 0x000fda0003f24070 */
[----:B------:R-:W-:Y:S01]  /*01c0*/  @!P1 IMAD.IADD R2, R2, 0x1, -R7 ;  /* 0x0000000102029824 */ /* 0x000fe200078e0a07 */
[----:B------:R-:W-:Y:S02]  /*01d0*/  @!P1 IADD3 R5, R5, 0x1, RZ ;  /* 0x0000000105059810 */ /* 0x000fe40007ffe0ff */
[----:B------:R-:W-:Y:S02]  /*01e0*/  ISETP.NE.AND P1, PT, R0, RZ, PT ;  /* 0x000000ff0000720c */ /* 0x000fe40003f25270 */
[----:B------:R-:W-:Y:S02]  /*01f0*/  ISETP.GE.U32.AND P0, PT, R2, R7, PT ;  /* 0x000000070200720c */ /* 0x000fe40003f06070 */
[----:B------:R-:W-:-:S04]  /*0200*/  LOP3.LUT R2, R3, R0, RZ, 0x3c, !PT ;  /* 0x0000000003027212 */ /* 0x000fc800078e3cff */
[----:B------:R-:W-:Y:S01]  /*0210*/  ISETP.GE.AND P2, PT, R2, RZ, PT ;  /* 0x000000ff0200720c */ /* 0x000fe20003f46270 */
[----:B------:R-:W-:-:S05]  /*0220*/  IMAD.MOV.U32 R2, RZ, RZ, c[0x0][0x178] ;  /* 0x00005e00ff027624 */ /* 0x000fca00078e00ff */
[----:B------:R-:W-:Y:S02]  /*0230*/  IADD3 R2, R2, 0x7f, RZ ;  /* 0x0000007f02027810 */ /* 0x000fe40007ffe0ff */
[----:B------:R-:W-:-:S05]  /*0240*/  @P0 IADD3 R5, R5, 0x1, RZ ;  /* 0x0000000105050810 */ /* 0x000fca0007ffe0ff */
[----:B------:R-:W-:Y:S01]  /*0250*/  IMAD.MOV.U32 R4, RZ, RZ, R5 ;  /* 0x000000ffff047224 */ /* 0x000fe200078e0005 */
[----:B------:R-:W-:-:S03]  /*0260*/  SHF.R.S32.HI R5, RZ, 0x1f, R2 ;  /* 0x0000001fff057819 */ /* 0x000fc60000011402 */
[----:B------:R-:W-:Y:S01]  /*0270*/  @!P2 IMAD.MOV R4, RZ, RZ, -R4 ;  /* 0x000000ffff04a224 */ /* 0x000fe200078e0a04 */
[----:B------:R-:W-:Y:S02]  /*0280*/  @!P1 LOP3.LUT R4, RZ, R0, RZ, 0x33, !PT ;  /* 0x00000000ff049212 */ /* 0x000fe400078e33ff */
[----:B------:R-:W-:-:S03]  /*0290*/  LEA.HI R5, R5, R2, RZ, 0x7 ;  /* 0x0000000205057211 */ /* 0x000fc600078f38ff */
[----:B------:R-:W-:Y:S02]  /*02a0*/  IMAD.SHL.U32 R2, R4, 0x8, RZ ;  /* 0x0000000804027824 */ /* 0x000fe400078e00ff */
[----:B------:R-:W-:-:S03]  /*02b0*/  IMAD.MOV R4, RZ, RZ, -R4 ;  /* 0x000000ffff047224 */ /* 0x000fc600078e0a04 */
[----:B------:R-:W-:Y:S01]  /*02c0*/  LEA.HI.SX32 R5, R5, -R2, 0x19 ;  /* 0x8000000205057211 */ /* 0x000fe200078fcaff */
[----:B------:R-:W-:Y:S02]  /*02d0*/  IMAD R13, R0, R4, R3 ;  /* 0x00000004000d7224 */ /* 0x000fe400078e0203 */
[----:B------:R-:W-:Y:S01]  /*02e0*/  IMAD.MOV.U32 R4, RZ, RZ, RZ ;  /* 0x000000ffff047224 */ /* 0x000fe200078e00ff */
[----:B------:R-:W-:Y:S02]  /*02f0*/  IMNMX R6, R5, 0x8, PT ;  /* 0x0000000805067817 */ /* 0x000fe40003800200 */
[----:B------:R-:W-:Y:S02]  /*0300*/  IABS R11, R13 ;  /* 0x0000000d000b7213 */ /* 0x000fe40000000000 */
[----:B------:R-:W-:-:S04]  /*0310*/  IABS R9, R6 ;  /* 0x0000000600097213 */ /* 0x000fc80000000000 */
[----:B------:R-:W0:Y:S08]  /*0320*/  I2F.RP R7, R9 ;  /* 0x0000000900077306 */ /* 0x000e300000209400 */
[----:B0-----:R-:W0:Y:S02]  /*0330*/  MUFU.RCP R7, R7 ;  /* 0x0000000700077308 */ /* 0x001e240000001000 */
[----:B0-----:R-:W-:-:S06]  /*0340*/  IADD3 R5, R7, 0xffffffe, RZ ;  /* 0x0ffffffe07057810 */ /* 0x001fcc0007ffe0ff */
[----:B------:R-:W0:Y:S02]  /*0350*/  F2I.FTZ.U32.TRUNC.NTZ R5, R5 ;  /* 0x0000000500057305 */ /* 0x000e24000021f000 */
[----:B0-----:R-:W-:-:S04]  /*0360*/  IMAD.MOV R8, RZ, RZ, -R5 ;  /* 0x000000ffff087224 */ /* 0x001fc800078e0a05 */
[----:B------:R-:W-:-:S04]  /*0370*/  IMAD.MOV.U32 R0, RZ, RZ, R8 ;  /* 0x000000ffff007224 */ /* 0x000fc800078e0008 */
[----:B------:R-:W-:Y:S01]  /*0380*/  IMAD R3, R0, R9, RZ ;  /* 0x0000000900037224 */ /* 0x000fe200078e02ff */
[----:B------:R-:W-:-:S03]  /*0390*/  IABS R0, R6 ;  /* 0x0000000600007213 */ /* 0x000fc60000000000 */
[----:B------:R-:W-:-:S04]  /*03a0*/  IMAD.HI.U32 R4, R5, R3, R4 ;  /* 0x0000000305047227 */ /* 0x000fc800078e0004 */
[----:B------:R-:W-:Y:S02]  /*03b0*/  IMAD.MOV R0, RZ, RZ, -R0 ;  /* 0x000000ffff007224 */ /* 0x000fe400078e0a00 */
        /* <DEDUP_REMOVED lines=9> */
[----:B------:R-:W-:-:S05]  /*0450*/  IMAD.MOV.U32 R0, RZ, RZ, 0x3f ;  /* 0x0000003fff007424 */ /* 0x000fca00078e00ff */
[----:B------:R-:W-:Y:S02]  /*0460*/  IADD3 R0, R0, c[0x0][0x180], RZ ;  /* 0x0000600000007a10 */ /* 0x000fe40007ffe0ff */
[----:B------:R-:W-:Y:S02]  /*0470*/  @P0 IADD3 R4, R4, 0x1, RZ ;  /* 0x0000000104040810 */ /* 0x000fe40007ffe0ff */
[----:B------:R-:W-:-:S03]  /*0480*/  ISETP.GT.AND P0, PT, R0, 0x3f, PT ;  /* 0x0000003f0000780c */ /* 0x000fc60003f04270 */
[----:B------:R-:W-:Y:S01]  /*0490*/  @!P2 IMAD.MOV R4, RZ, RZ, -R4 ;  /* 0x000000ffff04a224 */ /* 0x000fe200078e0a04 */
[----:B------:R-:W-:-:S05]  /*04a0*/  @!P1 LOP3.LUT R4, RZ, R6, RZ, 0x33, !PT ;  /* 0x00000006ff049212 */ /* 0x000fca00078e33ff */
[----:B------:R-:W-:Y:S02]  /*04b0*/  IMAD.MOV R3, RZ, RZ, -R4 ;  /* 0x000000ffff037224 */ /* 0x000fe400078e0a04 */
[----:B------:R-:W-:Y:S02]  /*04c0*/  IMAD.SHL.U32 R14, R4, 0x40, RZ ;  /* 0x00000040040e7824 */ /* 0x000fe400078e00ff */
[----:B------:R-:W-:-:S03]  /*04d0*/  IMAD R3, R6, R3, R13 ;  /* 0x0000000306037224 */ /* 0x000fc600078e020d */
[----:B------:R-:W-:Y:S01]  /*04e0*/  IADD3 R4, R14, 0x2, RZ ;  /* 0x000000020e047810 */ /* 0x000fe20007ffe0ff */
[----:B------:R-:W-:Y:S01]  /*04f0*/  IMAD.IADD R2, R2, 0x1, R3 ;  /* 0x0000000102027824 */ /* 0x000fe200078e0203 */
[C---:B------:R-:W-:Y:S01]  /*0500*/  IADD3 R3, R14.reuse, 0x1, RZ ;  /* 0x000000010e037810 */ /* 0x040fe20007ffe0ff */
[----:B------:R-:W-:Y:S01]  /*0510*/  STL [R1+0x438], R14 ;  /* 0x0004380e01007387 */ /* 0x000fe20000100800 */
[C---:B------:R-:W-:Y:S02]  /*0520*/  IADD3 R5, R14.reuse, 0x3, RZ ;  /* 0x000000030e057810 */ /* 0x040fe40007ffe0ff */
[C---:B------:R-:W-:Y:S01]  /*0530*/  IADD3 R29, R14.reuse, 0x2d, RZ ;  /* 0x0000002d0e1d7810 */ /* 0x040fe20007ffe0ff */
[----:B------:R0:W-:Y:S01]  /*0540*/  STL [R1+0xa60], R3 ;  /* 0x000a600301007387 */ /* 0x0001e20000100800 */
[C---:B------:R-:W-:Y:S02]  /*0550*/  IADD3 R28, R14.reuse, 0x2f, RZ ;  /* 0x0000002f0e1c7810 */ /* 0x040fe40007ffe0ff */
[C---:B------:R-:W-:Y:S01]  /*0560*/  IADD3 R6, R14.reuse, 0x35, RZ ;  /* 0x000000350e067810 */ /* 0x040fe20007ffe0ff */
[----:B------:R1:W-:Y:S04]  /*0570*/  STL [R1+0xa5c], R4 ;  /* 0x000a5c0401007387 */ /* 0x0003e80000100800 */
[----:B------:R2:W-:Y:S01]  /*0580*/  STL [R1+0xa68], R5 ;  /* 0x000a680501007387 */ /* 0x0005e20000100800 */
[----:B0-----:R-:W-:-:S02]  /*0590*/  IADD3 R3, R14, 0x4, RZ ;  /* 0x000000040e037810 */ /* 0x001fc40007ffe0ff */
[----:B-1----:R-:W-:-:S03]  /*05a0*/  IADD3 R4, R14, 0x5, RZ ;  /* 0x000000050e047810 */ /* 0x002fc60007ffe0ff */
[----:B------:R0:W-:Y:S01]  /*05b0*/  STL [R1+0xa64], R3 ;  /* 0x000a640301007387 */ /* 0x0001e20000100800 */
[----:B--2---:R-:W-:-:S03]  /*05c0*/  IADD3 R5, R14, 0x6, RZ ;  /* 0x000000060e057810 */ /* 0x004fc60007ffe0ff */
[----:B------:R1:W-:Y:S04]  /*05d0*/  STL [R1+0xa6c], R4 ;  /* 0x000a6c0401007387 */ /* 0x0003e80000100800 */
[----:B------:R2:W-:Y:S01]  /*05e0*/  STL [R1+0xa70], R5 ;  /* 0x000a700501007387 */ /* 0x0005e20000100800 */
[C---:B0-----:R-:W-:Y:S02]  /*05f0*/  IADD3 R3, R14.reuse, 0x7, RZ ;  /* 0x000000070e037810 */ /* 0x041fe40007ffe0ff */
        /* <DEDUP_REMOVED lines=75> */
[----:B------:R1:W-:Y:S01]  /*0ab0*/  STL [R1+0xb08], R4 ;  /* 0x000b080401007387 */ /* 0x0003e20000100800 */
[C---:B0-----:R-:W-:Y:S02]  /*0ac0*/  IADD3 R3, R14.reuse, 0x2e, RZ ;  /* 0x0000002e0e037810 */ /* 0x041fe40007ffe0ff */
[----:B-1----:R-:W-:-:S03]  /*0ad0*/  IADD3 R4, R14, 0x30, RZ ;  /* 0x000000300e047810 */ /* 0x002fc60007ffe0ff */
[----:B------:R0:W-:Y:S04]  /*0ae0*/  STL [R1+0xb10], R3 ;  /* 0x000b100301007387 */ /* 0x0001e80000100800 */
[----:B------:R-:W-:Y:S04]  /*0af0*/  STL [R1+0xb0c], R29 ;  /* 0x000b0c1d01007387 */ /* 0x000fe80000100800 */
[----:B------:R1:W-:Y:S01]  /*0b00*/  STL [R1+0xb18], R4 ;  /* 0x000b180401007387 */ /* 0x0003e20000100800 */
[----:B0-----:R-:W-:-:S03]  /*0b10*/  IADD3 R3, R14, 0x31, RZ ;  /* 0x000000310e037810 */ /* 0x001fc60007ffe0ff */
[----:B------:R-:W-:Y:S01]  /*0b20*/  STL [R1+0xb14], R28 ;  /* 0x000b141c01007387 */ /* 0x000fe20000100800 */
[----:B-1----:R-:W-:-:S05]  /*0b30*/  IADD3 R4, R14, 0x32, RZ ;  /* 0x000000320e047810 */ /* 0x002fca0007ffe0ff */
[----:B------:R0:W-:Y:S04]  /*0b40*/  STL [R1+0xb20], R4 ;  /* 0x000b200401007387 */ /* 0x0001e80000100800 */
[----:B------:R-:W-:Y:S04]  /*0b50*/  STL [R1+0xb1c], R3 ;  /* 0x000b1c0301007387 */ /* 0x000fe80000100800 */
[----:B------:R1:W-:Y:S01]  /*0b60*/  STL [R1+0xb24], R5 ;  /* 0x000b240501007387 */ /* 0x0003e20000100800 */
[----:B0-----:R-:W-:-:S05]  /*0b70*/  IADD3 R4, R14, 0x34, RZ ;  /* 0x000000340e047810 */ /* 0x001fca0007ffe0ff */
[----:B------:R0:W-:Y:S01]  /*0b80*/  STL [R1+0xb28], R4 ;  /* 0x000b280401007387 */ /* 0x0001e20000100800 */
[----:B-1----:R-:W-:-:S03]  /*0b90*/  IADD3 R5, R14, 0x36, RZ ;  /* 0x000000360e057810 */ /* 0x002fc60007ffe0ff */
        /* <DEDUP_REMOVED lines=14> */
[----:B0-----:R-:W-:Y:S01]  /*0c80*/  IMAD R4, R2, 0x80, R15 ;  /* 0x0000008002047824 */ /* 0x001fe200078e020f */
[C---:B------:R-:W-:Y:S02]  /*0c90*/  IADD3 R2, R14.reuse, 0x3d, RZ ;  /* 0x0000003d0e027810 */ /* 0x040fe40007ffe0ff */
[C---:B-1----:R-:W-:Y:S02]  /*0ca0*/  IADD3 R6, R14.reuse, 0x3e, RZ ;  /* 0x0000003e0e067810 */ /* 0x042fe40007ffe0ff */
[----:B------:R0:W-:Y:S01]  /*0cb0*/  STL [R1+0x830], R4 ;  /* 0x0008300401007387 */ /* 0x0001e20000100800 */
[----:B--2---:R-:W-:-:S03]  /*0cc0*/  IADD3 R5, R14, 0x3f, RZ ;  /* 0x0000003f0e057810 */ /* 0x004fc60007ffe0ff */
[----:B------:R1:W-:Y:S04]  /*0cd0*/  STL [R1+0xb50], R6 ;  /* 0x000b500601007387 */ /* 0x0003e80000100800 */
[----:B------:R1:W-:Y:S01]  /*0ce0*/  STL [R1+0xb4c], R5 ;  /* 0x000b4c0501007387 */ /* 0x0003e20000100800 */
[----:B0-----:R-:W-:-:S03]  /*0cf0*/  IADD3 R4, R4, 0x40, RZ ;  /* 0x0000004004047810 */ /* 0x001fc60007ffe0ff */
[----:B------:R1:W-:Y:S04]  /*0d00*/  STL [R1+0xb54], R2 ;  /* 0x000b540201007387 */ /* 0x0003e80000100800 */
[----:B------:R1:W-:Y:S01]  /*0d10*/  STL [R1+0xa30], R4 ;  /* 0x000a300401007387 */ /* 0x0003e20000100800 */
[----:B------:R-:W-:Y:S05]  /*0d20*/  @P0 BRA `(.L_x_0) ;  /* 0x0000037000000947 */ /* 0x000fea0003800000 */
[----:B------:R-:W-:Y:S01]  /*0d30*/  IMAD.SHL.U32 R0, R12, 0x80, RZ ;  /* 0x000000800c007824 */ /* 0x000fe200078e00ff */
[----:B------:R-:W-:Y:S01]  /*0d40*/  CS2R R24, SRZ ;  /* 0x0000000000187805 */ /* 0x000fe2000001ff00 */
[----:B------:R-:W-:Y:S01]  /*0d50*/  CS2R R26, SRZ ;  /* 0x00000000001a7805 */ /* 0x000fe2000001ff00 */
[----:B------:R-:W-:Y:S01]  /*0d60*/  CS2R R20, SRZ ;  /* 0x0000000000147805 */ /* 0x000fe2000001ff00 */
[----:B------:R-:W-:Y:S01]  /*0d70*/  CS2R R22, SRZ ;  /* 0x0000000000167805 */ /* 0x000fe2000001ff00 */
[----:B------:R0:W-:Y:S01]  /*0d80*/  STL [R1+0xa58], R0 ;  /* 0x000a580001007387 */ /* 0x0001e20000100800 */
[----:B------:R-:W-:Y:S01]  /*0d90*/  CS2R R16, SRZ ;  /* 0x0000000000107805 */ /* 0x000fe2000001ff00 */
[----:B------:R-:W-:Y:S01]  /*0da0*/  CS2R R18, SRZ ;  /* 0x0000000000127805 */ /* 0x000fe2000001ff00 */
[----:B------:R-:W-:Y:S01]  /*0db0*/  CS2R R12, SRZ ;  /* 0x00000000000c7805 */ /* 0x000fe2000001ff00 */
[----:B------:R0:W-:Y:S01]  /*0dc0*/  STL [R1], RZ ;  /* 0x000000ff01007387 */ /* 0x0001e20000100800 */
[----:B------:R-:W-:Y:S01]  /*0dd0*/  CS2R R14, SRZ ;  /* 0x00000000000e7805 */ /* 0x000fe2000001ff00 */
[----:B------:R-:W-:Y:S01]  /*0de0*/  CS2R R8, SRZ ;  /* 0x0000000000087805 */ /* 0x000fe2000001ff00 */
[----:B------:R-:W-:Y:S01]  /*0df0*/  CS2R R10, SRZ ;  /* 0x00000000000a7805 */ /* 0x000fe2000001ff00 */
[----:B------:R0:W-:Y:S01]  /*0e00*/  STL [R1+0x4], RZ ;  /* 0x000004ff01007387 */ /* 0x0001e20000100800 */
[----:B-1----:R-:W-:Y:S01]  /*0e10*/  CS2R R4, SRZ ;  /* 0x0000000000047805 */ /* 0x002fe2000001ff00 */
[----:B------:R-:W-:-:S02]  /*0e20*/  CS2R R6, SRZ ;  /* 0x0000000000067805 */ /* 0x000fc4000001ff00 */
[----:B------:R0:W-:Y:S04]  /*0e30*/  STL [R1+0x8], RZ ;  /* 0x000008ff01007387 */ /* 0x0001e80000100800 */
        /* <DEDUP_REMOVED lines=36> */
[----:B------:R0:W-:Y:S01]  /*1080*/  STL [R1+0xbc], RZ ;  /* 0x0000bcff01007387 */ /* 0x0001e20000100800 */
[----:B------:R-:W-:Y:S05]  /*1090*/  BRA `(.L_x_1) ;  /* 0x000201c000007947 */ /* 0x000fea0003800000 */
.L_x_0:
[----:B------:R-:W2:Y:S04]  /*10a0*/  LDL R17, [R1+0xb50] ;  /* 0x000b500001117983 */ /* 0x000ea80000100800 */
[----:B------:R-:W3:Y:S04]  /*10b0*/  LDL R12, [R1+0xb30] ;  /* 0x000b3000010c7983 */ /* 0x000ee80000100800 */
[----:B------:R-:W4:Y:S04]  /*10c0*/  LDL R8, [R1+0xb24] ;  /* 0x000b240001087983 */ /* 0x000f280000100800 */
[----:B------:R-:W5:Y:S04]  /*10d0*/  LDL R7, [R1+0xb2c] ;  /* 0x000b2c0001077983 */ /* 0x000f680000100800 */
[----:B------:R-:W5:Y:S01]  /*10e0*/  LDL R27, [R1+0xb4c] ;  /* 0x000b4c00011b7983 */ /* 0x000f620000100800 */
[----:B------:R-:W-:Y:S01]  /*10f0*/  IMAD.MOV.U32 R9, RZ, RZ, R2 ;  /* 0x000000ffff097224 */ /* 0x000fe200078e0002 */
[----:B-1----:R-:W-:Y:S01]  /*1100*/  IABS R2, c[0x0][0x178] ;  /* 0x00005e0000027a13 */ /* 0x002fe20000000000 */
[----:B------:R-:W-:Y:S01]  /*1110*/  IMAD.MOV.U32 R10, RZ, RZ, R3 ;  /* 0x000000ffff0a7224 */ /* 0x000fe200078e0003 */
[----:B------:R-:W5:Y:S03]  /*1120*/  LDL R21, [R1+0x830] ;  /* 0x0008300001157983 */ /* 0x000f660000100800 */
[----:B------:R-:W-:Y:S01]  /*1130*/  IMAD.MOV.U32 R24, RZ, RZ, R2 ;  /* 0x000000ffff187224 */ /* 0x000fe200078e0002 */
[----:B------:R-:W5:Y:S03]  /*1140*/  LDL R18, [R1+0xb3c] ;  /* 0x000b3c0001127983 */ /* 0x000f660000100800 */
[----:B------:R-:W0:Y:S01]  /*1150*/  I2F.RP R3, R24 ;  /* 0x0000001800037306 */ /* 0x000e220000209400 */
[----:B------:R-:W-:Y:S01]  /*1160*/  IMAD.MOV.U32 R11, RZ, RZ, R29 ;  /* 0x000000ffff0b7224 */ /* 0x000fe200078e001d */
[----:B------:R-:W-:Y:S01]  /*1170*/  IABS R29, c[0x0][0x17c] ;  /* 0x00005f00001d7a13 */ /* 0x000fe20000000000 */
[----:B------:R-:W5:Y:S04]  /*1180*/  LDL R25, [R1+0xa30] ;  /* 0x000a300001197983 */ /* 0x000f680000100800 */
[----:B------:R-:W5:Y:S01]  /*1190*/  LDL R16, [R1+0xb38] ;  /* 0x000b380001107983 */ /* 0x000f620000100800 */
[----:B------:R-:W1:Y:S03]  /*11a0*/  I2F.RP R2, R29 ;  /* 0x0000001d00027306 */ /* 0x000e660000209400 */
[----:B------:R-:W5:Y:S04]  /*11b0*/  LDL R20, [R1+0xb48] ;  /* 0x000b480001147983 */ /* 0x000f680000100800 */
[----:B------:R-:W5:Y:S01]  /*11c0*/  LDL R19, [R1+0xb28] ;  /* 0x000b280001137983 */ /* 0x000f620000100800 */
[----:B0-----:R-:W0:Y:S03]  /*11d0*/  MUFU.RCP R3, R3 ;  /* 0x0000000300037308 */ /* 0x001e260000001000 */
[----:B------:R-:W5:Y:S04]  /*11e0*/  LDL R15, [R1+0xb10] ;  /* 0x000b1000010f7983 */ /* 0x000f680000100800 */
[----:B------:R-:W5:Y:S01]  /*11f0*/  LDL R22, [R1+0xb40] ;  /* 0x000b400001167983 */ /* 0x000f620000100800 */
[----:B-1----:R-:W1:Y:S03]  /*1200*/  MUFU.RCP R2, R2 ;  /* 0x0000000200027308 */ /* 0x002e660000001000 */
[----:B------:R-:W5:Y:S04]  /*1210*/  LDL R23, [R1+0xb34] ;  /* 0x000b340001177983 */ /* 0x000f680000100800 */
[----:B------:R-:W5:Y:S01]  /*1220*/  LDL R14, [R1+0xb18] ;  /* 0x000b1800010e7983 */ /* 0x000f620000100800 */
[----:B0-----:R-:W-:-:S03]  /*1230*/  IADD3 R3, R3, 0xffffffe, RZ ;  /* 0x0ffffffe03037810 */ /* 0x001fc60007ffe0ff */
[----:B------:R-:W5:Y:S03]  /*1240*/  LDL R13, [R1+0xb20] ;  /* 0x000b2000010d7983 */ /* 0x000f660000100800 */
[----:B------:R-:W0:Y:S01]  /*1250*/  F2I.FTZ.U32.TRUNC.NTZ R3, R3 ;  /* 0x0000000300037305 */ /* 0x000e22000021f000 */
[----:B-1----:R-:W-:-:S07]  /*1260*/  IADD3 R2, R2, 0xffffffe, RZ ;  /* 0x0ffffffe02027810 */ /* 0x002fce0007ffe0ff */
[----:B------:R1:W2:Y:S01]  /*1270*/  F2I.FTZ.U32.TRUNC.NTZ R5, R2 ;  /* 0x0000000200057305 */ /* 0x0002a2000021f000 */
[----:B0-----:R-:W-:Y:S02]  /*1280*/  IMAD.MOV R6, RZ, RZ, -R3 ;  /* 0x000000ffff067224 */ /* 0x001fe400078e0a03 */
[----:B-1----:R-:W-:Y:S02]  /*1290*/  IMAD.MOV.U32 R2, RZ, RZ, RZ ;  /* 0x000000ffff027224 */ /* 0x002fe400078e00ff */
[----:B------:R-:W-:-:S04]  /*12a0*/  IMAD R6, R6, R24, RZ ;  /* 0x0000001806067224 */ /* 0x000fc800078e02ff */
[----:B------:R-:W-:-:S04]  /*12b0*/  IMAD.HI.U32 R2, R3, R6, R2 ;  /* 0x0000000603027227 */ /* 0x000fc800078e0002 */
[----:B--2---:R-:W-:Y:S02]  /*12c0*/  IMAD.MOV.U32 R26, RZ, RZ, R17 ;  /* 0x000000ffff1a7224 */ /* 0x004fe400078e0011 */
[----:B---3--:R-:W-:Y:S02]  /*12d0*/  IMAD.MOV.U32 R17, RZ, RZ, R12 ;  /* 0x000000ffff117224 */ /* 0x008fe400078e000c */
[----:B----4-:R-:W-:Y:S02]  /*12e0*/  IMAD.MOV.U32 R12, RZ, RZ, R8 ;  /* 0x000000ffff0c7224 */ /* 0x010fe400078e0008 */
[----:B-----5:R-:W-:Y:S01]  /*12f0*/  IMAD.MOV.U32 R8, RZ, RZ, R7 ;  /* 0x000000ffff087224 */ /* 0x020fe200078e0007 */
[----:B------:R-:W-:-:S04]  /*1300*/  SHF.R.S32.HI R7, RZ, 0x1f, R0 ;  /* 0x0000001fff077819 */ /* 0x000fc80000011400 */
[----:B------:R-:W-:Y:S02]  /*1310*/  LEA.HI R7, R7, R0, RZ, 0x6 ;  /* 0x0000000007077211 */ /* 0x000fe400078f30ff */
[----:B------:R-:W-:-:S03]  /*1320*/  IABS R6, R27 ;  /* 0x0000001b00067213 */ /* 0x000fc60000000000 */
[----:B------:R0:W-:Y:S04]  /*1330*/  STL [R1+0xc8], R7 ;  /* 0x0000c80701007387 */ /* 0x0001e80000100800 */
[----:B------:R-:W2:Y:S01]  /*1340*/  LDL R27, [R1+0xb44] ;  /* 0x000b4400011b7983 */ /* 0x000ea20000100800 */
[----:B------:R-:W-:Y:S01]  /*1350*/  IABS R4, R21 ;  /* 0x0000001500047213 */ /* 0x000fe20000000000 */
[----:B------:R-:W-:Y:S02]  /*1360*/  IMAD.MOV.U32 R21, RZ, RZ, R18 ;  /* 0x000000ffff157224 */ /* 0x000fe400078e0012 */
[----:B------:R-:W-:Y:S02]  /*1370*/  IMAD.MOV.U32 R18, RZ, RZ, R9 ;  /* 0x000000ffff127224 */ /* 0x000fe400078e0009 */
[----:B------:R-:W-:-:S02]  /*1380*/  IMAD.MOV.U32 R9, RZ, RZ, R28 ;  /* 0x000000ffff097224 */ /* 0x000fc400078e001c */
[----:B------:R-:W-:Y:S02]  /*1390*/  IMAD.MOV.U32 R3, RZ, RZ, R4 ;  /* 0x000000ffff037224 */ /* 0x000fe400078e0004 */
[----:B------:R-:W-:Y:S02]  /*13a0*/  IMAD.MOV R28, RZ, RZ, -R5 ;  /* 0x000000ffff1c7224 */ /* 0x000fe400078e0a05 */
[----:B0-----:R-:W-:Y:S01]  /*13b0*/  IMAD.HI.U32 R7, R2, R3, RZ ;  /* 0x0000000302077227 */ /* 0x001fe200078e00ff */
[----:B------:R-:W-:-:S03]  /*13c0*/  IABS R0, R25 ;  /* 0x0000001900007213 */ /* 0x000fc60000000000 */
[----:B------:R-:W-:Y:S02]  /*13d0*/  IMAD R28, R28, R29, RZ ;  /* 0x0000001d1c1c7224 */ /* 0x000fe400078e02ff */
[----:B------:R-:W-:Y:S02]  /*13e0*/  IMAD.MOV.U32 R4, RZ, RZ, RZ ;  /* 0x000000ffff047224 */ /* 0x000fe400078e00ff */
[----:B------:R-:W-:Y:S02]  /*13f0*/  IMAD.MOV R7, RZ, RZ, -R7 ;  /* 0x000000ffff077224 */ /* 0x000fe400078e0a07 */
[----:B------:R-:W-:-:S04]  /*1400*/  IMAD.HI.U32 R28, R5, R28, R4 ;  /* 0x0000001c051c7227 */ /* 0x000fc800078e0004 */
[----:B------:R-:W-:Y:S02]  /*1410*/  IMAD.MOV.U32 R4, RZ, RZ, R6 ;  /* 0x000000ffff047224 */ /* 0x000fe400078e0006 */
[----:B------:R-:W-:Y:S01]  /*1420*/  IMAD.HI.U32 R6, R2, R0, RZ ;  /* 0x0000000002067227 */ /* 0x000fe200078e00ff */
[----:B------:R-:W-:-:S03]  /*1430*/  IABS R2, R18 ;  /* 0x0000001200027213 */ /* 0x000fc60000000000 */
[----:B------:R-:W-:Y:S02]  /*1440*/  IMAD R3, R24, R7, R3 ;  /* 0x0000000718037224 */ /* 0x000fe400078e0203 */
[----:B------:R-:W-:Y:S02]  /*1450*/  IMAD.MOV.U32 R18, RZ, RZ, R8 ;  /* 0x000000ffff127224 */ /* 0x000fe400078e0008 */
[----:B------:R-:W-:Y:S01]  /*1460*/  IMAD.HI.U32 R8, R28, R4, RZ ;  /* 0x000000041c087227 */ /* 0x000fe200078e00ff */
[----:B------:R0:W-:Y:S01]  /*1470*/  STL [R1+0x94], R3 ;  /* 0x0000940301007387 */ /* 0x0001e20000100800 */
[----:B------:R-:W-:Y:S02]  /*1480*/  IABS R5, R26 ;  /* 0x0000001a00057213 */ /* 0x000fe40000000000 */
[----:B------:R-:W-:Y:S02]  /*1490*/  IMAD.MOV R8, RZ, RZ, -R8 ;  /* 0x000000ffff087224 */ /* 0x000fe400078e0a08 */
[----:B0-----:R-:W-:-:S02]  /*14a0*/  IMAD.MOV R3, RZ, RZ, -R6 ;  /* 0x000000ffff037224 */ /* 0x001fc400078e0a06 */
[----:B------:R-:W-:-:S04]  /*14b0*/  IMAD.HI.U32 R7, R28, R5, RZ ;  /* 0x000000051c077227 */ /* 0x000fc800078e00ff */
[----:B------:R-:W-:Y:S02]  /*14c0*/  IMAD R24, R24, R3, R0 ;  /* 0x0000000318187224 */ /* 0x000fe400078e0200 */
[----:B------:R-:W-:Y:S02]  /*14d0*/  IMAD R0, R29, R8, R4 ;  /* 0x000000081d007224 */ /* 0x000fe400078e0204 */
[----:B------:R-:W-:Y:S01]  /*14e0*/  IMAD.HI.U32 R3, R28, R2, RZ ;  /* 0x000000021c037227 */ /* 0x000fe200078e00ff */
[----:B------:R-:W-:Y:S01]  /*14f0*/  STL [R1+0x90], R24 ;  /* 0x0000901801007387 */ /* 0x000fe20000100800 */
[----:B------:R-:W-:Y:S02]  /*1500*/  IABS R4, R20 ;  /* 0x0000001400047213 */ /* 0x000fe40000000000 */
[----:B------:R-:W-:Y:S01]  /*1510*/  IMAD.MOV R7, RZ, RZ, -R7 ;  /* 0x000000ffff077224 */ /* 0x000fe200078e0a07 */
[----:B------:R0:W-:Y:S01]  /*1520*/  STL [R1+0x8c], R0 ;  /* 0x00008c0001007387 */ /* 0x0001e20000100800 */
[----:B------:R-:W-:-:S02]  /*1530*/  IMAD.MOV R3, RZ, RZ, -R3 ;  /* 0x000000ffff037224 */ /* 0x000fc400078e0a03 */
[C---:B------:R-:W-:Y:S02]  /*1540*/  IMAD R5, R29.reuse, R7, R5 ;  /* 0x000000071d057224 */ /* 0x040fe400078e0205 */
[----:B------:R-:W-:Y:S01]  /*1550*/  IMAD R2, R29, R3, R2 ;  /* 0x000000031d027224 */ /* 0x000fe200078e0202 */
[----:B0-----:R-:W-:Y:S01]  /*1560*/  IABS R0, R21 ;  /* 0x0000001500007213 */ /* 0x001fe20000000000 */
[C---:B------:R-:W-:Y:S01]  /*1570*/  IMAD.HI.U32 R7, R28.reuse, R4, RZ ;  /* 0x000000041c077227 */ /* 0x040fe200078e00ff */
[----:B------:R0:W-:Y:S03]  /*1580*/  STL [R1+0x88], R5 ;  /* 0x0000880501007387 */ /* 0x0001e60000100800 */
[----:B------:R-:W-:Y:S01]  /*1590*/  IMAD.HI.U32 R3, R28, R0, RZ ;  /* 0x000000001c037227 */ /* 0x000fe200078e00ff */
[----:B------:R1:W-:Y:S03]  /*15a0*/  STL [R1+0x84], R2 ;  /* 0x0000840201007387 */ /* 0x0003e60000100800 */
[----:B------:R-:W-:-:S02]  /*15b0*/  IMAD.MOV R7, RZ, RZ, -R7 ;  /* 0x000000ffff077224 */ /* 0x000fc400078e0a07 */
[----:B------:R-:W-:Y:S01]  /*15c0*/  IMAD.MOV R3, RZ, RZ, -R3 ;  /* 0x000000ffff037224 */ /* 0x000fe200078e0a03 */
[----:B0-----:R-:W-:Y:S01]  /*15d0*/  IABS R5, R22 ;  /* 0x0000001600057213 */ /* 0x001fe20000000000 */
[C---:B------:R-:W-:Y:S01]  /*15e0*/  IMAD R7, R29.reuse, R7, R4 ;  /* 0x000000071d077224 */ /* 0x040fe200078e0204 */
[----:B-1----:R-:W-:Y:S01]  /*15f0*/  IABS R2, R23 ;  /* 0x0000001700027213 */ /* 0x002fe20000000000 */
[----:B------:R-:W-:Y:S01]  /*1600*/  IMAD R0, R29, R3, R0 ;  /* 0x000000031d007224 */ /* 0x000fe200078e0200 */
[----:B------:R-:W-:-:S03]  /*1610*/  IABS R3, R17 ;  /* 0x0000001100037213 */ /* 0x000fc60000000000 */
[----:B------:R-:W-:-:S04]  /*1620*/  IMAD.HI.U32 R4, R28, R2, RZ ;  /* 0x000000021c047227 */ /* 0x000fc800078e00ff */
[----:B------:R-:W-:-:S04]  /*1630*/  IMAD.MOV R4, RZ, RZ, -R4 ;  /* 0x000000ffff047224 */ /* 0x000fc800078e0a04 */
[----:B------:R-:W-:Y:S01]  /*1640*/  IMAD R2, R29, R4, R2 ;  /* 0x000000041d027224 */ /* 0x000fe200078e0202 */
[----:B--2---:R-:W-:-:S05]  /*1650*/  IABS R6, R27 ;  /* 0x0000001b00067213 */ /* 0x004fca0000000000 */
[----:B------:R-:W-:-:S04]  /*1660*/  IMAD.HI.U32 R8, R28, R6, RZ ;  /* 0x000000061c087227 */ /* 0x000fc800078e00ff */
[----:B------:R-:W-:-:S04]  /*1670*/  IMAD.MOV R8, RZ, RZ, -R8 ;  /* 0x000000ffff087224 */ /* 0x000fc800078e0a08 */
[----:B------:R-:W-:Y:S02]  /*1680*/  IMAD R6, R29, R8, R6 ;  /* 0x000000081d067224 */ /* 0x000fe400078e0206 */
[----:B------:R-:W-:-:S03]  /*1690*/  IMAD.HI.U32 R8, R28, R5, RZ ;  /* 0x000000051c087227 */ /* 0x000fc600078e00ff */
[----:B------:R0:W-:Y:S01]  /*16a0*/  STL [R1+0x80], R6 ;  /* 0x0000800601007387 */ /* 0x0001e20000100800 */
[----:B------:R-:W-:-:S03]  /*16b0*/  IMAD.MOV R8, RZ, RZ, -R8 ;  /* 0x000000ffff087224 */ /* 0x000fc600078e0a08 */
[----:B------:R1:W-:Y:S01]  /*16c0*/  STL [R1+0x7c], R7 ;  /* 0x00007c0701007387 */ /* 0x0003e20000100800 */
[----:B------:R-:W-:-:S03]  /*16d0*/  IMAD R5, R29, R8, R5 ;  /* 0x000000081d057224 */ /* 0x000fc600078e0205 */
[----:B------:R2:W-:Y:S01]  /*16e0*/  STL [R1+0x78], R0 ;  /* 0x0000780001007387 */ /* 0x0005e20000100800 */
[----:B0-----:R-:W-:Y:S01]  /*16f0*/  IABS R6, R16 ;  /* 0x0000001000067213 */ /* 0x001fe20000000000 */
[----:B------:R-:W-:-:S04]  /*1700*/  IMAD.HI.U32 R8, R28, R3, RZ ;  /* 0x000000031c087227 */ /* 0x000fc800078e00ff */
[----:B-1----:R-:W-:Y:S01]  /*1710*/  IMAD.HI.U32 R7, R28, R6, RZ ;  /* 0x000000061c077227 */ /* 0x002fe200078e00ff */
[----:B--2---:R-:W-:-:S03]  /*1720*/  IABS R0, R18 ;  /* 0x0000001200007213 */ /* 0x004fc60000000000 */
[----:B------:R-:W-:Y:S02]  /*1730*/  IMAD.MOV R7, RZ, RZ, -R7 ;  /* 0x000000ffff077224 */ /* 0x000fe400078e0a07 */
[----:B------:R-:W-:Y:S02]  /*1740*/  IMAD.MOV R8, RZ, RZ, -R8 ;  /* 0x000000ffff087224 */ /* 0x000fe400078e0a08 */
[----:B------:R-:W-:-:S04]  /*1750*/  IMAD.HI.U32 R4, R28, R0, RZ ;  /* 0x000000001c047227 */ /* 0x000fc800078e00ff */
[----:B------:R-:W-:Y:S02]  /*1760*/  IMAD.MOV R4, RZ, RZ, -R4 ;  /* 0x000000ffff047224 */ /* 0x000fe400078e0a04 */
[C---:B------:R-:W-:Y:S02]  /*1770*/  IMAD R6, R29.reuse, R7, R6 ;  /* 0x000000071d067224 */ /* 0x040fe400078e0206 */
[C---:B------:R-:W-:Y:S01]  /*1780*/  IMAD R8, R29.reuse, R8, R3 ;  /* 0x000000081d087224 */ /* 0x040fe200078e0203 */
[----:B------:R0:W-:Y:S01]  /*1790*/  STL [R1+0x74], R5 ;  /* 0x0000740501007387 */ /* 0x0001e20000100800 */
[----:B------:R-:W-:Y:S01]  /*17a0*/  IMAD R0, R29, R4, R0 ;  /* 0x000000041d007224 */ /* 0x000fe200078e0200 */
[----:B------:R-:W-:Y:S02]  /*17b0*/  IABS R7, R13 ;  /* 0x0000000d00077213 */ /* 0x000fe40000000000 */
[----:B------:R1:W-:Y:S01]  /*17c0*/  STL [R1+0x70], R2 ;  /* 0x0000700201007387 */ /* 0x0003e20000100800 */
[----:B------:R-:W-:-:S03]  /*17d0*/  IABS R4, R10 ;  /* 0x0000000a00047213 */ /* 0x000fc60000000000 */
[----:B------:R2:W-:Y:S04]  /*17e0*/  STL [R1+0x6c], R6 ;  /* 0x00006c0601007387 */ /* 0x0005e80000100800 */
[----:B------:R-:W-:Y:S04]  /*17f0*/  STL [R1+0x68], R8 ;  /* 0x0000680801007387 */ /* 0x000fe80000100800 */
[----:B------:R-:W3:Y:S04]  /*1800*/  LDL R13, [R1+0xb08] ;  /* 0x000b0800010d7983 */ /* 0x000ee80000100800 */
[----:B------:R4:W-:Y:S04]  /*1810*/  STL [R1+0x64], R0 ;  /* 0x0000640001007387 */ /* 0x0009e80000100800 */
[----:B------:R-:W5:Y:S01]  /*1820*/  LDL R10, [R1+0xb04] ;  /* 0x000b0400010a7983 */ /* 0x000f620000100800 */
[----:B0-----:R-:W-:-:S02]  /*1830*/  IABS R5, R19 ;  /* 0x0000001300057213 */ /* 0x001fc40000000000 */
[----:B-1----:R-:W-:-:S03]  /*1840*/  IABS R2, R12 ;  /* 0x0000000c00027213 */ /* 0x002fc60000000000 */
[----:B--2---:R-:W-:-:S04]  /*1850*/  IMAD.HI.U32 R6, R28, R5, RZ ;  /* 0x000000051c067227 */ /* 0x004fc800078e00ff */
[----:B------:R-:W-:-:S04]  /*1860*/  IMAD.HI.U32 R3, R28, R2, RZ ;  /* 0x000000021c037227 */ /* 0x000fc800078e00ff */
[----:B------:R-:W-:Y:S02]  /*1870*/  IMAD.MOV R6, RZ, RZ, -R6 ;  /* 0x000000ffff067224 */ /* 0x000fe400078e0a06 */
[----:B------:R-:W-:Y:S02]  /*1880*/  IMAD.MOV R3, RZ, RZ, -R3 ;  /* 0x000000ffff037224 */ /* 0x000fe400078e0a03 */
[C---:B------:R-:W-:Y:S02]  /*1890*/  IMAD R5, R29.reuse, R6, R5 ;  /* 0x000000061d057224 */ /* 0x040fe400078e0205 */
[----:B------:R-:W-:Y:S01]  /*18a0*/  IMAD R2, R29, R3, R2 ;  /* 0x000000031d027224 */ /* 0x000fe200078e0202 */
[----:B----4-:R-:W-:Y:S02]  /*18b0*/  IABS R0, R14 ;  /* 0x0000000e00007213 */ /* 0x010fe40000000000 */
[----:B------:R0:W-:Y:S01]  /*18c0*/  STL [R1+0x60], R5 ;  /* 0x0000600501007387 */ /* 0x0001e20000100800 */
[----:B------:R-:W-:-:S03]  /*18d0*/  IABS R6, R9 ;  /* 0x0000000900067213 */ /* 0x000fc60000000000 */
[----:B------:R-:W2:Y:S01]  /*18e0*/  LDL R14, [R1+0xb00] ;  /* 0x000b0000010e7983 */ /* 0x000ea20000100800 */
[----:B------:R-:W-:-:S03]  /*18f0*/  IMAD.HI.U32 R8, R28, R7, RZ ;  /* 0x000000071c087227 */ /* 0x000fc600078e00ff */
[----:B------:R1:W-:Y:S04]  /*1900*/  STL [R1+0x5c], R2 ;  /* 0x00005c0201007387 */ /* 0x0003e80000100800 */
[----:B------:R-:W4:Y:S01]  /*1910*/  LDL R9, [R1+0xafc] ;  /* 0x000afc0001097983 */ /* 0x000f220000100800 */
[----:B0-----:R-:W-:-:S04]  /*1920*/  IMAD.HI.U32 R5, R28, R4, RZ ;  /* 0x000000041c057227 */ /* 0x001fc800078e00ff */
[----:B------:R-:W-:Y:S01]  /*1930*/  IMAD.MOV R8, RZ, RZ, -R8 ;  /* 0x000000ffff087224 */ /* 0x000fe200078e0a08 */
[----:B------:R-:W-:Y:S01]  /*1940*/  IABS R3, R15 ;  /* 0x0000000f00037213 */ /* 0x000fe20000000000 */
[C---:B-1----:R-:W-:Y:S01]  /*1950*/  IMAD.HI.U32 R2, R28.reuse, R0, RZ ;  /* 0x000000001c027227 */ /* 0x042fe200078e00ff */
[----:B------:R-:W4:Y:S03]  /*1960*/  LDL R15, [R1+0xaf8] ;  /* 0x000af800010f7983 */ /* 0x000f260000100800 */
[----:B------:R-:W-:Y:S02]  /*1970*/  IMAD.MOV R5, RZ, RZ, -R5 ;  /* 0x000000ffff057224 */ /* 0x000fe400078e0a05 */
[----:B------:R-:W-:Y:S02]  /*1980*/  IMAD R7, R29, R8, R7 ;  /* 0x000000081d077224 */ /* 0x000fe400078e0207 */
[----:B------:R-:W-:-:S04]  /*1990*/  IMAD.HI.U32 R8, R28, R6, RZ ;  /* 0x000000061c087227 */ /* 0x000fc800078e00ff */
[----:B------:R-:W-:Y:S02]  /*19a0*/  IMAD.MOV R2, RZ, RZ, -R2 ;  /* 0x000000ffff027224 */ /* 0x000fe400078e0a02 */
[C---:B------:R-:W-:Y:S02]  /*19b0*/  IMAD R5, R29.reuse, R5, R4 ;  /* 0x000000051d057224 */ /* 0x040fe400078e0204 */
[----:B------:R-:W-:Y:S01]  /*19c0*/  IMAD.MOV R8, RZ, RZ, -R8 ;  /* 0x000000ffff087224 */ /* 0x000fe200078e0a08 */
[----:B------:R0:W-:Y:S01]  /*19d0*/  STL [R1+0x58], R7 ;  /* 0x0000580701007387 */ /* 0x0001e20000100800 */
[C---:B------:R-:W-:Y:S02]  /*19e0*/  IMAD R0, R29.reuse, R2, R0 ;  /* 0x000000021d007224 */ /* 0x040fe400078e0200 */
[----:B------:R-:W-:Y:S01]  /*19f0*/  IMAD R6, R29, R8, R6 ;  /* 0x000000081d067224 */ /* 0x000fe200078e0206 */
[----:B------:R3:W-:Y:S01]  /*1a00*/  STL [R1+0x54], R5 ;  /* 0x0000540501007387 */ /* 0x0007e20000100800 */
[----:B0-----:R-:W-:-:S03]  /*1a10*/  IABS R7, R11 ;  /* 0x0000000b00077213 */ /* 0x001fc60000000000 */
[----:B------:R-:W4:Y:S04]  /*1a20*/  LDL R11, [R1+0xaf4] ;  /* 0x000af400010b7983 */ /* 0x000f280000100800 */
[----:B------:R5:W-:Y:S01]  /*1a30*/  STL [R1+0x50], R0 ;  /* 0x0000500001007387 */ /* 0x000be20000100800 */
[----:B---3--:R-:W-:-:S03]  /*1a40*/  IABS R5, R13 ;  /* 0x0000000d00057213 */ /* 0x008fc60000000000 */
[----:B------:R-:W3:Y:S04]  /*1a50*/  LDL R13, [R1+0xaec] ;  /* 0x000aec00010d7983 */ /* 0x000ee80000100800 */
[----:B------:R0:W-:Y:S01]  /*1a60*/  STL [R1+0x4c], R6 ;  /* 0x00004c0601007387 */ /* 0x0001e20000100800 */
[----:B-----5:R-:W-:-:S03]  /*1a70*/  IABS R0, R10 ;  /* 0x0000000a00007213 */ /* 0x020fc60000000000 */
[----:B------:R-:W5:Y:S01]  /*1a80*/  LDL R10, [R1+0xaf0] ;  /* 0x000af000010a7983 */ /* 0x000f620000100800 */
[----:B------:R-:W-:-:S04]  /*1a90*/  IMAD.HI.U32 R4, R28, R3, RZ ;  /* 0x000000031c047227 */ /* 0x000fc800078e00ff */
[----:B------:R-:W-:-:S04]  /*1aa0*/  IMAD.HI.U32 R2, R28, R7, RZ ;  /* 0x000000071c027227 */ /* 0x000fc800078e00ff */
[----:B------:R-:W-:Y:S02]  /*1ab0*/  IMAD.MOV R4, RZ, RZ, -R4 ;  /* 0x000000ffff047224 */ /* 0x000fe400078e0a04 */
[----:B------:R-:W-:Y:S02]  /*1ac0*/  IMAD.MOV R2, RZ, RZ, -R2 ;  /* 0x000000ffff027224 */ /* 0x000fe400078e0a02 */
[----:B------:R-:W-:Y:S02]  /*1ad0*/  IMAD R3, R29, R4, R3 ;  /* 0x000000041d037224 */ /* 0x000fe400078e0203 */
[----:B0-----:R-:W-:-:S04]  /*1ae0*/  IMAD.HI.U32 R6, R28, R5, RZ ;  /* 0x000000051c067227 */ /* 0x001fc800078e00ff */
[----:B------:R-:W-:Y:S01]  /*1af0*/  IMAD R2, R29, R2, R7 ;  /* 0x000000021d027224 */ /* 0x000fe200078e0207 */
[----:B------:R4:W-:Y:S01]  /*1b00*/  STL [R1+0x48], R3 ;  /* 0x0000480301007387 */ /* 0x0009e20000100800 */
[----:B------:R-:W-:Y:S01]  /*1b10*/  IMAD.HI.U32 R8, R28, R0, RZ ;  /* 0x000000001c087227 */ /* 0x000fe200078e00ff */
[----:B--2---:R-:W-:-:S03]  /*1b20*/  IABS R4, R14 ;  /* 0x0000000e00047213 */ /* 0x004fc60000000000 */
[----:B------:R-:W-:Y:S01]  /*1b30*/  IMAD.MOV R6, RZ, RZ, -R6 ;  /* 0x000000ffff067224 */ /* 0x000fe200078e0a06 */
[----:B------:R-:W2:Y:S01]  /*1b40*/  LDL R14, [R1+0xae4] ;  /* 0x000ae400010e7983 */ /* 0x000ea20000100800 */
[----:B----4-:R-:W-:-:S03]  /*1b50*/  IABS R3, R9 ;  /* 0x0000000900037213 */ /* 0x010fc60000000000 */
[----:B------:R-:W4:Y:S01]  /*1b60*/  LDL R9, [R1+0xae8] ;  /* 0x000ae80001097983 */ /* 0x000f220000100800 */
[----:B------:R-:W-:-:S03]  /*1b70*/  IMAD R5, R29, R6, R5 ;  /* 0x000000061d057224 */ /* 0x000fc600078e0205 */
[----:B------:R0:W-:Y:S01]  /*1b80*/  STL [R1+0x44], R2 ;  /* 0x0000440201007387 */ /* 0x0001e20000100800 */
[----:B------:R-:W-:Y:S01]  /*1b90*/  IMAD.HI.U32 R6, R28, R3, RZ ;  /* 0x000000031c067227 */ /* 0x000fe200078e00ff */
[----:B------:R-:W-:-:S03]  /*1ba0*/  IABS R7, R15 ;  /* 0x0000000f00077213 */ /* 0x000fc60000000000 */
[----:B0-----:R-:W-:Y:S01]  /*1bb0*/  IMAD.MOV R2, RZ, RZ, -R8 ;  /* 0x000000ffff027224 */ /* 0x001fe200078e0a08 */
[----:B------:R-:W-:Y:S01]  /*1bc0*/  STL [R1+0x40], R5 ;  /* 0x0000400501007387 */ /* 0x000fe20000100800 */
[----:B------:R-:W-:-:S03]  /*1bd0*/  IMAD.HI.U32 R8, R28, R4, RZ ;  /* 0x000000041c087227 */ /* 0x000fc600078e00ff */
[----:B------:R-:W4:Y:S01]  /*1be0*/  LDL R15, [R1+0xae0] ;  /* 0x000ae000010f7983 */ /* 0x000f220000100800 */
[----:B------:R-:W-:Y:S02]  /*1bf0*/  IMAD R0, R29, R2, R0 ;  /* 0x000000021d007224 */ /* 0x000fe400078e0200 */
[----:B------:R-:W-:-:S03]  /*1c00*/  IMAD.MOV R6, RZ, RZ, -R6 ;  /* 0x000000ffff067224 */ /* 0x000fc600078e0a06 */
[----:B------:R0:W-:Y:S01]  /*1c10*/  STL [R1+0x3c], R0 ;  /* 0x00003c0001007387 */ /* 0x0001e20000100800 */
[----:B------:R-:W-:Y:S02]  /*1c20*/  IMAD.MOV.U32 R2, RZ, RZ, R7 ;  /* 0x000000ffff027224 */ /* 0x000fe400078e0007 */
[----:B0-----:R-:W-:Y:S01]  /*1c30*/  IMAD.MOV R0, RZ, RZ, -R8 ;  /* 0x000000ffff007224 */ /* 0x001fe200078e0a08 */
[----:B------:R-:W-:Y:S02]  /*1c40*/  IABS R5, R11 ;  /* 0x0000000b00057213 */ /* 0x000fe40000000000 */
[----:B------:R-:W4:Y:S01]  /*1c50*/  LDL R11, [R1+0xadc] ;  /* 0x000adc00010b7983 */ /* 0x000f220000100800 */
[C---:B------:R-:W-:Y:S02]  /*1c60*/  IMAD R12, R29.reuse, R0, R4 ;  /* 0x000000001d0c7224 */ /* 0x040fe400078e0204 */
[----:B------:R-:W-:Y:S02]  /*1c70*/  IMAD R4, R29, R6, R3 ;  /* 0x000000061d047224 */ /* 0x000fe400078e0203 */
[----:B------:R-:W-:Y:S01]  /*1c80*/  IMAD.MOV.U32 R0, RZ, RZ, R5 ;  /* 0x000000ffff007224 */ /* 0x000fe200078e0005 */
[----:B------:R-:W-:Y:S01]  /*1c90*/  STL [R1+0x38], R12 ;  /* 0x0000380c01007387 */ /* 0x000fe20000100800 */
[----:B---3--:R-:W-:-:S03]  /*1ca0*/  IABS R7, R13 ;  /* 0x0000000d00077213 */ /* 0x008fc60000000000 */
[----:B------:R-:W3:Y:S04]  /*1cb0*/  LDL R13, [R1+0xad8] ;  /* 0x000ad800010d7983 */ /* 0x000ee80000100800 */
[----:B------:R0:W-:Y:S01]  /*1cc0*/  STL [R1+0x34], R4 ;  /* 0x0000340401007387 */ /* 0x0001e20000100800 */
[----:B-----5:R-:W-:-:S03]  /*1cd0*/  IABS R5, R10 ;  /* 0x0000000a00057213 */ /* 0x020fc60000000000 */
[----:B------:R-:W5:Y:S01]  /*1ce0*/  LDL R10, [R1+0xad4] ;  /* 0x000ad400010a7983 */ /* 0x000f620000100800 */
[----:B------:R-:W-:-:S04]  /*1cf0*/  IMAD.HI.U32 R8, R28, R2, RZ ;  /* 0x000000021c087227 */ /* 0x000fc800078e00ff */
[----:B------:R-:W-:Y:S02]  /*1d00*/  IMAD.MOV.U32 R3, RZ, RZ, R7 ;  /* 0x000000ffff037224 */ /* 0x000fe400078e0007 */
[----:B0-----:R-:W-:Y:S02]  /*1d10*/  IMAD.MOV R4, RZ, RZ, -R8 ;  /* 0x000000ffff047224 */ /* 0x001fe400078e0a08 */
[----:B------:R-:W-:-:S04]  /*1d20*/  IMAD.HI.U32 R6, R28, R0, RZ ;  /* 0x000000001c067227 */ /* 0x000fc800078e00ff */
[----:B------:R-:W-:-:S04]  /*1d30*/  IMAD.HI.U32 R8, R28, R3, RZ ;  /* 0x000000031c087227 */ /* 0x000fc800078e00ff */
[C---:B------:R-:W-:Y:S02]  /*1d40*/  IMAD R4, R29.reuse, R4, R2 ;  /* 0x000000041d047224 */ /* 0x040fe400078e0202 */
[----:B------:R-:W-:Y:S02]  /*1d50*/  IMAD.MOV.U32 R2, RZ, RZ, R5 ;  /* 0x000000ffff027224 */ /* 0x000fe400078e0005 */
[----:B------:R-:W-:Y:S02]  /*1d60*/  IMAD.MOV R5, RZ, RZ, -R6 ;  /* 0x000000ffff057224 */ /* 0x000fe400078e0a06 */
[----:B------:R-:W-:Y:S01]  /*1d70*/  IMAD.MOV R6, RZ, RZ, -R8 ;  /* 0x000000ffff067224 */ /* 0x000fe200078e0a08 */
[----:B--2---:R-:W-:Y:S01]  /*1d80*/  IABS R7, R14 ;  /* 0x0000000e00077213 */ /* 0x004fe20000000000 */
[C---:B------:R-:W-:Y:S01]  /*1d90*/  IMAD R0, R29.reuse, R5, R0 ;  /* 0x000000051d007224 */ /* 0x040fe200078e0200 */
[----:B------:R-:W2:Y:S01]  /*1da0*/  LDL R14, [R1+0xad0] ;  /* 0x000ad000010e7983 */ /* 0x000ea20000100800 */
[----:B------:R-:W-:-:S03]  /*1db0*/  IMAD R5, R29, R6, R3 ;  /* 0x000000061d057224 */ /* 0x000fc600078e0203 */
[----:B------:R0:W-:Y:S04]  /*1dc0*/  STL [R1+0x30], R4 ;  /* 0x0000300401007387 */ /* 0x0001e80000100800 */
[----:B------:R-:W-:Y:S01]  /*1dd0*/  STL [R1+0x2c], R0 ;  /* 0x00002c0001007387 */ /* 0x000fe20000100800 */
[----:B0-----:R-:W-:Y:S01]  /*1de0*/  IMAD.MOV.U32 R4, RZ, RZ, R7 ;  /* 0x000000ffff047224 */ /* 0x001fe200078e0007 */
[----:B----4-:R-:W-:Y:S01]  /*1df0*/  IABS R7, R9 ;  /* 0x0000000900077213 */ /* 0x010fe20000000000 */
[C---:B------:R-:W-:Y:S01]  /*1e00*/  IMAD.HI.U32 R9, R28.reuse, R2, RZ ;  /* 0x000000021c097227 */ /* 0x040fe200078e00ff */
[----:B------:R0:W-:Y:S03]  /*1e10*/  STL [R1+0x28], R5 ;  /* 0x0000280501007387 */ /* 0x0001e60000100800 */
[----:B------:R-:W-:Y:S01]  /*1e20*/  IMAD.MOV R3, RZ, RZ, -R9 ;  /* 0x000000ffff037224 */ /* 0x000fe200078e0a09 */
[----:B------:R-:W4:Y:S01]  /*1e30*/  LDL R19, [R1+0xacc] ;  /* 0x000acc0001137983 */ /* 0x000f220000100800 */
[----:B------:R-:W-:-:S04]  /*1e40*/  IMAD.HI.U32 R8, R28, R4, RZ ;  /* 0x000000041c087227 */ /* 0x000fc800078e00ff */
[C---:B------:R-:W-:Y:S02]  /*1e50*/  IMAD R2, R29.reuse, R3, R2 ;  /* 0x000000031d027224 */ /* 0x040fe400078e0202 */
[----:B------:R-:W-:Y:S01]  /*1e60*/  IMAD.MOV R6, RZ, RZ, -R8 ;  /* 0x000000ffff067224 */ /* 0x000fe200078e0a08 */
[----:B0-----:R-:W-:Y:S01]  /*1e70*/  IABS R5, R15 ;  /* 0x0000000f00057213 */ /* 0x001fe20000000000 */
[----:B------:R-:W-:Y:S01]  /*1e80*/  IMAD.MOV.U32 R0, RZ, RZ, R7 ;  /* 0x000000ffff007224 */ /* 0x000fe200078e0007 */
[----:B------:R-:W4:Y:S01]  /*1e90*/  LDL R15, [R1+0xac8] ;  /* 0x000ac800010f7983 */ /* 0x000f220000100800 */
[----:B------:R-:W-:-:S03]  /*1ea0*/  IMAD R4, R29, R6, R4 ;  /* 0x000000061d047224 */ /* 0x000fc600078e0204 */
[----:B------:R0:W-:Y:S01]  /*1eb0*/  STL [R1+0x24], R2 ;  /* 0x0000240201007387 */ /* 0x0001e20000100800 */
[----:B------:R-:W-:-:S03]  /*1ec0*/  IABS R7, R11 ;  /* 0x0000000b00077213 */ /* 0x000fc60000000000 */
[----:B------:R-:W4:Y:S02]  /*1ed0*/  LDL R11, [R1+0xac4] ;  /* 0x000ac400010b7983 */ /* 0x000f240000100800 */
[----:B0-----:R-:W-:Y:S02]  /*1ee0*/  IMAD.MOV.U32 R2, RZ, RZ, R7 ;  /* 0x000000ffff027224 */ /* 0x001fe400078e0007 */
[----:B------:R0:W-:Y:S01]  /*1ef0*/  STL [R1+0x20], R4 ;  /* 0x0000200401007387 */ /* 0x0001e20000100800 */
[----:B------:R-:W-:-:S03]  /*1f00*/  IMAD.HI.U32 R8, R28, R0, RZ ;  /* 0x000000001c087227 */ /* 0x000fc600078e00ff */
[----:B------:R-:W4:Y:S01]  /*1f10*/  LDL R12, [R1+0xac0] ;  /* 0x000ac000010c7983 */ /* 0x000f220000100800 */
[----:B-----5:R-:W-:-:S03]  /*1f20*/  IABS R7, R10 ;  /* 0x0000000a00077213 */ /* 0x020fc60000000000 */
[----:B------:R-:W5:Y:S01]  /*1f30*/  LDL R10, [R1+0xabc] ;  /* 0x000abc00010a7983 */ /* 0x000f620000100800 */
[----:B------:R-:W-:Y:S01]  /*1f40*/  IMAD.MOV.U32 R3, RZ, RZ, R5 ;  /* 0x000000ffff037224 */ /* 0x000fe200078e0005 */
[----:B---3--:R-:W-:Y:S01]  /*1f50*/  IABS R5, R13 ;  /* 0x0000000d00057213 */ /* 0x008fe20000000000 */
[----:B0-----:R-:W-:Y:S02]  /*1f60*/  IMAD.MOV R4, RZ, RZ, -R8 ;  /* 0x000000ffff047224 */ /* 0x001fe400078e0a08 */
[----:B------:R-:W-:-:S04]  /*1f70*/  IMAD.HI.U32 R6, R28, R3, RZ ;  /* 0x000000031c067227 */ /* 0x000fc800078e00ff */
[----:B------:R-:W-:-:S04]  /*1f80*/  IMAD.HI.U32 R8, R28, R2, RZ ;  /* 0x000000021c087227 */ /* 0x000fc800078e00ff */
[C---:B------:R-:W-:Y:S02]  /*1f90*/  IMAD R4, R29.reuse, R4, R0 ;  /* 0x000000041d047224 */ /* 0x040fe400078e0200 */
[----:B------:R-:W-:Y:S02]  /*1fa0*/  IMAD.MOV.U32 R0, RZ, RZ, R5 ;  /* 0x000000ffff007224 */ /* 0x000fe400078e0005 */
[----:B------:R-:W-:Y:S02]  /*1fb0*/  IMAD.MOV R5, RZ, RZ, -R6 ;  /* 0x000000ffff057224 */ /* 0x000fe400078e0a06 */
[----:B------:R-:W-:Y:S01]  /*1fc0*/  IMAD.MOV R6, RZ, RZ, -R8 ;  /* 0x000000ffff067224 */ /* 0x000fe200078e0a08 */
[----:B------:R0:W-:Y:S01]  /*1fd0*/  STL [R1+0x1c], R4 ;  /* 0x00001c0401007387 */ /* 0x0001e20000100800 */
[C---:B------:R-:W-:Y:S02]  /*1fe0*/  IMAD R3, R29.reuse, R5, R3 ;  /* 0x000000051d037224 */ /* 0x040fe400078e0203 */
[----:B------:R-:W-:-:S02]  /*1ff0*/  IMAD R2, R29, R6, R2 ;  /* 0x000000061d027224 */ /* 0x000fc400078e0202 */
[C---:B------:R-:W-:Y:S01]  /*2000*/  IMAD.HI.U32 R9, R28.reuse, R0, RZ ;  /* 0x000000001c097227 */ /* 0x040fe200078e00ff */
[----:B------:R1:W-:Y:S03]  /*2010*/  STL [R1+0x18], R3 ;  /* 0x0000180301007387 */ /* 0x0003e60000100800 */
[----:B0-----:R-:W-:Y:S01]  /*2020*/  IMAD.MOV.U32 R4, RZ, RZ, R7 ;  /* 0x000000ffff047224 */ /* 0x001fe200078e0007 */
[----:B--2---:R-:W-:Y:S01]  /*2030*/  IABS R7, R14 ;  /* 0x0000000e00077213 */ /* 0x004fe20000000000 */
[----:B------:R-:W2:Y:S02]  /*2040*/  LDL R13, [R1+0xab8] ;  /* 0x000ab800010d7983 */ /* 0x000ea40000100800 */
[----:B------:R-:W-:Y:S02]  /*2050*/  IMAD.HI.U32 R8, R28, R4, RZ ;  /* 0x000000041c087227 */ /* 0x000fe400078e00ff */
[----:B------:R-:W3:Y:S02]  /*2060*/  LDL R14, [R1+0xab4] ;  /* 0x000ab400010e7983 */ /* 0x000ee40000100800 */
[----:B-1----:R-:W-:-:S02]  /*2070*/  IMAD.MOV R3, RZ, RZ, -R9 ;  /* 0x000000ffff037224 */ /* 0x002fc400078e0a09 */
[----:B------:R0:W-:Y:S01]  /*2080*/  STL [R1+0x14], R2 ;  /* 0x0000140201007387 */ /* 0x0001e20000100800 */
[----:B------:R-:W-:Y:S01]  /*2090*/  IMAD.MOV R6, RZ, RZ, -R8 ;  /* 0x000000ffff067224 */ /* 0x000fe200078e0a08 */
[----:B----4-:R-:W-:Y:S01]  /*20a0*/  IABS R5, R19 ;  /* 0x0000001300057213 */ /* 0x010fe20000000000 */
[----:B0-----:R-:W-:Y:S02]  /*20b0*/  IMAD.MOV.U32 R2, RZ, RZ, R7 ;  /* 0x000000ffff027224 */ /* 0x001fe400078e0007 */
[----:B------:R-:W-:Y:S02]  /*20c0*/  IMAD R3, R29, R3, R0 ;  /* 0x000000031d037224 */ /* 0x000fe400078e0200 */
[----:B------:R-:W-:-:S04]  /*20d0*/  IMAD.HI.U32 R8, R28, R2, RZ ;  /* 0x000000021c087227 */ /* 0x000fc800078e00ff */
[----:B------:R-:W-:Y:S02]  /*20e0*/  IMAD.MOV.U32 R0, RZ, RZ, R5 ;  /* 0x000000ffff007224 */ /* 0x000fe400078e0005 */
[C---:B------:R-:W-:Y:S02]  /*20f0*/  IMAD R5, R29.reuse, R6, R4 ;  /* 0x000000061d057224 */ /* 0x040fe400078e0204 */
[----:B------:R-:W-:Y:S01]  /*2100*/  IMAD.MOV R4, RZ, RZ, -R8 ;  /* 0x000000ffff047224 */ /* 0x000fe200078e0a08 */
[----:B------:R0:W-:Y:S03]  /*2110*/  STL [R1+0x10], R3 ;  /* 0x0000100301007387 */ /* 0x0001e60000100800 */
[----:B------:R-:W-:Y:S01]  /*2120*/  IMAD R4, R29, R4, R2 ;  /* 0x000000041d047224 */ /* 0x000fe200078e0202 */
[----:B------:R1:W-:Y:S01]  /*2130*/  STL [R1+0xc], R5 ;  /* 0x00000c0501007387 */ /* 0x0003e20000100800 */
[----:B------:R-:W-:-:S02]  /*2140*/  IABS R7, R15 ;  /* 0x0000000f00077213 */ /* 0x000fc40000000000 */
[----:B------:R-:W-:Y:S01]  /*2150*/  IABS R27, R11 ;  /* 0x0000000b001b7213 */ /* 0x000fe20000000000 */
[----:B------:R-:W4:Y:S04]  /*2160*/  LDL R15, [R1+0xab0] ;  /* 0x000ab000010f7983 */ /* 0x000f280000100800 */
[----:B------:R-:W4:Y:S04]  /*2170*/  LDL R11, [R1+0xaac] ;  /* 0x000aac00010b7983 */ /* 0x000f280000100800 */
[----:B------:R0:W-:Y:S01]  /*2180*/  STL [R1+0x8], R4 ;  /* 0x0000080401007387 */ /* 0x0001e20000100800 */
[----:B-----5:R-:W-:-:S03]  /*2190*/  IABS R25, R10 ;  /* 0x0000000a00197213 */ /* 0x020fc60000000000 */
[----:B------:R-:W5:Y:S01]  /*21a0*/  LDL R10, [R1+0xaa8] ;  /* 0x000aa800010a7983 */ /* 0x000f620000100800 */
[----:B0-----:R-:W-:Y:S02]  /*21b0*/  IMAD.MOV.U32 R3, RZ, RZ, R7 ;  /* 0x000000ffff037224 */ /* 0x001fe400078e0007 */
[----:B-1----:R-:W-:-:S04]  /*21c0*/  IMAD.HI.U32 R5, R28, R0, RZ ;  /* 0x000000001c057227 */ /* 0x002fc800078e00ff */
[----:B------:R-:W-:Y:S01]  /*21d0*/  IMAD.HI.U32 R6, R28, R3, RZ ;  /* 0x000000031c067227 */ /* 0x000fe200078e00ff */
[----:B------:R-:W-:-:S03]  /*21e0*/  IABS R26, R12 ;  /* 0x0000000c001a7213 */ /* 0x000fc60000000000 */
[----:B------:R-:W-:Y:S02]  /*21f0*/  IMAD.MOV R2, RZ, RZ, -R5 ;  /* 0x000000ffff027224 */ /* 0x000fe400078e0a05 */
[----:B------:R-:W-:Y:S02]  /*2200*/  IMAD.MOV R4, RZ, RZ, -R6 ;  /* 0x000000ffff047224 */ /* 0x000fe400078e0a06 */
[----:B------:R-:W-:Y:S02]  /*2210*/  IMAD R0, R29, R2, R0 ;  /* 0x000000021d007224 */ /* 0x000fe400078e0200 */
[----:B------:R-:W-:-:S04]  /*2220*/  IMAD.HI.U32 R5, R28, R27, RZ ;  /* 0x0000001b1c057227 */ /* 0x000fc800078e00ff */
[C---:B------:R-:W-:Y:S02]  /*2230*/  IMAD R3, R29.reuse, R4, R3 ;  /* 0x000000041d037224 */ /* 0x040fe400078e0203 */
[C---:B------:R-:W-:Y:S01]  /*2240*/  IMAD.HI.U32 R2, R28.reuse, R26, RZ ;  /* 0x0000001a1c027227 */ /* 0x040fe200078e00ff */
[----:B------:R0:W-:Y:S03]  /*2250*/  STL [R1+0x4], R0 ;  /* 0x0000040001007387 */ /* 0x0001e60000100800 */
[----:B------:R-:W-:Y:S01]  /*2260*/  IMAD.MOV R2, RZ, RZ, -R2 ;  /* 0x000000ffff027224 */ /* 0x000fe200078e0a02 */
[----:B------:R1:W-:Y:S01]  /*2270*/  STL [R1], R3 ;  /* 0x0000000301007387 */ /* 0x0003e20000100800 */
[----:B0-----:R-:W-:Y:S01]  /*2280*/  IMAD.MOV R0, RZ, RZ, -R5 ;  /* 0x000000ffff007224 */ /* 0x001fe200078e0a05 */
[----:B---3--:R-:W-:Y:S01]  /*2290*/  IABS R23, R14 ;  /* 0x0000000e00177213 */ /* 0x008fe20000000000 */
[C---:B------:R-:W-:Y:S01]  /*22a0*/  IMAD R26, R29.reuse, R2, R26 ;  /* 0x000000021d1a7224 */ /* 0x040fe200078e021a */
[----:B--2---:R-:W-:Y:S01]  /*22b0*/  IABS R24, R13 ;  /* 0x0000000d00187213 */ /* 0x004fe20000000000 */
[----:B-1----:R-:W-:Y:S01]  /*22c0*/  IMAD.HI.U32 R3, R28, R25, RZ ;  /* 0x000000191c037227 */ /* 0x002fe200078e00ff */
[----:B------:R-:W2:Y:S03]  /*22d0*/  LDL R14, [R1+0xaa0] ;  /* 0x000aa000010e7983 */ /* 0x000ea60000100800 */
[----:B------:R-:W-:Y:S01]  /*22e0*/  IMAD R27, R29, R0, R27 ;  /* 0x000000001d1b7224 */ /* 0x000fe200078e021b */
[----:B------:R-:W3:Y:S01]  /*22f0*/  LDL R13, [R1+0xaa4] ;  /* 0x000aa400010d7983 */ /* 0x000ee20000100800 */
[----:B------:R-:W-:-:S03]  /*2300*/  IMAD.MOV R0, RZ, RZ, -R3 ;  /* 0x000000ffff007224 */ /* 0x000fc600078e0a03 */
[----:B------:R-:W-:Y:S01]  /*2310*/  STL [R1+0xce8], R27 ;  /* 0x000ce81b01007387 */ /* 0x000fe20000100800 */
[----:B------:R-:W-:-:S03]  /*2320*/  IMAD R25, R29, R0, R25 ;  /* 0x000000001d197224 */ /* 0x000fc600078e0219 */
[----:B------:R-:W-:Y:S01]  /*2330*/  STL [R1+0xcec], R26 ;  /* 0x000cec1a01007387 */ /* 0x000fe20000100800 */
[----:B----4-:R-:W-:-:S03]  /*2340*/  IABS R22, R15 ;  /* 0x0000000f00167213 */ /* 0x010fc60000000000 */
[----:B------:R-:W4:Y:S01]  /*2350*/  LDL R15, [R1+0xa9c] ;  /* 0x000a9c00010f7983 */ /* 0x000f220000100800 */
[----:B------:R-:W-:-:S03]  /*2360*/  IABS R21, R11 ;  /* 0x0000000b00157213 */ /* 0x000fc60000000000 */
[----:B------:R-:W4:Y:S04]  /*2370*/  LDL R11, [R1+0xa98] ;  /* 0x000a9800010b7983 */ /* 0x000f280000100800 */
[----:B------:R-:W-:Y:S01]  /*2380*/  STL [R1+0xcf0], R25 ;  /* 0x000cf01901007387 */ /* 0x000fe20000100800 */
[----:B-----5:R-:W-:-:S03]  /*2390*/  IABS R20, R10 ;  /* 0x0000000a00147213 */ /* 0x020fc60000000000 */
[----:B------:R-:W5:Y:S01]  /*23a0*/  LDL R10, [R1+0xa94] ;  /* 0x000a9400010a7983 */ /* 0x000f620000100800 */
[----:B------:R-:W-:-:S04]  /*23b0*/  IMAD.HI.U32 R2, R28, R24, RZ ;  /* 0x000000181c027227 */ /* 0x000fc800078e00ff */
[----:B------:R-:W-:-:S04]  /*23c0*/  IMAD.HI.U32 R3, R28, R23, RZ ;  /* 0x000000171c037227 */ /* 0x000fc800078e00ff */
[----:B------:R-:W-:Y:S02]  /*23d0*/  IMAD.MOV R0, RZ, RZ, -R2 ;  /* 0x000000ffff007224 */ /* 0x000fe400078e0a02 */
[----:B------:R-:W-:Y:S02]  /*23e0*/  IMAD.MOV R2, RZ, RZ, -R3 ;  /* 0x000000ffff027224 */ /* 0x000fe400078e0a03 */
[----:B------:R-:W-:-:S04]  /*23f0*/  IMAD.HI.U32 R4, R28, R22, RZ ;  /* 0x000000161c047227 */ /* 0x000fc800078e00ff */
[----:B------:R-:W-:-:S04]  /*2400*/  IMAD.HI.U32 R3, R28, R21, RZ ;  /* 0x000000151c037227 */ /* 0x000fc800078e00ff */
[C---:B------:R-:W-:Y:S02]  /*2410*/  IMAD R24, R29.reuse, R0, R24 ;  /* 0x000000001d187224 */ /* 0x040fe400078e0218 */
[----:B------:R-:W-:Y:S02]  /*2420*/  IMAD R23, R29, R2, R23 ;  /* 0x000000021d177224 */ /* 0x000fe400078e0217 */
[----:B------:R-:W-:Y:S02]  /*2430*/  IMAD.MOV R0, RZ, RZ, -R4 ;  /* 0x000000ffff007224 */ /* 0x000fe400078e0a04 */
[----:B------:R-:W-:Y:S01]  /*2440*/  IMAD.MOV R2, RZ, RZ, -R3 ;  /* 0x000000ffff027224 */ /* 0x000fe200078e0a03 */
[----:B------:R0:W-:Y:S01]  /*2450*/  STL [R1+0xcf4], R24 ;  /* 0x000cf41801007387 */ /* 0x0001e20000100800 */
[----:B------:R-:W-:-:S03]  /*2460*/  IMAD.HI.U32 R3, R28, R20, RZ ;  /* 0x000000141c037227 */ /* 0x000fc600078e00ff */
[----:B------:R-:W-:Y:S01]  /*2470*/  STL [R1+0xcf8], R23 ;  /* 0x000cf81701007387 */ /* 0x000fe20000100800 */
[C---:B------:R-:W-:Y:S02]  /*2480*/  IMAD R22, R29.reuse, R0, R22 ;  /* 0x000000001d167224 */ /* 0x040fe400078e0216 */
[----:B------:R-:W-:Y:S01]  /*2490*/  IMAD R21, R29, R2, R21 ;  /* 0x000000021d157224 */ /* 0x000fe200078e0215 */
[----:B--2---:R-:W-:Y:S01]  /*24a0*/  IABS R18, R14 ;  /* 0x0000000e00127213 */ /* 0x004fe20000000000 */
[----:B------:R-:W-:Y:S01]  /*24b0*/  IMAD.MOV R0, RZ, RZ, -R3 ;  /* 0x000000ffff007224 */ /* 0x000fe200078e0a03 */
[----:B------:R-:W2:Y:S01]  /*24c0*/  LDL R14, [R1+0xa90] ;  /* 0x000a9000010e7983 */ /* 0x000ea20000100800 */
[----:B---3--:R-:W-:-:S03]  /*24d0*/  IABS R19, R13 ;  /* 0x0000000d00137213 */ /* 0x008fc60000000000 */
[----:B------:R-:W3:Y:S01]  /*24e0*/  LDL R13, [R1+0xa8c] ;  /* 0x000a8c00010d7983 */ /* 0x000ee20000100800 */
[----:B------:R-:W-:-:S03]  /*24f0*/  IMAD R20, R29, R0, R20 ;  /* 0x000000001d147224 */ /* 0x000fc600078e0214 */
[----:B------:R-:W-:Y:S04]  /*2500*/  STL [R1+0xcfc], R22 ;  /* 0x000cfc1601007387 */ /* 0x000fe80000100800 */
[----:B------:R-:W-:Y:S04]  /*2510*/  STL [R1+0xd00], R21 ;  /* 0x000d001501007387 */ /* 0x000fe80000100800 */
[----:B------:R-:W3:Y:S01]  /*2520*/  LDL R12, [R1+0xa88] ;  /* 0x000a8800010c7983 */ /* 0x000ee20000100800 */
[----:B------:R-:W-:-:S04]  /*2530*/  IMAD.HI.U32 R2, R28, R19, RZ ;  /* 0x000000131c027227 */ /* 0x000fc800078e00ff */
[----:B------:R-:W-:Y:S01]  /*2540*/  IMAD.HI.U32 R3, R28, R18, RZ ;  /* 0x000000121c037227 */ /* 0x000fe200078e00ff */
[----:B----4-:R-:W-:Y:S02]  /*2550*/  IABS R17, R15 ;  /* 0x0000000f00117213 */ /* 0x010fe40000000000 */
[----:B------:R-:W-:Y:S02]  /*2560*/  IABS R16, R11 ;  /* 0x0000000b00107213 */ /* 0x000fe40000000000 */
[----:B------:R-:W4:Y:S04]  /*2570*/  LDL R11, [R1+0xa84] ;  /* 0x000a8400010b7983 */ /* 0x000f280000100800 */
[----:B------:R-:W-:Y:S01]  /*2580*/  STL [R1+0xcdc], R20 ;  /* 0x000cdc1401007387 */ /* 0x000fe20000100800 */
[----:B------:R-:W-:-:S02]  /*2590*/  IMAD.MOV R0, RZ, RZ, -R2 ;  /* 0x000000ffff007224 */ /* 0x000fc400078e0a02 */
[----:B------:R-:W-:Y:S02]  /*25a0*/  IMAD.MOV R2, RZ, RZ, -R3 ;  /* 0x000000ffff027224 */ /* 0x000fe400078e0a03 */
[----:B------:R-:W-:-:S04]  /*25b0*/  IMAD.HI.U32 R4, R28, R17, RZ ;  /* 0x000000111c047227 */ /* 0x000fc800078e00ff */
[----:B------:R-:W-:-:S04]  /*25c0*/  IMAD.HI.U32 R3, R28, R16, RZ ;  /* 0x000000101c037227 */ /* 0x000fc800078e00ff */
[C---:B------:R-:W-:Y:S02]  /*25d0*/  IMAD R19, R29.reuse, R0, R19 ;  /* 0x000000001d137224 */ /* 0x040fe400078e0213 */
[C---:B------:R-:W-:Y:S02]  /*25e0*/  IMAD R18, R29.reuse, R2, R18 ;  /* 0x000000021d127224 */ /* 0x040fe400078e0212 */
[----:B------:R-:W-:Y:S02]  /*25f0*/  IMAD.MOV R0, RZ, RZ, -R4 ;  /* 0x000000ffff007224 */ /* 0x000fe400078e0a04 */
[----:B------:R-:W-:Y:S02]  /*2600*/  IMAD.MOV R2, RZ, RZ, -R3 ;  /* 0x000000ffff027224 */ /* 0x000fe400078e0a03 */
[C---:B------:R-:W-:Y:S02]  /*2610*/  IMAD R17, R29.reuse, R0, R17 ;  /* 0x000000001d117224 */ /* 0x040fe400078e0211 */
[----:B------:R-:W-:Y:S01]  /*2620*/  IMAD R16, R29, R2, R16 ;  /* 0x000000021d107224 */ /* 0x000fe200078e0210 */
[----:B-----5:R-:W-:-:S02]  /*2630*/  IABS R15, R10 ;  /* 0x0000000a000f7213 */ /* 0x020fc40000000000 */
[----:B------:R-:W5:Y:S03]  /*2640*/  LDL R10, [R1+0xa80] ;  /* 0x000a8000010a7983 */ /* 0x000f660000100800 */
[----:B------:R-:W-:Y:S01]  /*2650*/  IMAD.HI.U32 R3, R28, R15, RZ ;  /* 0x0000000f1c037227 */ /* 0x000fe200078e00ff */
[----:B------:R1:W-:Y:S04]  /*2660*/  STL [R1+0xcd8], R19 ;  /* 0x000cd81301007387 */ /* 0x0003e80000100800 */
[----:B------:R-:W-:Y:S01]  /*2670*/  STL [R1+0xcd4], R18 ;  /* 0x000cd41201007387 */ /* 0x000fe20000100800 */
[----:B------:R-:W-:-:S03]  /*2680*/  IMAD.MOV R0, RZ, RZ, -R3 ;  /* 0x000000ffff007224 */ /* 0x000fc600078e0a03 */
[----:B------:R-:W5:Y:S04]  /*2690*/  LDL R9, [R1+0xa7c] ;  /* 0x000a7c0001097983 */ /* 0x000f680000100800 */
[----:B------:R-:W5:Y:S01]  /*26a0*/  LDL R8, [R1+0xa78] ;  /* 0x000a780001087983 */ /* 0x000f620000100800 */
[----:B------:R-:W-:-:S03]  /*26b0*/  IMAD R15, R29, R0, R15 ;  /* 0x000000001d0f7224 */ /* 0x000fc600078e020f */
[----:B------:R-:W-:Y:S04]  /*26c0*/  STL [R1+0xce0], R17 ;  /* 0x000ce01101007387 */ /* 0x000fe80000100800 */
[----:B------:R-:W-:Y:S04]  /*26d0*/  STL [R1+0xce4], R16 ;  /* 0x000ce41001007387 */ /* 0x000fe80000100800 */
[----:B------:R-:W5:Y:S04]  /*26e0*/  LDL R7, [R1+0xa74] ;  /* 0x000a740001077983 */ /* 0x000f680000100800 */
[----:B------:R-:W5:Y:S04]  /*26f0*/  LDL R6, [R1+0xa70] ;  /* 0x000a700001067983 */ /* 0x000f680000100800 */
[----:B------:R-:W-:Y:S04]  /*2700*/  STL [R1+0xd04], R15 ;  /* 0x000d040f01007387 */ /* 0x000fe80000100800 */
[----:B------:R-:W5:Y:S01]  /*2710*/  LDL R5, [R1+0x438] ;  /* 0x0004380001057983 */ /* 0x000f620000100800 */
[----:B--2---:R-:W-:-:S02]  /*2720*/  IABS R14, R14 ;  /* 0x0000000e000e7213 */ /* 0x004fc40000000000 */
[----:B---3--:R-:W-:-:S03]  /*2730*/  IABS R13, R13 ;  /* 0x0000000d000d7213 */ /* 0x008fc60000000000 */
[----:B------:R-:W-:-:S04]  /*2740*/  IMAD.HI.U32 R2, R28, R14, RZ ;  /* 0x0000000e1c027227 */ /* 0x000fc800078e00ff */
[----:B------:R-:W-:Y:S01]  /*2750*/  IMAD.HI.U32 R3, R28, R13, RZ ;  /* 0x0000000d1c037227 */ /* 0x000fe200078e00ff */
[----:B------:R-:W-:-:S03]  /*2760*/  IABS R12, R12 ;  /* 0x0000000c000c7213 */ /* 0x000fc60000000000 */
[----:B------:R-:W-:Y:S02]  /*2770*/  IMAD.MOV R0, RZ, RZ, -R2 ;  /* 0x000000ffff007224 */ /* 0x000fe400078e0a02 */
[----:B------:R-:W-:Y:S02]  /*2780*/  IMAD.MOV R2, RZ, RZ, -R3 ;  /* 0x000000ffff027224 */ /* 0x000fe400078e0a03 */
[----:B------:R-:W-:-:S04]  /*2790*/  IMAD.HI.U32 R4, R28, R12, RZ ;  /* 0x0000000c1c047227 */ /* 0x000fc800078e00ff */
[C---:B------:R-:W-:Y:S02]  /*27a0*/  IMAD R14, R29.reuse, R0, R14 ;  /* 0x000000001d0e7224 */ /* 0x040fe400078e020e */
[----:B------:R-:W-:Y:S01]  /*27b0*/  IMAD R13, R29, R2, R13 ;  /* 0x000000021d0d7224 */ /* 0x000fe200078e020d */
[----:B----4-:R-:W-:Y:S01]  /*27c0*/  IABS R11, R11 ;  /* 0x0000000b000b7213 */ /* 0x010fe20000000000 */
[----:B------:R-:W-:-:S04]  /*27d0*/  IMAD.MOV R0, RZ, RZ, -R4 ;  /* 0x000000ffff007224 */ /* 0x000fc800078e0a04 */
[----:B------:R-:W-:-:S04]  /*27e0*/  IMAD.HI.U32 R3, R28, R11, RZ ;  /* 0x0000000b1c037227 */ /* 0x000fc800078e00ff */
[----:B------:R-:W-:Y:S02]  /*27f0*/  IMAD.MOV R2, RZ, RZ, -R3 ;  /* 0x000000ffff027224 */ /* 0x000fe400078e0a03 */
[C---:B------:R-:W-:Y:S01]  /*2800*/  IMAD R12, R29.reuse, R0, R12 ;  /* 0x000000001d0c7224 */ /* 0x040fe200078e020c */
[----:B------:R-:W-:Y:S01]  /*2810*/  STL [R1+0xd08], R14 ;  /* 0x000d080e01007387 */ /* 0x000fe20000100800 */
[----:B------:R-:W-:-:S03]  /*2820*/  IMAD R11, R29, R2, R11 ;  /* 0x000000021d0b7224 */ /* 0x000fc600078e020b */
[----:B------:R2:W-:Y:S04]  /*2830*/  STL [R1+0xd0c], R13 ;  /* 0x000d0c0d01007387 */ /* 0x0005e80000100800 */
[----:B0-----:R-:W3:Y:S04]  /*2840*/  LDL R24, [R1+0xa6c] ;  /* 0x000a6c0001187983 */ /* 0x001ee80000100800 */
[----:B------:R-:W4:Y:S04]  /*2850*/  LDL R25, [R1+0xa64] ;  /* 0x000a640001197983 */ /* 0x000f280000100800 */
[----:B------:R0:W-:Y:S04]  /*2860*/  STL [R1+0xd10], R12 ;  /* 0x000d100c01007387 */ /* 0x0001e80000100800 */
[----:B------:R-:W-:Y:S04]  /*2870*/  STL [R1+0xd14], R11 ;  /* 0x000d140b01007387 */ /* 0x000fe80000100800 */
[----:B------:R-:W4:Y:S04]  /*2880*/  LDL R26, [R1+0xa68] ;  /* 0x000a6800011a7983 */ /* 0x000f280000100800 */
[----:B------:R-:W4:Y:S01]  /*2890*/  LDL R27, [R1+0xa5c] ;  /* 0x000a5c00011b7983 */ /* 0x000f220000100800 */
[----:B-----5:R-:W-:-:S05]  /*28a0*/  IABS R10, R10 ;  /* 0x0000000a000a7213 */ /* 0x020fca0000000000 */
[----:B------:R-:W-:-:S04]  /*28b0*/  IMAD.HI.U32 R3, R28, R10, RZ ;  /* 0x0000000a1c037227 */ /* 0x000fc800078e00ff */
[----:B------:R-:W-:-:S04]  /*28c0*/  IMAD.MOV R0, RZ, RZ, -R3 ;  /* 0x000000ffff007224 */ /* 0x000fc800078e0a03 */
[----:B------:R-:W-:Y:S01]  /*28d0*/  IMAD R10, R29, R0, R10 ;  /* 0x000000001d0a7224 */ /* 0x000fe200078e020a */
[----:B------:R-:W-:-:S04]  /*28e0*/  IABS R9, R9 ;  /* 0x0000000900097213 */ /* 0x000fc80000000000 */
[----:B------:R-:W-:Y:S01]  /*28f0*/  STL [R1+0xd18], R10 ;  /* 0x000d180a01007387 */ /* 0x000fe20000100800 */
[----:B------:R-:W-:-:S03]  /*2900*/  IABS R8, R8 ;  /* 0x0000000800087213 */ /* 0x000fc60000000000 */
[----:B-1----:R-:W5:Y:S01]  /*2910*/  LDL.LU R19, [R1+0x94] ;  /* 0x0000940001137983 */ /* 0x002f620000300800 */
[----:B------:R-:W-:-:S03]  /*2920*/  IMAD.HI.U32 R2, R28, R9, RZ ;  /* 0x000000091c027227 */ /* 0x000fc600078e00ff */
[----:B------:R-:W5:Y:S01]  /*2930*/  LDL.LU R20, [R1+0x90] ;  /* 0x0000900001147983 */ /* 0x000f620000300800 */
[C---:B------:R-:W-:Y:S01]  /*2940*/  IMAD.HI.U32 R3, R28.reuse, R8, RZ ;  /* 0x000000081c037227 */ /* 0x040fe200078e00ff */
[----:B------:R-:W-:Y:S02]  /*2950*/  IABS R7, R7 ;  /* 0x0000000700077213 */ /* 0x000fe40000000000 */
[----:B--2---:R-:W2:Y:S01]  /*2960*/  LDL.LU R13, [R1+0x8c] ;  /* 0x00008c00010d7983 */ /* 0x004ea20000300800 */
[----:B------:R-:W-:Y:S02]  /*2970*/  IMAD.MOV R0, RZ, RZ, -R2 ;  /* 0x000000ffff007224 */ /* 0x000fe400078e0a02 */
[----:B------:R-:W-:Y:S01]  /*2980*/  IMAD.MOV R2, RZ, RZ, -R3 ;  /* 0x000000ffff027224 */ /* 0x000fe200078e0a03 */
[----:B------:R-:W2:Y:S01]  /*2990*/  LDL.LU R14, [R1+0x88] ;  /* 0x00008800010e7983 */ /* 0x000ea20000300800 */
[----:B------:R-:W-:Y:S01]  /*29a0*/  IABS R3, R5 ;  /* 0x0000000500037213 */ /* 0x000fe20000000000 */
[----:B------:R-:W-:-:S02]  /*29b0*/  IMAD.HI.U32 R5, R28, R7, RZ ;  /* 0x000000071c057227 */ /* 0x000fc400078e00ff */
[----:B------:R-:W2:Y:S02]  /*29c0*/  LDL.LU R15, [R1+0x84] ;  /* 0x00008400010f7983 */ /* 0x000ea40000300800 */
[C---:B------:R-:W-:Y:S02]  /*29d0*/  IMAD R8, R29.reuse, R2, R8 ;  /* 0x000000021d087224 */ /* 0x040fe400078e0208 */
[----:B------:R-:W-:Y:S02]  /*29e0*/  IMAD.MOV R2, RZ, RZ, -R5 ;  /* 0x000000ffff027224 */ /* 0x000fe400078e0a05 */
[C---:B------:R-:W-:Y:S02]  /*29f0*/  IMAD R9, R29.reuse, R0, R9 ;  /* 0x000000001d097224 */ /* 0x040fe400078e0209 */
[----:B------:R-:W-:-:S03]  /*2a00*/  IMAD R7, R29, R2, R7 ;  /* 0x000000021d077224 */ /* 0x000fc600078e0207 */
[----:B------:R-:W-:Y:S04]  /*2a10*/  STL [R1+0xd1c], R9 ;  /* 0x000d1c0901007387 */ /* 0x000fe80000100800 */
[----:B------:R1:W-:Y:S04]  /*2a20*/  STL [R1+0xd20], R8 ;  /* 0x000d200801007387 */ /* 0x0003e80000100800 */
[----:B------:R-:W2:Y:S04]  /*2a30*/  LDL.LU R21, [R1+0x80] ;  /* 0x0000800001157983 */ /* 0x000ea80000300800 */
[----:B------:R1:W-:Y:S04]  /*2a40*/  STL [R1+0xd24], R7 ;  /* 0x000d240701007387 */ /* 0x0003e80000100800 */
[----:B------:R-:W2:Y:S01]  /*2a50*/  LDL R18, [R1+0xa60] ;  /* 0x000a600001127983 */ /* 0x000ea20000100800 */
[----:B------:R-:W-:Y:S01]  /*2a60*/  IABS R6, R6 ;  /* 0x0000000600067213 */ /* 0x000fe20000000000 */
[----:B------:R-:W-:Y:S01]  /*2a70*/  IMAD.MOV.U32 R0, RZ, RZ, R3 ;  /* 0x000000ffff007224 */ /* 0x000fe200078e0003 */
[----:B0-----:R-:W-:Y:S01]  /*2a80*/  IABS R12, c[0x0][0x178] ;  /* 0x00005e00000c7a13 */ /* 0x001fe20000000000 */
[----:B------:R-:W2:Y:S02]  /*2a90*/  LDL.LU R22, [R1+0x7c] ;  /* 0x00007c0001167983 */ /* 0x000ea40000300800 */
[----:B------:R-:W-:-:S02]  /*2aa0*/  IMAD.HI.U32 R4, R28, R6, RZ ;  /* 0x000000061c047227 */ /* 0x000fc400078e00ff */
[----:B------:R-:W2:Y:S02]  /*2ab0*/  LDL.LU R23, [R1+0x78] ;  /* 0x0000780001177983 */ /* 0x000ea40000300800 */
[----:B------:R-:W-:Y:S02]  /*2ac0*/  IMAD.MOV R3, RZ, RZ, -R4 ;  /* 0x000000ffff037224 */ /* 0x000fe400078e0a04 */
[----:B-1----:R-:W-:-:S04]  /*2ad0*/  IMAD.HI.U32 R8, R28, R0, RZ ;  /* 0x000000001c087227 */ /* 0x002fc800078e00ff */
[----:B------:R-:W-:Y:S01]  /*2ae0*/  IMAD.MOV R2, RZ, RZ, -R8 ;  /* 0x000000ffff027224 */ /* 0x000fe200078e0a08 */
[----:B---3--:R-:W-:Y:S02]  /*2af0*/  IABS R5, R24 ;  /* 0x0000001800057213 */ /* 0x008fe40000000000 */
[----:B----4-:R-:W-:-:S03]  /*2b00*/  IABS R4, R25 ;  /* 0x0000001900047213 */ /* 0x010fc60000000000 */
[C---:B------:R-:W-:Y:S01]  /*2b10*/  IMAD.HI.U32 R8, R28.reuse, R5, RZ ;  /* 0x000000051c087227 */ /* 0x040fe200078e00ff */
[----:B------:R-:W3:Y:S03]  /*2b20*/  LDL.LU R24, [R1+0x74] ;  /* 0x0000740001187983 */ /* 0x000ee60000300800 */
[----:B------:R-:W-:Y:S01]  /*2b30*/  IMAD.HI.U32 R7, R28, R4, RZ ;  /* 0x000000041c077227 */ /* 0x000fe200078e00ff */
[----:B------:R-:W4:Y:S03]  /*2b40*/  LDL.LU R25, [R1+0x70] ;  /* 0x0000700001197983 */ /* 0x000f260000300800 */
[C---:B------:R-:W-:Y:S02]  /*2b50*/  IMAD R6, R29.reuse, R3, R6 ;  /* 0x000000031d067224 */ /* 0x040fe400078e0206 */
[----:B------:R-:W-:Y:S01]  /*2b60*/  IMAD R0, R29, R2, R0 ;  /* 0x000000021d007224 */ /* 0x000fe200078e0200 */
[----:B------:R-:W-:Y:S01]  /*2b70*/  IABS R9, R27 ;  /* 0x0000001b00097213 */ /* 0x000fe20000000000 */
[----:B------:R-:W-:Y:S01]  /*2b80*/  IMAD.MOV R7, RZ, RZ, -R7 ;  /* 0x000000ffff077224 */ /* 0x000fe200078e0a07 */
[----:B------:R-:W-:Y:S01]  /*2b90*/  IABS R3, R26 ;  /* 0x0000001a00037213 */ /* 0x000fe20000000000 */
[----:B------:R-:W-:Y:S01]  /*2ba0*/  IMAD.MOV R8, RZ, RZ, -R8 ;  /* 0x000000ffff087224 */ /* 0x000fe200078e0a08 */
[----:B------:R-:W3:Y:S01]  /*2bb0*/  LDL.LU R26, [R1+0x6c] ;  /* 0x00006c00011a7983 */ /* 0x000ee20000300800 */
[----:B------:R-:W-:-:S02]  /*2bc0*/  IMAD.MOV.U32 R2, RZ, RZ, R9 ;  /* 0x000000ffff027224 */ /* 0x000fc400078e0009 */
[C---:B------:R-:W-:Y:S01]  /*2bd0*/  IMAD R4, R29.reuse, R7, R4 ;  /* 0x000000071d047224 */ /* 0x040fe200078e0204 */
[----:B------:R-:W4:Y:S01]  /*2be0*/  LDL.LU R27, [R1+0x68] ;  /* 0x00006800011b7983 */ /* 0x000f220000300800 */
[----:B------:R-:W-:Y:S02]  /*2bf0*/  IMAD R5, R29, R8, R5 ;  /* 0x000000081d057224 */ /* 0x000fe400078e0205 */
[----:B------:R-:W-:-:S04]  /*2c00*/  IMAD.HI.U32 R7, R28, R2, RZ ;  /* 0x000000021c077227 */ /* 0x000fc800078e00ff */
[----:B------:R-:W-:-:S04]  /*2c10*/  IMAD.HI.U32 R8, R28, R3, RZ ;  /* 0x000000031c087227 */ /* 0x000fc800078e00ff */
[----:B------:R-:W-:Y:S02]  /*2c20*/  IMAD.MOV R7, RZ, RZ, -R7 ;  /* 0x000000ffff077224 */ /* 0x000fe400078e0a07 */
[----:B------:R-:W-:Y:S02]  /*2c30*/  IMAD.MOV R8, RZ, RZ, -R8 ;  /* 0x000000ffff087224 */ /* 0x000fe400078e0a08 */
[C---:B------:R-:W-:Y:S02]  /*2c40*/  IMAD R2, R29.reuse, R7, R2 ;  /* 0x000000071d027224 */ /* 0x040fe400078e0202 */
[----:B------:R-:W-:Y:S01]  /*2c50*/  IMAD R3, R29, R8, R3 ;  /* 0x000000081d037224 */ /* 0x000fe200078e0203 */
[----:B------:R-:W4:Y:S04]  /*2c60*/  LDL.LU R7, [R1+0x64] ;  /* 0x0000640001077983 */ /* 0x000f280000300800 */
[----:B------:R-:W4:Y:S04]  /*2c70*/  LDL.LU R8, [R1+0x60] ;  /* 0x0000600001087983 */ /* 0x000f280000300800 */
[----:B------:R-:W4:Y:S04]  /*2c80*/  LDL.LU R16, [R1+0x5c] ;  /* 0x00005c0001107983 */ /* 0x000f280000300800 */
[----:B------:R-:W4:Y:S01]  /*2c90*/  LDL.LU R17, [R1+0x58] ;  /* 0x0000580001117983 */ /* 0x000f220000300800 */
[----:B-----5:R-:W-:-:S13]  /*2ca0*/  ISETP.GT.U32.AND P3, PT, R12, R19, PT ;  /* 0x000000130c00720c */ /* 0x020fda0003f64070 */
[----:B------:R-:W-:-:S05]  /*2cb0*/  @!P3 IMAD.IADD R19, R19, 0x1, -R12 ;  /* 0x000000011313b824 */ /* 0x000fca00078e0a0c */
[----:B------:R-:W-:-:S13]  /*2cc0*/  ISETP.GT.U32.AND P3, PT, R12, R19, PT ;  /* 0x000000130c00720c */ /* 0x000fda0003f64070 */
[----:B------:R-:W-:Y:S01]  /*2cd0*/  @!P3 IMAD.IADD R19, R19, 0x1, -R12 ;  /* 0x000000011313b824 */ /* 0x000fe200078e0a0c */
[----:B--2---:R-:W-:Y:S02]  /*2ce0*/  IABS R9, R18 ;  /* 0x0000001200097213 */ /* 0x004fe40000000000 */
[----:B------:R-:W2:Y:S04]  /*2cf0*/  LDL.LU R18, [R1+0x54] ;  /* 0x0000540001127983 */ /* 0x000ea80000300800 */
[----:B------:R0:W-:Y:S04]  /*2d00*/  STL [R1+0x94], R19 ;  /* 0x0000941301007387 */ /* 0x0001e80000100800 */
[----:B0-----:R-:W5:Y:S01]  /*2d10*/  LDL.LU R19, [R1+0x50] ;  /* 0x0000500001137983 */ /* 0x001f620000300800 */
[----:B------:R-:W-:-:S02]  /*2d20*/  ISETP.GT.U32.AND P4, PT, R12, R20, PT ;  /* 0x000000140c00720c */ /* 0x000fc40003f84070 */
[C---:B------:R-:W-:Y:S02]  /*2d30*/  ISETP.GT.U32.AND P6, PT, R29.reuse, R0, PT ;  /* 0x000000001d00720c */ /* 0x040fe40003fc4070 */
[C---:B------:R-:W-:Y:S02]  /*2d40*/  ISETP.GT.U32.AND P2, PT, R29.reuse, R13, PT ;  /* 0x0000000d1d00720c */ /* 0x040fe40003f44070 */
[C---:B------:R-:W-:Y:S02]  /*2d50*/  ISETP.GT.U32.AND P5, PT, R29.reuse, R14, PT ;  /* 0x0000000e1d00720c */ /* 0x040fe40003fa4070 */
[C---:B------:R-:W-:Y:S02]  /*2d60*/  ISETP.GT.U32.AND P0, PT, R29.reuse, R15, PT ;  /* 0x0000000f1d00720c */ /* 0x040fe40003f04070 */
[----:B------:R-:W-:-:S03]  /*2d70*/  ISETP.GT.U32.AND P1, PT, R29, R21, PT ;  /* 0x000000151d00720c */ /* 0x000fc60003f24070 */
[----:B------:R-:W-:Y:S02]  /*2d80*/  @!P4 IMAD.IADD R20, R20, 0x1, -R12 ;  /* 0x000000011414c824 */ /* 0x000fe400078e0a0c */
[--C-:B------:R-:W-:Y:S02]  /*2d90*/  @!P6 IMAD.IADD R0, R0, 0x1, -R29.reuse ;  /* 0x000000010000e824 */ /* 0x100fe400078e0a1d */
[--C-:B------:R-:W-:Y:S01]  /*2da0*/  @!P2 IMAD.IADD R13, R13, 0x1, -R29.reuse ;  /* 0x000000010d0da824 */ /* 0x100fe200078e0a1d */
[----:B------:R-:W-:Y:S01]  /*2db0*/  ISETP.GT.U32.AND P4, PT, R12, R20, PT ;  /* 0x000000140c00720c */ /* 0x000fe20003f84070 */
[--C-:B------:R-:W-:Y:S01]  /*2dc0*/  @!P5 IMAD.IADD R14, R14, 0x1, -R29.reuse ;  /* 0x000000010e0ed824 */ /* 0x100fe200078e0a1d */
[----:B------:R-:W-:Y:S01]  /*2dd0*/  ISETP.GT.U32.AND P5, PT, R29, R0, PT ;  /* 0x000000001d00720c */ /* 0x000fe20003fa4070 */
[--C-:B------:R-:W-:Y:S01]  /*2de0*/  @!P0 IMAD.IADD R15, R15, 0x1, -R29.reuse ;  /* 0x000000010f0f8824 */ /* 0x100fe200078e0a1d */
[----:B------:R-:W-:Y:S01]  /*2df0*/  ISETP.GT.U32.AND P0, PT, R29, R13, PT ;  /* 0x0000000d1d00720c */ /* 0x000fe20003f04070 */
[----:B------:R-:W-:Y:S01]  /*2e00*/  @!P1 IMAD.IADD R21, R21, 0x1, -R29 ;  /* 0x0000000115159824 */ /* 0x000fe200078e0a1d */
[----:B------:R-:W-:-:S02]  /*2e10*/  ISETP.GT.U32.AND P3, PT, R29, R22, PT ;  /* 0x000000161d00720c */ /* 0x000fc40003f64070 */
[C---:B------:R-:W-:Y:S02]  /*2e20*/  ISETP.GT.U32.AND P1, PT, R29.reuse, R14, PT ;  /* 0x0000000e1d00720c */ /* 0x040fe40003f24070 */
[----:B------:R-:W-:-:S03]  /*2e30*/  ISETP.GT.U32.AND P6, PT, R29, R21, PT ;  /* 0x000000151d00720c */ /* 0x000fc60003fc4070 */
[----:B------:R-:W-:Y:S01]  /*2e40*/  @!P4 IMAD.IADD R20, R20, 0x1, -R12 ;  /* 0x000000011414c824 */ /* 0x000fe200078e0a0c */
[C---:B------:R-:W-:Y:S01]  /*2e50*/  ISETP.GT.U32.AND P4, PT, R29.reuse, R23, PT ;  /* 0x000000171d00720c */ /* 0x040fe20003f84070 */
[--C-:B------:R-:W-:Y:S01]  /*2e60*/  @!P5 IMAD.IADD R0, R0, 0x1, -R29.reuse ;  /* 0x000000010000d824 */ /* 0x100fe200078e0a1d */
[----:B---3--:R-:W-:Y:S01]  /*2e70*/  ISETP.GT.U32.AND P5, PT, R29, R24, PT ;  /* 0x000000181d00720c */ /* 0x008fe20003fa4070 */
[--C-:B------:R-:W-:Y:S01]  /*2e80*/  @!P0 IMAD.IADD R13, R13, 0x1, -R29.reuse ;  /* 0x000000010d0d8824 */ /* 0x100fe200078e0a1d */
[----:B------:R0:W-:Y:S01]  /*2e90*/  STL [R1+0x90], R20 ;  /* 0x0000901401007387 */ /* 0x0001e20000100800 */
[C---:B----4-:R-:W-:Y:S02]  /*2ea0*/  ISETP.GT.U32.AND P0, PT, R29.reuse, R25, PT ;  /* 0x000000191d00720c */ /* 0x050fe40003f04070 */
[----:B------:R-:W-:Y:S01]  /*2eb0*/  ISETP.GT.U32.AND P2, PT, R29, R15, PT ;  /* 0x0000000f1d00720c */ /* 0x000fe20003f44070 */
[--C-:B------:R-:W-:Y:S02]  /*2ec0*/  @!P3 IMAD.IADD R22, R22, 0x1, -R29.reuse ;  /* 0x000000011616b824 */ /* 0x100fe400078e0a1d */
[--C-:B------:R-:W-:Y:S01]  /*2ed0*/  @!P6 IMAD.IADD R21, R21, 0x1, -R29.reuse ;  /* 0x000000011515e824 */ /* 0x100fe200078e0a1d */
[----:B0-----:R-:W3:Y:S01]  /*2ee0*/  LDL.LU R20, [R1+0x4c] ;  /* 0x00004c0001147983 */ /* 0x001ee20000300800 */
[--C-:B------:R-:W-:Y:S01]  /*2ef0*/  @!P1 IMAD.IADD R14, R14, 0x1, -R29.reuse ;  /* 0x000000010e0e9824 */ /* 0x100fe200078e0a1d */
[----:B------:R-:W-:Y:S01]  /*2f00*/  ISETP.GT.U32.AND P1, PT, R29, R26, PT ;  /* 0x0000001a1d00720c */ /* 0x000fe20003f24070 */
[--C-:B------:R-:W-:Y:S01]  /*2f10*/  @!P4 IMAD.IADD R23, R23, 0x1, -R29.reuse ;  /* 0x000000011717c824 */ /* 0x100fe200078e0a1d */
[C---:B------:R-:W-:Y:S01]  /*2f20*/  ISETP.GT.U32.AND P6, PT, R29.reuse, R7, PT ;  /* 0x000000071d00720c */ /* 0x040fe20003fc4070 */
[----:B------:R-:W-:Y:S01]  /*2f30*/  @!P5 IMAD.IADD R24, R24, 0x1, -R29 ;  /* 0x000000011818d824 */ /* 0x000fe200078e0a1d */
[----:B------:R-:W-:-:S02]  /*2f40*/  ISETP.GT.U32.AND P3, PT, R29, R8, PT ;  /* 0x000000081d00720c */ /* 0x000fc40003f64070 */
[----:B------:R-:W-:Y:S01]  /*2f50*/  ISETP.GT.U32.AND P4, PT, R29, R16, PT ;  /* 0x000000101d00720c */ /* 0x000fe20003f84070 */
[--C-:B------:R-:W-:Y:S01]  /*2f60*/  @!P0 IMAD.IADD R25, R25, 0x1, -R29.reuse ;  /* 0x0000000119198824 */ /* 0x100fe200078e0a1d */
[----:B------:R-:W-:Y:S01]  /*2f70*/  ISETP.GT.U32.AND P5, PT, R29, R17, PT ;  /* 0x000000111d00720c */ /* 0x000fe20003fa4070 */
[----:B------:R-:W-:Y:S01]  /*2f80*/  @!P2 IMAD.IADD R15, R15, 0x1, -R29 ;  /* 0x000000010f0fa824 */ /* 0x000fe200078e0a1d */
[----:B------:R-:W-:-:S05]  /*2f90*/  ISETP.GT.U32.AND P2, PT, R29, R27, PT ;  /* 0x0000001b1d00720c */ /* 0x000fca0003f44070 */
[--C-:B------:R-:W-:Y:S01]  /*2fa0*/  @!P6 IMAD.IADD R7, R7, 0x1, -R29.reuse ;  /* 0x000000010707e824 */ /* 0x100fe200078e0a1d */
[C---:B------:R-:W-:Y:S01]  /*2fb0*/  ISETP.GT.U32.AND P6, PT, R29.reuse, R22, PT ;  /* 0x000000161d00720c */ /* 0x040fe20003fc4070 */
[--C-:B------:R-:W-:Y:S01]  /*2fc0*/  @!P3 IMAD.IADD R8, R8, 0x1, -R29.reuse ;  /* 0x000000010808b824 */ /* 0x100fe200078e0a1d */
[C---:B------:R-:W-:Y:S01]  /*2fd0*/  ISETP.GT.U32.AND P3, PT, R29.reuse, R23, PT ;  /* 0x000000171d00720c */ /* 0x040fe20003f64070 */
[--C-:B------:R-:W-:Y:S02]  /*2fe0*/  @!P1 IMAD.IADD R26, R26, 0x1, -R29.reuse ;  /* 0x000000011a1a9824 */ /* 0x100fe400078e0a1d */
[--C-:B------:R-:W-:Y:S01]  /*2ff0*/  @!P4 IMAD.IADD R16, R16, 0x1, -R29.reuse ;  /* 0x000000011010c824 */ /* 0x100fe200078e0a1d */
[----:B------:R-:W-:Y:S01]  /*3000*/  ISETP.GT.U32.AND P4, PT, R29, R24, PT ;  /* 0x000000181d00720c */ /* 0x000fe20003f84070 */
[----:B------:R0:W-:Y:S01]  /*3010*/  STL [R1+0xca0], R0 ;  /* 0x000ca00001007387 */ /* 0x0001e20000100800 */
[--C-:B------:R-:W-:Y:S01]  /*3020*/  @!P5 IMAD.IADD R17, R17, 0x1, -R29.reuse ;  /* 0x000000011111d824 */ /* 0x100fe200078e0a1d */
[----:B------:R-:W-:Y:S01]  /*3030*/  ISETP.GT.U32.AND P5, PT, R29, R25, PT ;  /* 0x000000191d00720c */ /* 0x000fe20003fa4070 */
[--C-:B------:R-:W-:Y:S01]  /*3040*/  @!P2 IMAD.IADD R27, R27, 0x1, -R29.reuse ;  /* 0x000000011b1ba824 */ /* 0x100fe200078e0a1d */
[----:B0-----:R-:W4:Y:S04]  /*3050*/  LDL.LU R0, [R1+0x14] ;  /* 0x0000140001007983 */ /* 0x001f280000300800 */
[----:B------:R0:W-:Y:S04]  /*3060*/  STL [R1+0x8c], R13 ;  /* 0x00008c0d01007387 */ /* 0x0001e80000100800 */
[----:B------:R1:W-:Y:S04]  /*3070*/  STL [R1+0x88], R14 ;  /* 0x0000880e01007387 */ /* 0x0003e80000100800 */
[----:B------:R-:W4:Y:S01]  /*3080*/  LDL.LU R10, [R1+0x48] ;  /* 0x00004800010a7983 */ /* 0x000f220000300800 */
[----:B------:R-:W-:-:S03]  /*3090*/  @!P6 IMAD.IADD R22, R22, 0x1, -R29 ;  /* 0x000000011616e824 */ /* 0x000fc600078e0a1d */
[----:B------:R0:W-:Y:S01]  /*30a0*/  STL [R1+0x84], R15 ;  /* 0x0000840f01007387 */ /* 0x0001e20000100800 */
[----:B------:R-:W-:-:S03]  /*30b0*/  @!P3 IMAD.IADD R23, R23, 0x1, -R29 ;  /* 0x000000011717b824 */ /* 0x000fc600078e0a1d */
[----:B------:R-:W4:Y:S01]  /*30c0*/  LDL.LU R11, [R1+0x44] ;  /* 0x00004400010b7983 */ /* 0x000f220000300800 */
[----:B------:R-:W-:-:S03]  /*30d0*/  @!P4 IMAD.IADD R24, R24, 0x1, -R29 ;  /* 0x000000011818c824 */ /* 0x000fc600078e0a1d */
[----:B------:R-:W4:Y:S01]  /*30e0*/  LDL.LU R12, [R1+0x40] ;  /* 0x00004000010c7983 */ /* 0x000f220000300800 */
[----:B------:R-:W-:-:S03]  /*30f0*/  @!P5 IMAD.IADD R25, R25, 0x1, -R29 ;  /* 0x000000011919d824 */ /* 0x000fc600078e0a1d */
[----:B------:R1:W-:Y:S04]  /*3100*/  STL [R1+0x80], R21 ;  /* 0x0000801501007387 */ /* 0x0003e80000100800 */
[----:B0-----:R-:W4:Y:S04]  /*3110*/  LDL.LU R13, [R1+0x3c] ;  /* 0x00003c00010d7983 */ /* 0x001f280000300800 */
[----:B-1----:R-:W4:Y:S04]  /*3120*/  LDL.LU R14, [R1+0x38] ;  /* 0x00003800010e7983 */ /* 0x002f280000300800 */
[----:B------:R-:W4:Y:S04]  /*3130*/  LDL.LU R15, [R1+0x34] ;  /* 0x00003400010f7983 */ /* 0x000f280000300800 */
[----:B------:R0:W-:Y:S04]  /*3140*/  STL [R1+0x7c], R22 ;  /* 0x00007c1601007387 */ /* 0x0001e80000100800 */
[----:B------:R1:W-:Y:S04]  /*3150*/  STL [R1+0x78], R23 ;  /* 0x0000781701007387 */ /* 0x0003e80000100800 */
[----:B------:R-:W4:Y:S04]  /*3160*/  LDL.LU R21, [R1+0x30] ;  /* 0x0000300001157983 */ /* 0x000f280000300800 */
[----:B------:R1:W-:Y:S04]  /*3170*/  STL [R1+0x74], R24 ;  /* 0x0000741801007387 */ /* 0x0003e80000100800 */
[----:B------:R2:W-:Y:S04]  /*3180*/  STL [R1+0x70], R25 ;  /* 0x0000701901007387 */ /* 0x0005e80000100800 */
[----:B0-----:R-:W4:Y:S04]  /*3190*/  LDL.LU R22, [R1+0x2c] ;  /* 0x00002c0001167983 */ /* 0x001f280000300800 */
[----:B-1----:R-:W4:Y:S01]  /*31a0*/  LDL.LU R23, [R1+0x28] ;  /* 0x0000280001177983 */ /* 0x002f220000300800 */
[----:B--2---:R-:W-:-:S02]  /*31b0*/  ISETP.GT.U32.AND P0, PT, R29, R18, PT ;  /* 0x000000121d00720c */ /* 0x004fc40003f04070 */
[----:B-----5:R-:W-:-:S11]  /*31c0*/  ISETP.GT.U32.AND P1, PT, R29, R19, PT ;  /* 0x000000131d00720c */ /* 0x020fd60003f24070 */
[--C-:B------:R-:W-:Y:S01]  /*31d0*/  @!P0 IMAD.IADD R18, R18, 0x1, -R29.reuse ;  /* 0x0000000112128824 */ /* 0x100fe200078e0a1d */
[----:B------:R-:W-:Y:S01]  /*31e0*/  ISETP.GT.U32.AND P0, PT, R29, R26, PT ;  /* 0x0000001a1d00720c */ /* 0x000fe20003f04070 */
[----:B------:R-:W-:Y:S01]  /*31f0*/  @!P1 IMAD.IADD R19, R19, 0x1, -R29 ;  /* 0x0000000113139824 */ /* 0x000fe200078e0a1d */
[----:B------:R-:W-:-:S11]  /*3200*/  ISETP.GT.U32.AND P1, PT, R29, R27, PT ;  /* 0x0000001b1d00720c */ /* 0x000fd60003f24070 */
[----:B------:R-:W-:-:S05]  /*3210*/  @!P0 IMAD.IADD R26, R26, 0x1, -R29 ;  /* 0x000000011a1a8824 */ /* 0x000fca00078e0a1d */
[----:B------:R0:W-:Y:S04]  /*3220*/  STL [R1+0x6c], R26 ;  /* 0x00006c1a01007387 */ /* 0x0001e80000100800 */
[----:B------:R-:W2:Y:S01]  /*3230*/  LDL.LU R24, [R1+0x24] ;  /* 0x0000240001187983 */ /* 0x000ea20000300800 */
[----:B------:R-:W-:-:S03]  /*3240*/  @!P1 IMAD.IADD R27, R27, 0x1, -R29 ;  /* 0x000000011b1b9824 */ /* 0x000fc600078e0a1d */
[----:B------:R-:W5:Y:S04]  /*3250*/  LDL.LU R25, [R1+0x20] ;  /* 0x0000200001197983 */ /* 0x000f680000300800 */
[----:B0-----:R-:W5:Y:S04]  /*3260*/  LDL.LU R26, [R1+0x1c] ;  /* 0x00001c00011a7983 */ /* 0x001f680000300800 */
[----:B------:R0:W-:Y:S04]  /*3270*/  STL [R1+0x68], R27 ;  /* 0x0000681b01007387 */ /* 0x0001e80000100800 */
[----:B0-----:R-:W5:Y:S01]  /*3280*/  LDL.LU R27, [R1+0x18] ;  /* 0x00001800011b7983 */ /* 0x001f620000300800 */
[----:B---3--:R-:W-:-:S02]  /*3290*/  ISETP.GT.U32.AND P2, PT, R29, R20, PT ;  /* 0x000000141d00720c */ /* 0x008fc40003f44070 */
[C---:B------:R-:W-:Y:S02]  /*32a0*/  ISETP.GT.U32.AND P3, PT, R29.reuse, R8, PT ;  /* 0x000000081d00720c */ /* 0x040fe40003f64070 */
[C---:B------:R-:W-:Y:S02]  /*32b0*/  ISETP.GT.U32.AND P4, PT, R29.reuse, R16, PT ;  /* 0x000000101d00720c */ /* 0x040fe40003f84070 */
[----:B------:R-:W-:-:S07]  /*32c0*/  ISETP.GT.U32.AND P5, PT, R29, R17, PT ;  /* 0x000000111d00720c */ /* 0x000fce0003fa4070 */
[--C-:B------:R-:W-:Y:S01]  /*32d0*/  @!P2 IMAD.IADD R20, R20, 0x1, -R29.reuse ;  /* 0x000000011414a824 */ /* 0x100fe200078e0a1d */
[C---:B------:R-:W-:Y:S02]  /*32e0*/  ISETP.GT.U32.AND P2, PT, R29.reuse, R7, PT ;  /* 0x000000071d00720c */ /* 0x040fe40003f44070 */
[C---:B------:R-:W-:Y:S02]  /*32f0*/  ISETP.GT.U32.AND P0, PT, R29.reuse, R18, PT ;  /* 0x000000121d00720c */ /* 0x040fe40003f04070 */
[C---:B------:R-:W-:Y:S01]  /*3300*/  ISETP.GT.U32.AND P1, PT, R29.reuse, R19, PT ;  /* 0x000000131d00720c */ /* 0x040fe20003f24070 */
[--C-:B------:R-:W-:Y:S01]  /*3310*/  @!P3 IMAD.IADD R8, R8, 0x1, -R29.reuse ;  /* 0x000000010808b824 */ /* 0x100fe200078e0a1d */
[----:B------:R-:W-:Y:S01]  /*3320*/  ISETP.GT.U32.AND P6, PT, R29, R20, PT ;  /* 0x000000141d00720c */ /* 0x000fe20003fc4070 */
[----:B------:R-:W-:-:S06]  /*3330*/  @!P4 IMAD.IADD R16, R16, 0x1, -R29 ;  /* 0x000000011010c824 */ /* 0x000fcc00078e0a1d */
[--C-:B------:R-:W-:Y:S02]  /*3340*/  @!P2 IMAD.IADD R7, R7, 0x1, -R29.reuse ;  /* 0x000000010707a824 */ /* 0x100fe400078e0a1d */
[--C-:B------:R-:W-:Y:S02]  /*3350*/  @!P5 IMAD.IADD R17, R17, 0x1, -R29.reuse ;  /* 0x000000011111d824 */ /* 0x100fe400078e0a1d */
[--C-:B------:R-:W-:Y:S02]  /*3360*/  @!P0 IMAD.IADD R18, R18, 0x1, -R29.reuse ;  /* 0x0000000112128824 */ /* 0x100fe400078e0a1d */
[--C-:B------:R-:W-:Y:S02]  /*3370*/  @!P1 IMAD.IADD R19, R19, 0x1, -R29.reuse ;  /* 0x0000000113139824 */ /* 0x100fe400078e0a1d */
[----:B------:R-:W-:Y:S01]  /*3380*/  @!P6 IMAD.IADD R20, R20, 0x1, -R29 ;  /* 0x000000011414e824 */ /* 0x000fe200078e0a1d */
[C---:B----4-:R-:W-:Y:S02]  /*3390*/  ISETP.GT.U32.AND P2, PT, R29.reuse, R10, PT ;  /* 0x0000000a1d00720c */ /* 0x050fe40003f44070 */
[----:B------:R-:W-:-:S02]  /*33a0*/  ISETP.GT.U32.AND P3, PT, R29, R11, PT ;  /* 0x0000000b1d00720c */ /* 0x000fc40003f64070 */
[----:B------:R-:W-:-:S09]  /*33b0*/  ISETP.GT.U32.AND P4, PT, R29, R12, PT ;  /* 0x0000000c1d00720c */ /* 0x000fd20003f84070 */
[--C-:B------:R-:W-:Y:S01]  /*33c0*/  @!P2 IMAD.IADD R10, R10, 0x1, -R29.reuse ;  /* 0x000000010a0aa824 */ /* 0x100fe200078e0a1d */
[C---:B------:R-:W-:Y:S02]  /*33d0*/  ISETP.GT.U32.AND P5, PT, R29.reuse, R13, PT ;  /* 0x0000000d1d00720c */ /* 0x040fe40003fa4070 */
[----:B------:R-:W-:Y:S01]  /*33e0*/  ISETP.GT.U32.AND P0, PT, R29, R14, PT ;  /* 0x0000000e1d00720c */ /* 0x000fe20003f04070 */
[--C-:B------:R-:W-:Y:S01]  /*33f0*/  @!P3 IMAD.IADD R11, R11, 0x1, -R29.reuse ;  /* 0x000000010b0bb824 */ /* 0x100fe200078e0a1d */
[----:B------:R-:W-:Y:S01]  /*3400*/  ISETP.GT.U32.AND P1, PT, R29, R15, PT ;  /* 0x0000000f1d00720c */ /* 0x000fe20003f24070 */
[----:B------:R-:W-:-:S08]  /*3410*/  @!P4 IMAD.IADD R12, R12, 0x1, -R29 ;  /* 0x000000010c0cc824 */ /* 0x000fd000078e0a1d */
[--C-:B------:R-:W-:Y:S01]  /*3420*/  @!P5 IMAD.IADD R13, R13, 0x1, -R29.reuse ;  /* 0x000000010d0dd824 */ /* 0x100fe200078e0a1d */
[C---:B------:R-:W-:Y:S01]  /*3430*/  ISETP.GT.U32.AND P6, PT, R29.reuse, R21, PT ;  /* 0x000000151d00720c */ /* 0x040fe20003fc4070 */
[--C-:B------:R-:W-:Y:S01]  /*3440*/  @!P0 IMAD.IADD R14, R14, 0x1, -R29.reuse ;  /* 0x000000010e0e8824 */ /* 0x100fe200078e0a1d */
[C---:B------:R-:W-:Y:S02]  /*3450*/  ISETP.GT.U32.AND P2, PT, R29.reuse, R22, PT ;  /* 0x000000161d00720c */ /* 0x040fe40003f44070 */
[----:B------:R-:W-:Y:S01]  /*3460*/  ISETP.GT.U32.AND P3, PT, R29, R23, PT ;  /* 0x000000171d00720c */ /* 0x000fe20003f64070 */
[----:B------:R-:W-:-:S08]  /*3470*/  @!P1 IMAD.IADD R15, R15, 0x1, -R29 ;  /* 0x000000010f0f9824 */ /* 0x000fd000078e0a1d */
[--C-:B------:R-:W-:Y:S01]  /*3480*/  @!P6 IMAD.IADD R21, R21, 0x1, -R29.reuse ;  /* 0x000000011515e824 */ /* 0x100fe200078e0a1d */
[C---:B------:R-:W-:Y:S01]  /*3490*/  ISETP.GT.U32.AND P6, PT, R29.reuse, R10, PT ;  /* 0x0000000a1d00720c */ /* 0x040fe20003fc4070 */
[----:B------:R0:W-:Y:S01]  /*34a0*/  STL [R1+0x64], R7 ;  /* 0x0000640701007387 */ /* 0x0001e20000100800 */
[--C-:B------:R-:W-:Y:S01]  /*34b0*/  @!P2 IMAD.IADD R22, R22, 0x1, -R29.reuse ;  /* 0x000000011616a824 */ /* 0x100fe200078e0a1d */
[----:B------:R-:W-:Y:S01]  /*34c0*/  ISETP.GT.U32.AND P2, PT, R29, R11, PT ;  /* 0x0000000b1d00720c */ /* 0x000fe20003f44070 */
[----:B------:R-:W-:Y:S01]  /*34d0*/  @!P3 IMAD.IADD R23, R23, 0x1, -R29 ;  /* 0x000000011717b824 */ /* 0x000fe200078e0a1d */
[----:B------:R-:W-:Y:S01]  /*34e0*/  ISETP.GT.U32.AND P3, PT, R29, R12, PT ;  /* 0x0000000c1d00720c */ /* 0x000fe20003f64070 */
[----:B0-----:R-:W3:Y:S01]  /*34f0*/  LDL.LU R7, [R1+0xd24] ;  /* 0x000d240001077983 */ /* 0x001ee20000300800 */
[----:B------:R-:W-:-:S03]  /*3500*/  IMAD.HI.U32 R28, R28, R9, RZ ;  /* 0x000000091c1c7227 */ /* 0x000fc600078e00ff */
[----:B------:R0:W-:Y:S01]  /*3510*/  STL [R1+0x60], R8 ;  /* 0x0000600801007387 */ /* 0x0001e20000100800 */
[----:B------:R-:W-:Y:S02]  /*3520*/  IMAD.MOV R28, RZ, RZ, -R28 ;  /* 0x000000ffff1c7224 */ /* 0x000fe400078e0a1c */
[--C-:B------:R-:W-:Y:S01]  /*3530*/  @!P6 IMAD.IADD R10, R10, 0x1, -R29.reuse ;  /* 0x000000010a0ae824 */ /* 0x100fe200078e0a1d */
[----:B0-----:R-:W4:Y:S04]  /*3540*/  LDL.LU R8, [R1+0xd20] ;  /* 0x000d200001087983 */ /* 0x001f280000300800 */
[----:B------:R0:W-:Y:S04]  /*3550*/  STL [R1+0x5c], R16 ;  /* 0x00005c1001007387 */ /* 0x0001e80000100800 */
[----:B------:R1:W-:Y:S04]  /*3560*/  STL [R1+0x58], R17 ;  /* 0x0000581101007387 */ /* 0x0003e80000100800 */
[----:B------:R-:W-:Y:S01]  /*3570*/  STL [R1+0x54], R18 ;  /* 0x0000541201007387 */ /* 0x000fe20000100800 */
[----:B------:R-:W-:-:S03]  /*3580*/  @!P2 IMAD.IADD R11, R11, 0x1, -R29 ;  /* 0x000000010b0ba824 */ /* 0x000fc600078e0a1d */
[----:B0-----:R-:W3:Y:S01]  /*3590*/  LDL.LU R16, [R1+0x10] ;  /* 0x0000100001107983 */ /* 0x001ee20000300800 */
[----:B------:R-:W-:-:S03]  /*35a0*/  ISETP.GT.U32.AND P2, PT, R29, R22, PT ;  /* 0x000000161d00720c */ /* 0x000fc60003f44070 */
[----:B------:R-:W-:Y:S01]  /*35b0*/  STL [R1+0x50], R19 ;  /* 0x0000501301007387 */ /* 0x000fe20000100800 */
[----:B------:R-:W-:-:S03]  /*35c0*/  @!P3 IMAD.IADD R12, R12, 0x1, -R29 ;  /* 0x000000010c0cb824 */ /* 0x000fc600078e0a1d */
[----:B-1----:R-:W4:Y:S01]  /*35d0*/  LDL.LU R17, [R1+0xc] ;  /* 0x00000c0001117983 */ /* 0x002f220000300800 */
[----:B------:R-:W-:-:S03]  /*35e0*/  IMAD R28, R29, R28, R9 ;  /* 0x0000001c1d1c7224 */ /* 0x000fc600078e0209 */
[----:B------:R0:W-:Y:S01]  /*35f0*/  STL [R1+0x4c], R20 ;  /* 0x00004c1401007387 */ /* 0x0001e20000100800 */
[----:B------:R-:W-:-:S03]  /*3600*/  ISETP.GT.U32.AND P3, PT, R29, R23, PT ;  /* 0x000000171d00720c */ /* 0x000fc60003f64070 */
[----:B0-----:R-:W4:Y:S04]  /*3610*/  LDL.LU R20, [R1+0x8] ;  /* 0x0000080001147983 */ /* 0x001f280000300800 */
[----:B------:R-:W4:Y:S04]  /*3620*/  LDL.LU R19, [R1+0x4] ;  /* 0x0000040001137983 */ /* 0x000f280000300800 */
[----:B------:R-:W4:Y:S04]  /*3630*/  LDL.LU R18, [R1] ;  /* 0x0000000001127983 */ /* 0x000f280000300800 */
[----:B------:R-:W4:Y:S04]  /*3640*/  LDL.LU R9, [R1+0xd1c] ;  /* 0x000d1c0001097983 */ /* 0x000f280000300800 */
[----:B------:R0:W-:Y:S01]  /*3650*/  STL [R1+0x48], R10 ;  /* 0x0000480a01007387 */ /* 0x0001e20000100800 */
[----:B------:R-:W-:-:S03]  /*3660*/  @!P2 IMAD.IADD R22, R22, 0x1, -R29 ;  /* 0x000000011616a824 */ /* 0x000fc600078e0a1d */
[----:B0-----:R-:W4:Y:S04]  /*3670*/  LDL.LU R10, [R1+0xd18] ;  /* 0x000d1800010a7983 */ /* 0x001f280000300800 */
[----:B------:R0:W-:Y:S01]  /*3680*/  STL [R1+0x44], R11 ;  /* 0x0000440b01007387 */ /* 0x0001e20000100800 */
[----:B------:R-:W-:-:S03]  /*3690*/  @!P3 IMAD.IADD R23, R23, 0x1, -R29 ;  /* 0x000000011717b824 */ /* 0x000fc600078e0a1d */
[----:B0-----:R-:W4:Y:S04]  /*36a0*/  LDL.LU R11, [R1+0xd14] ;  /* 0x000d1400010b7983 */ /* 0x001f280000300800 */
[----:B------:R0:W-:Y:S04]  /*36b0*/  STL [R1+0x40], R12 ;  /* 0x0000400c01007387 */ /* 0x0001e80000100800 */
[----:B0-----:R-:W4:Y:S01]  /*36c0*/  LDL.LU R12, [R1+0xd10] ;  /* 0x000d1000010c7983 */ /* 0x001f220000300800 */
[C---:B--2---:R-:W-:Y:S02]  /*36d0*/  ISETP.GT.U32.AND P4, PT, R29.reuse, R24, PT ;  /* 0x000000181d00720c */ /* 0x044fe40003f84070 */
[----:B-----5:R-:W-:-:S02]  /*36e0*/  ISETP.GT.U32.AND P5, PT, R29, R25, PT ;  /* 0x000000191d00720c */ /* 0x020fc40003fa4070 */
[----:B------:R-:W-:-:S09]  /*36f0*/  ISETP.GT.U32.AND P0, PT, R29, R26, PT ;  /* 0x0000001a1d00720c */ /* 0x000fd20003f04070 */
[--C-:B------:R-:W-:Y:S01]  /*3700*/  @!P4 IMAD.IADD R24, R24, 0x1, -R29.reuse ;  /* 0x000000011818c824 */ /* 0x100fe200078e0a1d */
[C---:B------:R-:W-:Y:S02]  /*3710*/  ISETP.GT.U32.AND P4, PT, R29.reuse, R13, PT ;  /* 0x0000000d1d00720c */ /* 0x040fe40003f84070 */
[----:B------:R-:W-:Y:S01]  /*3720*/  ISETP.GT.U32.AND P1, PT, R29, R27, PT ;  /* 0x0000001b1d00720c */ /* 0x000fe20003f24070 */
[--C-:B------:R-:W-:Y:S01]  /*3730*/  @!P5 IMAD.IADD R25, R25, 0x1, -R29.reuse ;  /* 0x000000011919d824 */ /* 0x100fe200078e0a1d */
[C---:B------:R-:W-:Y:S01]  /*3740*/  ISETP.GT.U32.AND P5, PT, R29.reuse, R14, PT ;  /* 0x0000000e1d00720c */ /* 0x040fe20003fa4070 */
[----:B------:R-:W-:Y:S01]  /*3750*/  @!P0 IMAD.IADD R26, R26, 0x1, -R29 ;  /* 0x000000011a1a8824 */ /* 0x000fe200078e0a1d */
[----:B------:R-:W-:-:S07]  /*3760*/  ISETP.GT.U32.AND P0, PT, R29, R15, PT ;  /* 0x0000000f1d00720c */ /* 0x000fce0003f04070 */
[--C-:B------:R-:W-:Y:S01]  /*3770*/  @!P4 IMAD.IADD R13, R13, 0x1, -R29.reuse ;  /* 0x000000010d0dc824 */ /* 0x100fe200078e0a1d */
[----:B------:R-:W-:Y:S01]  /*3780*/  ISETP.GT.U32.AND P4, PT, R29, R24, PT ;  /* 0x000000181d00720c */ /* 0x000fe20003f84070 */
[--C-:B------:R-:W-:Y:S01]  /*3790*/  @!P1 IMAD.IADD R27, R27, 0x1, -R29.reuse ;  /* 0x000000011b1b9824 */ /* 0x100fe200078e0a1d */
[C---:B------:R-:W-:Y:S01]  /*37a0*/  ISETP.GT.U32.AND P1, PT, R29.reuse, R21, PT ;  /* 0x000000151d00720c */ /* 0x040fe20003f24070 */
[--C-:B------:R-:W-:Y:S01]  /*37b0*/  @!P5 IMAD.IADD R14, R14, 0x1, -R29.reuse ;  /* 0x000000010e0ed824 */ /* 0x100fe200078e0a1d */
[----:B------:R-:W-:Y:S01]  /*37c0*/  ISETP.GT.U32.AND P5, PT, R29, R25, PT ;  /* 0x000000191d00720c */ /* 0x000fe20003fa4070 */
[----:B------:R-:W-:Y:S01]  /*37d0*/  @!P0 IMAD.IADD R15, R15, 0x1, -R29 ;  /* 0x000000010f0f8824 */ /* 0x000fe200078e0a1d */
[C---:B------:R-:W-:Y:S01]  /*37e0*/  ISETP.GT.U32.AND P0, PT, R29.reuse, R26, PT ;  /* 0x0000001a1d00720c */ /* 0x040fe20003f04070 */
[----:B------:R0:W-:Y:S01]  /*37f0*/  STL [R1+0x3c], R13 ;  /* 0x00003c0d01007387 */ /* 0x0001e20000100800 */
[----:B------:R-:W-:-:S05]  /*3800*/  ISETP.GT.U32.AND P6, PT, R29, R27, PT ;  /* 0x0000001b1d00720c */ /* 0x000fca0003fc4070 */
[--C-:B------:R-:W-:Y:S02]  /*3810*/  @!P4 IMAD.IADD R24, R24, 0x1, -R29.reuse ;  /* 0x000000011818c824 */ /* 0x100fe400078e0a1d */
[--C-:B------:R-:W-:Y:S01]  /*3820*/  @!P1 IMAD.IADD R21, R21, 0x1, -R29.reuse ;  /* 0x0000000115159824 */ /* 0x100fe200078e0a1d */
[----:B0-----:R-:W2:Y:S04]  /*3830*/  LDL.LU R13, [R1+0xd0c] ;  /* 0x000d0c00010d7983 */ /* 0x001ea80000300800 */
[----:B------:R0:W-:Y:S01]  /*3840*/  STL [R1+0x38], R14 ;  /* 0x0000380e01007387 */ /* 0x0001e20000100800 */
[----:B------:R-:W-:-:S03]  /*3850*/  @!P5 IMAD.IADD R25, R25, 0x1, -R29 ;  /* 0x000000011919d824 */ /* 0x000fc600078e0a1d */
[----:B0-----:R-:W5:Y:S04]  /*3860*/  LDL.LU R14, [R1+0xd08] ;  /* 0x000d0800010e7983 */ /* 0x001f680000300800 */
[----:B------:R0:W-:Y:S01]  /*3870*/  STL [R1+0x34], R15 ;  /* 0x0000340f01007387 */ /* 0x0001e20000100800 */
[----:B------:R-:W-:-:S03]  /*3880*/  @!P0 IMAD.IADD R26, R26, 0x1, -R29 ;  /* 0x000000011a1a8824 */ /* 0x000fc600078e0a1d */
[----:B0-----:R-:W2:Y:S04]  /*3890*/  LDL.LU R15, [R1+0xd04] ;  /* 0x000d0400010f7983 */ /* 0x001ea80000300800 */
[----:B------:R0:W-:Y:S01]  /*38a0*/  STL [R1+0x30], R21 ;  /* 0x0000301501007387 */ /* 0x0001e20000100800 */
[----:B------:R-:W-:-:S03]  /*38b0*/  @!P6 IMAD.IADD R27, R27, 0x1, -R29 ;  /* 0x000000011b1be824 */ /* 0x000fc600078e0a1d */
[----:B0-----:R-:W2:Y:S04]  /*38c0*/  LDL.LU R21, [R1+0xd00] ;  /* 0x000d000001157983 */ /* 0x001ea80000300800 */
[----:B------:R0:W-:Y:S04]  /*38d0*/  STL [R1+0x2c], R22 ;  /* 0x00002c1601007387 */ /* 0x0001e80000100800 */
[----:B0-----:R-:W2:Y:S04]  /*38e0*/  LDL.LU R22, [R1+0xcfc] ;  /* 0x000cfc0001167983 */ /* 0x001ea80000300800 */
[----:B------:R0:W-:Y:S04]  /*38f0*/  STL [R1+0x28], R23 ;  /* 0x0000281701007387 */ /* 0x0001e80000100800 */
[----:B0-----:R-:W5:Y:S04]  /*3900*/  LDL.LU R23, [R1+0xcf8] ;  /* 0x000cf80001177983 */ /* 0x001f680000300800 */
[----:B------:R0:W-:Y:S04]  /*3910*/  STL [R1+0x24], R24 ;  /* 0x0000241801007387 */ /* 0x0001e80000100800 */
[----:B0-----:R-:W5:Y:S04]  /*3920*/  LDL.LU R24, [R1+0xcf4] ;  /* 0x000cf40001187983 */ /* 0x001f680000300800 */
[----:B------:R0:W-:Y:S04]  /*3930*/  STL [R1+0x20], R25 ;  /* 0x0000201901007387 */ /* 0x0001e80000100800 */
[----:B0-----:R-:W5:Y:S04]  /*3940*/  LDL.LU R25, [R1+0xcf0] ;  /* 0x000cf00001197983 */ /* 0x001f680000300800 */
[----:B------:R0:W-:Y:S04]  /*3950*/  STL [R1+0x1c], R26 ;  /* 0x00001c1a01007387 */ /* 0x0001e80000100800 */
[----:B0-----:R-:W5:Y:S04]  /*3960*/  LDL.LU R26, [R1+0xcec] ;  /* 0x000cec00011a7983 */ /* 0x001f680000300800 */
[----:B------:R0:W-:Y:S04]  /*3970*/  STL [R1+0x18], R27 ;  /* 0x0000181b01007387 */ /* 0x0001e80000100800 */
[----:B0-----:R-:W5:Y:S01]  /*3980*/  LDL.LU R27, [R1+0xce8] ;  /* 0x000ce800011b7983 */ /* 0x001f620000300800 */
[----:B------:R-:W-:-:S02]  /*3990*/  ISETP.GT.U32.AND P1, PT, R29, R0, PT ;  /* 0x000000001d00720c */ /* 0x000fc40003f24070 */
[C---:B---3--:R-:W-:Y:S02]  /*39a0*/  ISETP.GT.U32.AND P2, PT, R29.reuse, R16, PT ;  /* 0x000000101d00720c */ /* 0x048fe40003f44070 */
[----:B----4-:R-:W-:-:S09]  /*39b0*/  ISETP.GT.U32.AND P3, PT, R29, R17, PT ;  /* 0x000000111d00720c */ /* 0x010fd20003f64070 */
[--C-:B------:R-:W-:Y:S02]  /*39c0*/  @!P1 IMAD.IADD R0, R0, 0x1, -R29.reuse ;  /* 0x0000000100009824 */ /* 0x100fe400078e0a1d */
[--C-:B------:R-:W-:Y:S01]  /*39d0*/  @!P2 IMAD.IADD R16, R16, 0x1, -R29.reuse ;  /* 0x000000011010a824 */ /* 0x100fe200078e0a1d */
[C---:B------:R-:W-:Y:S02]  /*39e0*/  ISETP.GT.U32.AND P4, PT, R29.reuse, R20, PT ;  /* 0x000000141d00720c */ /* 0x040fe40003f84070 */
[----:B------:R-:W-:Y:S01]  /*39f0*/  ISETP.GT.U32.AND P5, PT, R29, R19, PT ;  /* 0x000000131d00720c */ /* 0x000fe20003fa4070 */
[----:B------:R-:W-:Y:S01]  /*3a00*/  @!P3 IMAD.IADD R17, R17, 0x1, -R29 ;  /* 0x000000011111b824 */ /* 0x000fe200078e0a1d */
[----:B------:R-:W-:-:S09]  /*3a10*/  ISETP.GT.U32.AND P0, PT, R29, R18, PT ;  /* 0x000000121d00720c */ /* 0x000fd20003f04070 */
[--C-:B------:R-:W-:Y:S02]  /*3a20*/  @!P4 IMAD.IADD R20, R20, 0x1, -R29.reuse ;  /* 0x000000011414c824 */ /* 0x100fe400078e0a1d */
[--C-:B------:R-:W-:Y:S02]  /*3a30*/  @!P5 IMAD.IADD R19, R19, 0x1, -R29.reuse ;  /* 0x000000011313d824 */ /* 0x100fe400078e0a1d */
[----:B------:R-:W-:Y:S01]  /*3a40*/  @!P0 IMAD.IADD R18, R18, 0x1, -R29 ;  /* 0x0000000112128824 */ /* 0x000fe200078e0a1d */
[C---:B--2---:R-:W-:Y:S02]  /*3a50*/  ISETP.GT.U32.AND P5, PT, R29.reuse, R22, PT ;  /* 0x000000161d00720c */ /* 0x044fe40003fa4070 */
[C---:B-----5:R-:W-:Y:S02]  /*3a60*/  ISETP.GT.U32.AND P4, PT, R29.reuse, R23, PT ;  /* 0x000000171d00720c */ /* 0x060fe40003f84070 */
[C---:B------:R-:W-:Y:S02]  /*3a70*/  ISETP.GT.U32.AND P3, PT, R29.reuse, R24, PT ;  /* 0x000000181d00720c */ /* 0x040fe40003f64070 */
[----:B------:R-:W-:-:S02]  /*3a80*/  ISETP.GT.U32.AND P2, PT, R29, R25, PT ;  /* 0x000000191d00720c */ /* 0x000fc40003f44070 */
[C---:B------:R-:W-:Y:S02]  /*3a90*/  ISETP.GT.U32.AND P1, PT, R29.reuse, R26, PT ;  /* 0x0000001a1d00720c */ /* 0x040fe40003f24070 */
[----:B------:R-:W-:-:S11]  /*3aa0*/  ISETP.GT.U32.AND P6, PT, R29, R27, PT ;  /* 0x0000001b1d00720c */ /* 0x000fd60003fc4070 */
[--C-:B------:R-:W-:Y:S01]  /*3ab0*/  @!P1 IMAD.IADD R26, R26, 0x1, -R29.reuse ;  /* 0x000000011a1a9824 */ /* 0x100fe200078e0a1d */
[----:B------:R-:W-:Y:S01]  /*3ac0*/  ISETP.GT.U32.AND P1, PT, R29, R16, PT ;  /* 0x000000101d00720c */ /* 0x000fe20003f24070 */
[--C-:B------:R-:W-:Y:S01]  /*3ad0*/  @!P2 IMAD.IADD R25, R25, 0x1, -R29.reuse ;  /* 0x000000011919a824 */ /* 0x100fe200078e0a1d */
[C---:B------:R-:W-:Y:S01]  /*3ae0*/  ISETP.GT.U32.AND P2, PT, R29.reuse, R17, PT ;  /* 0x000000111d00720c */ /* 0x040fe20003f44070 */
[--C-:B------:R-:W-:Y:S01]  /*3af0*/  @!P3 IMAD.IADD R24, R24, 0x1, -R29.reuse ;  /* 0x000000011818b824 */ /* 0x100fe200078e0a1d */
[----:B------:R-:W-:Y:S01]  /*3b00*/  ISETP.GT.U32.AND P3, PT, R29, R20, PT ;  /* 0x000000141d00720c */ /* 0x000fe20003f64070 */
[--C-:B------:R-:W-:Y:S01]  /*3b10*/  @!P6 IMAD.IADD R27, R27, 0x1, -R29.reuse ;  /* 0x000000011b1be824 */ /* 0x100fe200078e0a1d */
[----:B------:R-:W-:Y:S01]  /*3b20*/  ISETP.GT.U32.AND P6, PT, R29, R0, PT ;  /* 0x000000001d00720c */ /* 0x000fe20003fc4070 */
[--C-:B------:R-:W-:Y:S01]  /*3b30*/  @!P4 IMAD.IADD R23, R23, 0x1, -R29.reuse ;  /* 0x000000011717c824 */ /* 0x100fe200078e0a1d */
[C---:B------:R-:W-:Y:S01]  /*3b40*/  ISETP.GT.U32.AND P4, PT, R29.reuse, R19, PT ;  /* 0x000000131d00720c */ /* 0x040fe20003f84070 */
[----:B------:R-:W-:Y:S01]  /*3b50*/  @!P5 IMAD.IADD R22, R22, 0x1, -R29 ;  /* 0x000000011616d824 */ /* 0x000fe200078e0a1d */
[----:B------:R-:W-:-:S03]  /*3b60*/  ISETP.GT.U32.AND P5, PT, R29, R18, PT ;  /* 0x000000121d00720c */ /* 0x000fc60003fa4070 */
[--C-:B------:R-:W-:Y:S02]  /*3b70*/  @!P1 IMAD.IADD R16, R16, 0x1, -R29.reuse ;  /* 0x0000000110109824 */ /* 0x100fe400078e0a1d */
[----:B------:R-:W-:-:S04]  /*3b80*/  @!P2 IMAD.IADD R17, R17, 0x1, -R29 ;  /* 0x000000011111a824 */ /* 0x000fc800078e0a1d */
[--C-:B------:R-:W-:Y:S02]  /*3b90*/  @!P6 IMAD.IADD R0, R0, 0x1, -R29.reuse ;  /* 0x000000010000e824 */ /* 0x100fe400078e0a1d */
[----:B------:R-:W-:-:S03]  /*3ba0*/  @!P3 IMAD.IADD R20, R20, 0x1, -R29 ;  /* 0x000000011414b824 */ /* 0x000fc600078e0a1d */
[----:B------:R-:W-:Y:S04]  /*3bb0*/  STL [R1+0xcc4], R0 ;  /* 0x000cc40001007387 */ /* 0x000fe80000100800 */
[----:B------:R0:W-:Y:S01]  /*3bc0*/  STL [R1+0x10], R16 ;  /* 0x0000101001007387 */ /* 0x0001e20000100800 */
[--C-:B------:R-:W-:Y:S02]  /*3bd0*/  @!P4 IMAD.IADD R19, R19, 0x1, -R29.reuse ;  /* 0x000000011313c824 */ /* 0x100fe400078e0a1d */
[----:B------:R-:W-:Y:S01]  /*3be0*/  @!P5 IMAD.IADD R18, R18, 0x1, -R29 ;  /* 0x000000011212d824 */ /* 0x000fe200078e0a1d */
[----:B0-----:R-:W2:Y:S04]  /*3bf0*/  LDL.LU R16, [R1+0xce4] ;  /* 0x000ce40001107983 */ /* 0x001ea80000300800 */
[----:B------:R0:W-:Y:S04]  /*3c00*/  STL [R1+0xc], R17 ;  /* 0x00000c1101007387 */ /* 0x0001e80000100800 */
[----:B0-----:R-:W3:Y:S04]  /*3c10*/  LDL.LU R17, [R1+0xce0] ;  /* 0x000ce00001117983 */ /* 0x001ee80000300800 */
[----:B------:R0:W-:Y:S04]  /*3c20*/  STL [R1+0x8], R20 ;  /* 0x0000081401007387 */ /* 0x0001e80000100800 */
[----:B0-----:R-:W4:Y:S04]  /*3c30*/  LDL.LU R20, [R1+0xcdc] ;  /* 0x000cdc0001147983 */ /* 0x001f280000300800 */
[----:B------:R0:W-:Y:S04]  /*3c40*/  STL [R1+0x4], R19 ;  /* 0x0000041301007387 */ /* 0x0001e80000100800 */
[----:B0-----:R-:W5:Y:S04]  /*3c50*/  LDL.LU R19, [R1+0xcd8] ;  /* 0x000cd80001137983 */ /* 0x001f680000300800 */
[----:B------:R0:W-:Y:S04]  /*3c60*/  STL [R1], R18 ;  /* 0x0000001201007387 */ /* 0x0001e80000100800 */
[----:B0-----:R-:W5:Y:S01]  /*3c70*/  LDL.LU R18, [R1+0xcd4] ;  /* 0x000cd40001127983 */ /* 0x001f620000300800 */
[----:B------:R-:W-:-:S02]  /*3c80*/  ISETP.GT.U32.AND P0, PT, R29, R21, PT ;  /* 0x000000151d00720c */ /* 0x000fc40003f04070 */
[----:B------:R-:W-:-:S11]  /*3c90*/  ISETP.GT.U32.AND P1, PT, R29, R26, PT ;  /* 0x0000001a1d00720c */ /* 0x000fd60003f24070 */
[----:B------:R-:W-:Y:S01]  /*3ca0*/  @!P0 IMAD.IADD R21, R21, 0x1, -R29 ;  /* 0x0000000115158824 */ /* 0x000fe200078e0a1d */
[C---:B------:R-:W-:Y:S02]  /*3cb0*/  ISETP.GT.U32.AND P0, PT, R29.reuse, R27, PT ;  /* 0x0000001b1d00720c */ /* 0x040fe40003f04070 */
[C---:B------:R-:W-:Y:S02]  /*3cc0*/  ISETP.GT.U32.AND P2, PT, R29.reuse, R25, PT ;  /* 0x000000191d00720c */ /* 0x040fe40003f44070 */
[C---:B------:R-:W-:Y:S02]  /*3cd0*/  ISETP.GT.U32.AND P3, PT, R29.reuse, R24, PT ;  /* 0x000000181d00720c */ /* 0x040fe40003f64070 */
[C---:B------:R-:W-:Y:S02]  /*3ce0*/  ISETP.GT.U32.AND P4, PT, R29.reuse, R23, PT ;  /* 0x000000171d00720c */ /* 0x040fe40003f84070 */
[C---:B------:R-:W-:Y:S02]  /*3cf0*/  ISETP.GT.U32.AND P5, PT, R29.reuse, R22, PT ;  /* 0x000000161d00720c */ /* 0x040fe40003fa4070 */
[----:B------:R-:W-:-:S03]  /*3d00*/  ISETP.GT.U32.AND P6, PT, R29, R21, PT ;  /* 0x000000151d00720c */ /* 0x000fc60003fc4070 */
[--C-:B------:R-:W-:Y:S01]  /*3d10*/  @!P0 IMAD.IADD R27, R27, 0x1, -R29.reuse ;  /* 0x000000011b1b8824 */ /* 0x100fe200078e0a1d */
[----:B------:R-:W0:Y:S01]  /*3d20*/  S2R R0, SR_TID.X ;  /* 0x0000000000007919 */ /* 0x000e220000002100 */
[--C-:B------:R-:W-:Y:S02]  /*3d30*/  @!P1 IMAD.IADD R26, R26, 0x1, -R29.reuse ;  /* 0x000000011a1a9824 */ /* 0x100fe400078e0a1d */
[--C-:B------:R-:W-:Y:S02]  /*3d40*/  @!P2 IMAD.IADD R25, R25, 0x1, -R29.reuse ;  /* 0x000000011919a824 */ /* 0x100fe400078e0a1d */
[--C-:B------:R-:W-:Y:S02]  /*3d50*/  @!P3 IMAD.IADD R24, R24, 0x1, -R29.reuse ;  /* 0x000000011818b824 */ /* 0x100fe400078e0a1d */
[--C-:B------:R-:W-:Y:S02]  /*3d60*/  @!P4 IMAD.IADD R23, R23, 0x1, -R29.reuse ;  /* 0x000000011717c824 */ /* 0x100fe400078e0a1d */
[--C-:B------:R-:W-:Y:S01]  /*3d70*/  @!P5 IMAD.IADD R22, R22, 0x1, -R29.reuse ;  /* 0x000000011616d824 */ /* 0x100fe200078e0a1d */
[----:B------:R-:W-:Y:S01]  /*3d80*/  ISETP.GT.U32.AND P5, PT, R29, R15, PT ;  /* 0x0000000f1d00720c */ /* 0x000fe20003fa4070 */
[--C-:B------:R-:W-:Y:S01]  /*3d90*/  @!P6 IMAD.IADD R21, R21, 0x1, -R29.reuse ;  /* 0x000000011515e824 */ /* 0x100fe200078e0a1d */
[----:B------:R-:W-:Y:S01]  /*3da0*/  ISETP.GT.U32.AND P6, PT, R29, R14, PT ;  /* 0x0000000e1d00720c */ /* 0x000fe20003fc4070 */
[----:B------:R-:W-:Y:S04]  /*3db0*/  STL [R1+0xcac], R27 ;  /* 0x000cac1b01007387 */ /* 0x000fe80000100800 */
[----:B------:R1:W-:Y:S06]  /*3dc0*/  STL [R1+0xca8], R26 ;  /* 0x000ca81a01007387 */ /* 0x0003ec0000100800 */
[--C-:B------:R-:W-:Y:S01]  /*3dd0*/  @!P5 IMAD.IADD R15, R15, 0x1, -R29.reuse ;  /* 0x000000010f0fd824 */ /* 0x100fe200078e0a1d */
[----:B-1----:R-:W1:Y:S01]  /*3de0*/  S2R R26, SR_TID.X ;  /* 0x00000000001a7919 */ /* 0x002e620000002100 */
[----:B------:R-:W-:Y:S01]  /*3df0*/  @!P6 IMAD.IADD R14, R14, 0x1, -R29 ;  /* 0x000000010e0ee824 */ /* 0x000fe200078e0a1d */
[C---:B0-----:R-:W-:Y:S01]  /*3e00*/  LOP3.LUT R27, R0.reuse, 0x7, RZ, 0xc0, !PT ;  /* 0x00000007001b7812 */ /* 0x041fe200078ec0ff */
[----:B------:R-:W-:Y:S01]  /*3e10*/  IMAD.SHL.U32 R0, R0, 0x2, RZ ;  /* 0x0000000200007824 */ /* 0x000fe200078e00ff */
[----:B------:R-:W-:Y:S03]  /*3e20*/  STL [R1+0xca4], R25 ;  /* 0x000ca41901007387 */ /* 0x000fe60000100800 */
[----:B------:R-:W-:Y:S01]  /*3e30*/  IMAD R27, R27, 0x90, RZ ;  /* 0x000000901b1b7824 */ /* 0x000fe200078e02ff */
[----:B------:R-:W-:Y:S04]  /*3e40*/  STL [R1+0xcb0], R24 ;  /* 0x000cb01801007387 */ /* 0x000fe80000100800 */
[----:B------:R-:W-:Y:S04]  /*3e50*/  STL [R1+0xcb4], R23 ;  /* 0x000cb41701007387 */ /* 0x000fe80000100800 */
[----:B------:R-:W-:Y:S04]  /*3e60*/  STL [R1+0xcb8], R22 ;  /* 0x000cb81601007387 */ /* 0x000fe80000100800 */
[----:B------:R0:W-:Y:S02]  /*3e70*/  STL [R1+0xcbc], R21 ;  /* 0x000cbc1501007387 */ /* 0x0001e40000100800 */
[----:B0-----:R-:W-:-:S02]  /*3e80*/  LOP3.LUT R21, R27, 0x30, R0, 0x78, !PT ;  /* 0x000000301b157812 */ /* 0x001fc400078e7800 */
[----:B------:R-:W-:Y:S02]  /*3e90*/  LOP3.LUT R0, R0, 0x10, RZ, 0xc0, !PT ;  /* 0x0000001000007812 */ /* 0x000fe400078ec0ff */
[C---:B--2---:R-:W-:Y:S02]  /*3ea0*/  ISETP.GT.U32.AND P4, PT, R29.reuse, R16, PT ;  /* 0x000000101d00720c */ /* 0x044fe40003f84070 */
[C---:B---3--:R-:W-:Y:S02]  /*3eb0*/  ISETP.GT.U32.AND P3, PT, R29.reuse, R17, PT ;  /* 0x000000111d00720c */ /* 0x048fe40003f64070 */
[C---:B----4-:R-:W-:Y:S02]  /*3ec0*/  ISETP.GT.U32.AND P0, PT, R29.reuse, R20, PT ;  /* 0x000000141d00720c */ /* 0x050fe40003f04070 */
[----:B-----5:R-:W-:-:S11]  /*3ed0*/  ISETP.GT.U32.AND P1, PT, R29, R19, PT ;  /* 0x000000131d00720c */ /* 0x020fd60003f24070 */
[--C-:B------:R-:W-:Y:S01]  /*3ee0*/  @!P0 IMAD.IADD R20, R20, 0x1, -R29.reuse ;  /* 0x0000000114148824 */ /* 0x100fe200078e0a1d */
[C---:B------:R-:W-:Y:S02]  /*3ef0*/  ISETP.GT.U32.AND P0, PT, R29.reuse, R13, PT ;  /* 0x0000000d1d00720c */ /* 0x040fe40003f04070 */
[----:B------:R-:W-:Y:S01]  /*3f00*/  ISETP.GT.U32.AND P2, PT, R29, R18, PT ;  /* 0x000000121d00720c */ /* 0x000fe20003f44070 */
[--C-:B------:R-:W-:Y:S02]  /*3f10*/  @!P1 IMAD.IADD R19, R19, 0x1, -R29.reuse ;  /* 0x0000000113139824 */ /* 0x100fe400078e0a1d */
[--C-:B------:R-:W-:Y:S02]  /*3f20*/  @!P3 IMAD.IADD R17, R17, 0x1, -R29.reuse ;  /* 0x000000011111b824 */ /* 0x100fe400078e0a1d */
[----:B------:R-:W-:Y:S01]  /*3f30*/  @!P4 IMAD.IADD R16, R16, 0x1, -R29 ;  /* 0x000000011010c824 */ /* 0x000fe200078e0a1d */
[----:B------:R-:W-:-:S05]  /*3f40*/  ISETP.GT.U32.AND P4, PT, R29, R20, PT ;  /* 0x000000141d00720c */ /* 0x000fca0003f84070 */
[--C-:B------:R-:W-:Y:S01]  /*3f50*/  @!P0 IMAD.IADD R13, R13, 0x1, -R29.reuse ;  /* 0x000000010d0d8824 */ /* 0x100fe200078e0a1d */
[C---:B------:R-:W-:Y:S01]  /*3f60*/  ISETP.GT.U32.AND P5, PT, R29.reuse, R19, PT ;  /* 0x000000131d00720c */ /* 0x040fe20003fa4070 */
[----:B------:R-:W-:Y:S01]  /*3f70*/  @!P2 IMAD.IADD R18, R18, 0x1, -R29 ;  /* 0x000000011212a824 */ /* 0x000fe200078e0a1d */
[----:B------:R-:W-:-:S04]  /*3f80*/  ISETP.GT.U32.AND P0, PT, R29, R17, PT ;  /* 0x000000111d00720c */ /* 0x000fc80003f04070 */
[----:B------:R-:W-:Y:S01]  /*3f90*/  ISETP.GT.U32.AND P6, PT, R29, R18, PT ;  /* 0x000000121d00720c */ /* 0x000fe20003fc4070 */
[----:B------:R-:W-:-:S06]  /*3fa0*/  @!P4 IMAD.IADD R20, R20, 0x1, -R29 ;  /* 0x000000011414c824 */ /* 0x000fcc00078e0a1d */
[--C-:B------:R-:W-:Y:S01]  /*3fb0*/  @!P5 IMAD.IADD R19, R19, 0x1, -R29.reuse ;  /* 0x000000011313d824 */ /* 0x100fe200078e0a1d */
[----:B------:R-:W-:Y:S01]  /*3fc0*/  STL [R1+0xcc0], R20 ;  /* 0x000cc01401007387 */ /* 0x000fe20000100800 */
[----:B------:R-:W-:-:S04]  /*3fd0*/  @!P0 IMAD.IADD R17, R17, 0x1, -R29 ;  /* 0x0000000111118824 */ /* 0x000fc800078e0a1d */
[----:B------:R-:W-:Y:S01]  /*3fe0*/  @!P6 IMAD.IADD R18, R18, 0x1, -R29 ;  /* 0x000000011212e824 */ /* 0x000fe200078e0a1d */
[----:B------:R-:W-:Y:S04]  /*3ff0*/  STL [R1+0xcc8], R19 ;  /* 0x000cc81301007387 */ /* 0x000fe80000100800 */
[----:B------:R-:W-:Y:S04]  /*4000*/  STL [R1+0xccc], R18 ;  /* 0x000ccc1201007387 */ /* 0x000fe80000100800 */
[----:B------:R1:W-:Y:S04]  /*4010*/  STL [R1+0xcd0], R17 ;  /* 0x000cd01101007387 */ /* 0x0003e80000100800 */
[----:B------:R-:W2:Y:S01]  /*4020*/  LDL R27, [R1+0x830] ;  /* 0x00083000011b7983 */ /* 0x000ea20000100800 */
[----:B------:R-:W-:-:S02]  /*4030*/  ISETP.GT.U32.AND P1, PT, R29, R12, PT ;  /* 0x0000000c1d00720c */ /* 0x000fc40003f24070 */
[----:B------:R-:W-:Y:S01]  /*4040*/  ISETP.GT.U32.AND P2, PT, R29, R11, PT ;  /* 0x0000000b1d00720c */ /* 0x000fe20003f44070 */
[----:B------:R-:W3:Y:S01]  /*4050*/  LDL R23, [R1+0xa30] ;  /* 0x000a300001177983 */ /* 0x000ee20000100800 */
[----:B-1----:R-:W-:-:S03]  /*4060*/  LOP3.LUT R17, R0, 0x20, R26, 0xf8, !PT ;  /* 0x0000002000117812 */ /* 0x002fc600078ef81a */
[----:B------:R-:W4:Y:S01]  /*4070*/  LDL R0, [R1+0xb4c] ;  /* 0x000b4c0001007983 */ /* 0x000f220000100800 */
[----:B------:R-:W-:-:S03]  /*4080*/  ISETP.GT.U32.AND P3, PT, R29, R10, PT ;  /* 0x0000000a1d00720c */ /* 0x000fc60003f64070 */
[----:B------:R-:W5:Y:S02]  /*4090*/  LDL R25, [R1+0xb50] ;  /* 0x000b500001197983 */ /* 0x000f640000100800 */
[--C-:B------:R-:W-:Y:S01]  /*40a0*/  @!P1 IMAD.IADD R12, R12, 0x1, -R29.reuse ;  /* 0x000000010c0c9824 */ /* 0x100fe200078e0a1d */
[----:B------:R-:W-:Y:S01]  /*40b0*/  ISETP.GT.U32.AND P1, PT, R29, R16, PT ;  /* 0x000000101d00720c */ /* 0x000fe20003f24070 */
[--C-:B------:R-:W-:Y:S01]  /*40c0*/  @!P2 IMAD.IADD R11, R11, 0x1, -R29.reuse ;  /* 0x000000010b0ba824 */ /* 0x100fe200078e0a1d */
[----:B------:R-:W3:Y:S04]  /*40d0*/  LDL R24, [R1+0xb54] ;  /* 0x000b540001187983 */ /* 0x000ee80000100800 */
[C---:B------:R-:W-:Y:S01]  /*40e0*/  ISETP.GT.U32.AND P0, PT, R29.reuse, R11, PT ;  /* 0x0000000b1d00720c */ /* 0x040fe20003f04070 */
[--C-:B------:R-:W-:Y:S01]  /*40f0*/  @!P3 IMAD.IADD R10, R10, 0x1, -R29.reuse ;  /* 0x000000010a0ab824 */ /* 0x100fe200078e0a1d */
[C---:B------:R-:W-:Y:S01]  /*4100*/  ISETP.GT.U32.AND P3, PT, R29.reuse, R14, PT ;  /* 0x0000000e1d00720c */ /* 0x040fe20003f64070 */
[----:B------:R-:W3:Y:S04]  /*4110*/  LDL R26, [R1+0xb44] ;  /* 0x000b4400011a7983 */ /* 0x000ee80000100800 */
[----:B------:R-:W-:Y:S01]  /*4120*/  @!P1 IMAD.IADD R16, R16, 0x1, -R29 ;  /* 0x0000000110109824 */ /* 0x000fe200078e0a1d */
[C---:B------:R-:W-:Y:S01]  /*4130*/  ISETP.GT.U32.AND P1, PT, R29.reuse, R9, PT ;  /* 0x000000091d00720c */ /* 0x040fe20003f24070 */
[----:B------:R-:W3:Y:S01]  /*4140*/  LDL R20, [R1+0xb48] ;  /* 0x000b480001147983 */ /* 0x000ee20000100800 */
[----:B------:R-:W-:-:S03]  /*4150*/  ISETP.GT.U32.AND P6, PT, R29, R10, PT ;  /* 0x0000000a1d00720c */ /* 0x000fc60003fc4070 */
[--C-:B------:R-:W-:Y:S01]  /*4160*/  @!P0 IMAD.IADD R11, R11, 0x1, -R29.reuse ;  /* 0x000000010b0b8824 */ /* 0x100fe200078e0a1d */
[C---:B------:R-:W-:Y:S01]  /*4170*/  ISETP.GT.U32.AND P0, PT, R29.reuse, R4, PT ;  /* 0x000000041d00720c */ /* 0x040fe20003f04070 */
[--C-:B------:R-:W-:Y:S01]  /*4180*/  @!P3 IMAD.IADD R14, R14, 0x1, -R29.reuse ;  /* 0x000000010e0eb824 */ /* 0x100fe200078e0a1d */
[----:B------:R-:W-:Y:S01]  /*4190*/  ISETP.GT.U32.AND P3, PT, R29, R7, PT ;  /* 0x000000071d00720c */ /* 0x000fe20003f64070 */
[----:B------:R-:W3:Y:S04]  /*41a0*/  LDL R21, [R1+0xb40] ;  /* 0x000b400001157983 */ /* 0x000ee80000100800 */
[--C-:B------:R-:W-:Y:S01]  /*41b0*/  @!P1 IMAD.IADD R9, R9, 0x1, -R29.reuse ;  /* 0x0000000109099824 */ /* 0x100fe200078e0a1d */
[----:B------:R-:W3:Y:S01]  /*41c0*/  LDL R22, [R1+0xb34] ;  /* 0x000b340001167983 */ /* 0x000ee20000100800 */
[----:B------:R-:W-:-:S03]  /*41d0*/  @!P6 IMAD.IADD R10, R10, 0x1, -R29 ;  /* 0x000000010a0ae824 */ /* 0x000fc600078e0a1d */
[----:B------:R-:W-:Y:S01]  /*41e0*/  ISETP.GT.U32.AND P6, PT, R29, R9, PT ;  /* 0x000000091d00720c */ /* 0x000fe20003fc4070 */
[--C-:B------:R-:W-:Y:S02]  /*41f0*/  @!P0 IMAD.IADD R4, R4, 0x1, -R29.reuse ;  /* 0x0000000104048824 */ /* 0x100fe400078e0a1d */
[----:B------:R-:W-:Y:S01]  /*4200*/  @!P3 IMAD.IADD R7, R7, 0x1, -R29 ;  /* 0x000000010707b824 */ /* 0x000fe200078e0a1d */
[----:B------:R-:W-:-:S09]  /*4210*/  ISETP.GT.U32.AND P3, PT, R29, R2, PT ;  /* 0x000000021d00720c */ /* 0x000fd20003f64070 */
[----:B------:R-:W-:Y:S01]  /*4220*/  @!P6 IMAD.IADD R9, R9, 0x1, -R29 ;  /* 0x000000010909e824 */ /* 0x000fe200078e0a1d */
[----:B------:R-:W-:-:S03]  /*4230*/  ISETP.GT.U32.AND P6, PT, R29, R4, PT ;  /* 0x000000041d00720c */ /* 0x000fc60003fc4070 */
[----:B------:R-:W-:-:S10]  /*4240*/  @!P3 IMAD.IADD R2, R2, 0x1, -R29 ;  /* 0x000000010202b824 */ /* 0x000fd400078e0a1d */
[----:B------:R-:W-:Y:S01]  /*4250*/  @!P6 IMAD.IADD R4, R4, 0x1, -R29 ;  /* 0x000000010404e824 */ /* 0x000fe200078e0a1d */
[----:B--2---:R-:W-:Y:S02]  /*4260*/  ISETP.GE.AND P3, PT, R27, RZ, PT ;  /* 0x000000ff1b00720c */ /* 0x004fe40003f66270 */
[----:B------:R-:W2:Y:S01]  /*4270*/  LDL R27, [R1+0xb3c] ;  /* 0x000b3c00011b7983 */ /* 0x000ea20000100800 */
[----:B----4-:R-:W-:-:S03]  /*4280*/  ISETP.GE.AND P6, PT, R0, RZ, PT ;  /* 0x000000ff0000720c */ /* 0x010fc60003fc6270 */
[----:B------:R-:W4:Y:S04]  /*4290*/  LDL R0, [R1+0xb38] ;  /* 0x000b380001007983 */ /* 0x000f280000100800 */
[----:B------:R-:W2:Y:S04]  /*42a0*/  LDL.LU R17, [R1+0x94] ;  /* 0x0000940001117983 */ /* 0x000ea80000300800 */
[----:B------:R-:W4:Y:S01]  /*42b0*/  LDL.LU R19, [R1+0x90] ;  /* 0x0000900001137983 */ /* 0x000f220000300800 */
[C---:B------:R-:W-:Y:S02]  /*42c0*/  ISETP.GT.U32.AND P2, PT, R29.reuse, R15, PT ;  /* 0x0000000f1d00720c */ /* 0x040fe40003f44070 */
[----:B------:R-:W-:-:S02]  /*42d0*/  ISETP.GT.U32.AND P4, PT, R29, R13, PT ;  /* 0x0000000d1d00720c */ /* 0x000fc40003f84070 */
[----:B------:R-:W-:-:S09]  /*42e0*/  ISETP.GT.U32.AND P5, PT, R29, R12, PT ;  /* 0x0000000c1d00720c */ /* 0x000fd20003fa4070 */
[--C-:B------:R-:W-:Y:S01]  /*42f0*/  @!P2 IMAD.IADD R15, R15, 0x1, -R29.reuse ;  /* 0x000000010f0fa824 */ /* 0x100fe200078e0a1d */
[----:B------:R-:W-:Y:S01]  /*4300*/  ISETP.GT.U32.AND P2, PT, R29, R8, PT ;  /* 0x000000081d00720c */ /* 0x000fe20003f44070 */
[--C-:B------:R-:W-:Y:S01]  /*4310*/  @!P4 IMAD.IADD R13, R13, 0x1, -R29.reuse ;  /* 0x000000010d0dc824 */ /* 0x100fe200078e0a1d */
[C---:B------:R-:W-:Y:S01]  /*4320*/  ISETP.GT.U32.AND P4, PT, R29.reuse, R6, PT ;  /* 0x000000061d00720c */ /* 0x040fe20003f84070 */
[----:B------:R-:W-:Y:S01]  /*4330*/  @!P5 IMAD.IADD R12, R12, 0x1, -R29 ;  /* 0x000000010c0cd824 */ /* 0x000fe200078e0a1d */
[C---:B------:R-:W-:Y:S02]  /*4340*/  ISETP.GT.U32.AND P5, PT, R29.reuse, R5, PT ;  /* 0x000000051d00720c */ /* 0x040fe40003fa4070 */
[----:B------:R-:W-:-:S07]  /*4350*/  ISETP.GT.U32.AND P1, PT, R29, R3, PT ;  /* 0x000000031d00720c */ /* 0x000fce0003f24070 */
[--C-:B------:R-:W-:Y:S02]  /*4360*/  @!P2 IMAD.IADD R8, R8, 0x1, -R29.reuse ;  /* 0x000000010808a824 */ /* 0x100fe400078e0a1d */
[--C-:B------:R-:W-:Y:S01]  /*4370*/  @!P4 IMAD.IADD R6, R6, 0x1, -R29.reuse ;  /* 0x000000010606c824 */ /* 0x100fe200078e0a1d */
[----:B------:R-:W-:Y:S01]  /*4380*/  ISETP.GT.U32.AND P4, PT, R29, R28, PT ;  /* 0x0000001c1d00720c */ /* 0x000fe20003f84070 */
[--C-:B------:R-:W-:Y:S01]  /*4390*/  @!P5 IMAD.IADD R5, R5, 0x1, -R29.reuse ;  /* 0x000000010505d824 */ /* 0x100fe200078e0a1d */
[C---:B------:R-:W-:Y:S02]  /*43a0*/  ISETP.GT.U32.AND P5, PT, R29.reuse, R7, PT ;  /* 0x000000071d00720c */ /* 0x040fe40003fa4070 */
[C---:B------:R-:W-:Y:S02]  /*43b0*/  ISETP.GT.U32.AND P2, PT, R29.reuse, R8, PT ;  /* 0x000000081d00720c */ /* 0x040fe40003f44070 */
[----:B------:R-:W-:Y:S01]  /*43c0*/  ISETP.GT.U32.AND P0, PT, R29, R6, PT ;  /* 0x000000061d00720c */ /* 0x000fe20003f04070 */
[----:B------:R-:W-:Y:S01]  /*43d0*/  @!P1 IMAD.IADD R3, R3, 0x1, -R29 ;  /* 0x0000000103039824 */ /* 0x000fe200078e0a1d */
[----:B------:R-:W-:-:S05]  /*43e0*/  ISETP.GT.U32.AND P1, PT, R29, R5, PT ;  /* 0x000000051d00720c */ /* 0x000fca0003f24070 */
[--C-:B------:R-:W-:Y:S02]  /*43f0*/  @!P4 IMAD.IADD R28, R28, 0x1, -R29.reuse ;  /* 0x000000011c1cc824 */ /* 0x100fe400078e0a1d */
[--C-:B------:R-:W-:Y:S01]  /*4400*/  @!P5 IMAD.IADD R7, R7, 0x1, -R29.reuse ;  /* 0x000000010707d824 */ /* 0x100fe200078e0a1d */
[----:B---3--:R-:W-:Y:S01]  /*4410*/  ISETP.GE.AND P5, PT, R23, RZ, PT ;  /* 0x000000ff1700720c */ /* 0x008fe20003fa6270 */
[--C-:B------:R-:W-:Y:S01]  /*4420*/  @!P2 IMAD.IADD R8, R8, 0x1, -R29.reuse ;  /* 0x000000010808a824 */ /* 0x100fe200078e0a1d */
[C---:B------:R-:W-:Y:S01]  /*4430*/  ISETP.GT.U32.AND P2, PT, R29.reuse, R3, PT ;  /* 0x000000031d00720c */ /* 0x040fe20003f44070 */
[--C-:B------:R-:W-:Y:S01]  /*4440*/  @!P0 IMAD.IADD R6, R6, 0x1, -R29.reuse ;  /* 0x0000000106068824 */ /* 0x100fe200078e0a1d */
[----:B------:R-:W-:Y:S01]  /*4450*/  ISETP.GT.U32.AND P4, PT, R29, R2, PT ;  /* 0x000000021d00720c */ /* 0x000fe20003f84070 */
[----:B------:R-:W-:Y:S01]  /*4460*/  @!P1 IMAD.IADD R5, R5, 0x1, -R29 ;  /* 0x0000000105059824 */ /* 0x000fe200078e0a1d */
[----:B------:R-:W-:Y:S01]  /*4470*/  ISETP.GT.U32.AND P0, PT, R29, R28, PT ;  /* 0x0000001c1d00720c */ /* 0x000fe20003f04070 */
[----:B------:R-:W3:Y:S01]  /*4480*/  LDL R23, [R1+0xb2c] ;  /* 0x000b2c0001177983 */ /* 0x000ee20000100800 */
[----:B------:R-:W-:-:S02]  /*4490*/  ISETP.NE.AND P1, PT, RZ, c[0x0][0x178], PT ;  /* 0x00005e00ff007a0c */ /* 0x000fc40003f25270 */
[----:B------:R-:W-:-:S05]  /*44a0*/  LOP3.LUT R18, RZ, c[0x0][0x178], RZ, 0x33, !PT ;  /* 0x00005e00ff127a12 */ /* 0x000fca00078e33ff */
[--C-:B------:R-:W-:Y:S02]  /*44b0*/  @!P2 IMAD.IADD R3, R3, 0x1, -R29.reuse ;  /* 0x000000010303a824 */ /* 0x100fe400078e0a1d */
[--C-:B------:R-:W-:Y:S02]  /*44c0*/  @!P4 IMAD.IADD R2, R2, 0x1, -R29.reuse ;  /* 0x000000010202c824 */ /* 0x100fe400078e0a1d */
[----:B------:R-:W-:Y:S01]  /*44d0*/  @!P0 IMAD.IADD R28, R28, 0x1, -R29 ;  /* 0x000000011c1c8824 */ /* 0x000fe200078e0a1d */
[----:B-----5:R-:W-:Y:S02]  /*44e0*/  ISETP.GE.AND P2, PT, R25, RZ, PT ;  /* 0x000000ff1900720c */ /* 0x020fe40003f46270 */
[----:B------:R-:W-:Y:S01]  /*44f0*/  ISETP.GE.AND P0, PT, R24, RZ, PT ;  /* 0x000000ff1800720c */ /* 0x000fe20003f06270 */
[----:B------:R-:W5:Y:S01]  /*4500*/  LDL R25, [R1+0xb30] ;  /* 0x000b300001197983 */ /* 0x000f620000100800 */
[----:B------:R-:W-:-:S03]  /*4510*/  ISETP.GE.AND P4, PT, R26, RZ, PT ;  /* 0x000000ff1a00720c */ /* 0x000fc60003f86270 */
[----:B------:R-:W3:Y:S01]  /*4520*/  LDL R24, [R1+0xb28] ;  /* 0x000b280001187983 */ /* 0x000ee20000100800 */
[----:B--2---:R-:W-:Y:S02]  /*4530*/  @!P3 IMAD.MOV R17, RZ, RZ, -R17 ;  /* 0x000000ffff11b224 */ /* 0x004fe400078e0a11 */
[----:B----4-:R-:W-:-:S03]  /*4540*/  @!P5 IMAD.MOV R19, RZ, RZ, -R19 ;  /* 0x000000ffff13d224 */ /* 0x010fc600078e0a13 */
[C---:B------:R-:W-:Y:S02]  /*4550*/  SEL R29, R18.reuse, R17, !P1 ;  /* 0x00000011121d7207 */ /* 0x040fe40004800000 */
[----:B------:R-:W2:Y:S01]  /*4560*/  LDL.LU R17, [R1+0xcd0] ;  /* 0x000cd00001117983 */ /* 0x000ea20000300800 */
[----:B------:R-:W-:-:S03]  /*4570*/  SEL R18, R18, R19, !P1 ;  /* 0x0000001312127207 */ /* 0x000fc60004800000 */
[----:B------:R-:W-:Y:S01]  /*4580*/  STL [R1+0xbc], R29 ;  /* 0x0000bc1d01007387 */ /* 0x000fe20000100800 */
[----:B------:R-:W-:-:S03]  /*4590*/  ISETP.GE.AND P3, PT, R27, RZ, PT ;  /* 0x000000ff1b00720c */ /* 0x000fc60003f66270 */
[----:B------:R-:W4:Y:S04]  /*45a0*/  LDL R26, [R1+0xb24] ;  /* 0x000b2400011a7983 */ /* 0x000f280000100800 */
[----:B------:R0:W-:Y:S04]  /*45b0*/  STL [R1+0xb8], R18 ;  /* 0x0000b81201007387 */ /* 0x0001e80000100800 */
[----:B------:R-:W2:Y:S04]  /*45c0*/  LDL.LU R19, [R1+0x8c] ;  /* 0x00008c0001137983 */ /* 0x000ea80000300800 */
[----:B------:R-:W3:Y:S04]  /*45d0*/  LDL R27, [R1+0xb20] ;  /* 0x000b2000011b7983 */ /* 0x000ee80000100800 */
[----:B0-----:R-:W3:Y:S01]  /*45e0*/  LDL.LU R18, [R1+0x88] ;  /* 0x0000880001127983 */ /* 0x001ee20000300800 */
[----:B------:R-:W-:-:S03]  /*45f0*/  ISETP.GE.AND P5, PT, R21, RZ, PT ;  /* 0x000000ff1500720c */ /* 0x000fc60003fa6270 */
[----:B------:R-:W4:Y:S01]  /*4600*/  LDL R21, [R1+0xb1c] ;  /* 0x000b1c0001157983 */ /* 0x000f220000100800 */
[----:B--2---:R-:W-:-:S05]  /*4610*/  @!P6 IMAD.MOV R19, RZ, RZ, -R19 ;  /* 0x000000ffff13e224 */ /* 0x004fca00078e0a13 */
[----:B------:R0:W-:Y:S01]  /*4620*/  STL [R1+0x8c], R19 ;  /* 0x00008c1301007387 */ /* 0x0001e20000100800 */
[----:B---3--:R-:W-:Y:S01]  /*4630*/  @!P2 IMAD.MOV R18, RZ, RZ, -R18 ;  /* 0x000000ffff12a224 */ /* 0x008fe200078e0a12 */
[----:B------:R-:W-:Y:S02]  /*4640*/  ISETP.GE.AND P2, PT, R22, RZ, PT ;  /* 0x000000ff1600720c */ /* 0x000fe40003f46270 */
[----:B0-----:R-:W2:Y:S04]  /*4650*/  LDL.LU R19, [R1+0x84] ;  /* 0x0000840001137983 */ /* 0x001ea80000300800 */
[----:B------:R-:W3:Y:S04]  /*4660*/  LDL R22, [R1+0xb18] ;  /* 0x000b180001167983 */ /* 0x000ee80000100800 */
[----:B------:R0:W-:Y:S04]  /*4670*/  STL [R1+0x88], R18 ;  /* 0x0000881201007387 */ /* 0x0001e80000100800 */
[----:B0-----:R-:W3:Y:S01]  /*4680*/  LDL.LU R18, [R1+0x80] ;  /* 0x0000800001127983 */ /* 0x001ee20000300800 */
[----:B--2---:R-:W-:Y:S01]  /*4690*/  @!P0 IMAD.MOV R19, RZ, RZ, -R19 ;  /* 0x000000ffff138224 */ /* 0x004fe200078e0a13 */
[----:B------:R-:W-:-:S02]  /*46a0*/  ISETP.GE.AND P0, PT, R0, RZ, PT ;  /* 0x000000ff0000720c */ /* 0x000fc40003f06270 */
[----:B------:R-:W2:Y:S04]  /*46b0*/  LDL R0, [R1+0xb14] ;  /* 0x000b140001007983 */ /* 0x000ea80000100800 */
[----:B------:R0:W-:Y:S04]  /*46c0*/  STL [R1+0x84], R19 ;  /* 0x0000841301007387 */ /* 0x0001e80000100800 */
[----:B0-----:R-:W2:Y:S01]  /*46d0*/  LDL.LU R19, [R1+0x7c] ;  /* 0x00007c0001137983 */ /* 0x001ea20000300800 */
[----:B---3--:R-:W-:Y:S01]  /*46e0*/  @!P4 IMAD.MOV R18, RZ, RZ, -R18 ;  /* 0x000000ffff12c224 */ /* 0x008fe200078e0a12 */
[----:B-----5:R-:W-:-:S02]  /*46f0*/  ISETP.GE.AND P4, PT, R25, RZ, PT ;  /* 0x000000ff1900720c */ /* 0x020fc40003f86270 */
[----:B------:R-:W3:Y:S04]  /*4700*/  LDL R25, [R1+0xb10] ;  /* 0x000b100001197983 */ /* 0x000ee80000100800 */
[----:B------:R0:W-:Y:S04]  /*4710*/  STL [R1+0x80], R18 ;  /* 0x0000801201007387 */ /* 0x0001e80000100800 */
[----:B0-----:R-:W5:Y:S01]  /*4720*/  LDL.LU R18, [R1+0x78] ;  /* 0x0000780001127983 */ /* 0x001f620000300800 */
[----:B------:R-:W-:-:S13]  /*4730*/  ISETP.GE.AND P1, PT, R20, RZ, PT ;  /* 0x000000ff1400720c */ /* 0x000fda0003f26270 */
[----:B--2---:R-:W-:Y:S01]  /*4740*/  @!P1 IMAD.MOV R19, RZ, RZ, -R19 ;  /* 0x000000ffff139224 */ /* 0x004fe200078e0a13 */
[----:B------:R-:W-:Y:S02]  /*4750*/  ISETP.GE.AND P1, PT, R23, RZ, PT ;  /* 0x000000ff1700720c */ /* 0x000fe40003f26270 */
[----:B------:R-:W2:Y:S04]  /*4760*/  LDL R23, [R1+0xb0c] ;  /* 0x000b0c0001177983 */ /* 0x000ea80000100800 */
[----:B------:R0:W-:Y:S04]  /*4770*/  STL [R1+0x7c], R19 ;  /* 0x00007c1301007387 */ /* 0x0001e80000100800 */
[----:B0-----:R-:W2:Y:S01]  /*4780*/  LDL.LU R19, [R1+0x74] ;  /* 0x0000740001137983 */ /* 0x001ea20000300800 */
[----:B-----5:R-:W-:Y:S01]  /*4790*/  @!P3 IMAD.MOV R18, RZ, RZ, -R18 ;  /* 0x000000ffff12b224 */ /* 0x020fe200078e0a12 */
[----:B------:R-:W-:-:S02]  /*47a0*/  ISETP.GE.AND P3, PT, R24, RZ, PT ;  /* 0x000000ff1800720c */ /* 0x000fc40003f66270 */
[----:B------:R-:W5:Y:S04]  /*47b0*/  LDL R24, [R1+0xb08] ;  /* 0x000b080001187983 */ /* 0x000f680000100800 */
[----:B------:R0:W-:Y:S04]  /*47c0*/  STL [R1+0x78], R18 ;  /* 0x0000781201007387 */ /* 0x0001e80000100800 */
[----:B0-----:R-:W3:Y:S01]  /*47d0*/  LDL.LU R18, [R1+0x70] ;  /* 0x0000700001127983 */ /* 0x001ee20000300800 */
[----:B--2---:R-:W-:Y:S01]  /*47e0*/  @!P5 IMAD.MOV R19, RZ, RZ, -R19 ;  /* 0x000000ffff13d224 */ /* 0x004fe200078e0a13 */
[----:B----4-:R-:W-:-:S02]  /*47f0*/  ISETP.GE.AND P5, PT, R26, RZ, PT ;  /* 0x000000ff1a00720c */ /* 0x010fc40003fa6270 */
[----:B------:R-:W2:Y:S04]  /*4800*/  LDL R26, [R1+0xb04] ;  /* 0x000b0400011a7983 */ /* 0x000ea80000100800 */
[----:B------:R0:W-:Y:S04]  /*4810*/  STL [R1+0x74], R19 ;  /* 0x0000741301007387 */ /* 0x0001e80000100800 */
[----:B0-----:R-:W4:Y:S01]  /*4820*/  LDL.LU R19, [R1+0x6c] ;  /* 0x00006c0001137983 */ /* 0x001f220000300800 */
[----:B---3--:R-:W-:Y:S01]  /*4830*/  @!P2 IMAD.MOV R18, RZ, RZ, -R18 ;  /* 0x000000ffff12a224 */ /* 0x008fe200078e0a12 */
[----:B------:R-:W-:-:S02]  /*4840*/  ISETP.GE.AND P2, PT, R27, RZ, PT ;  /* 0x000000ff1b00720c */ /* 0x000fc40003f46270 */
[----:B------:R-:W3:Y:S04]  /*4850*/  LDL R27, [R1+0xb00] ;  /* 0x000b0000011b7983 */ /* 0x000ee80000100800 */
[----:B------:R0:W-:Y:S04]  /*4860*/  STL [R1+0x70], R18 ;  /* 0x0000701201007387 */ /* 0x0001e80000100800 */
[----:B0-----:R-:W2:Y:S01]  /*4870*/  LDL.LU R18, [R1+0x68] ;  /* 0x0000680001127983 */ /* 0x001ea20000300800 */
[----:B----4-:R-:W-:Y:S01]  /*4880*/  @!P0 IMAD.MOV R19, RZ, RZ, -R19 ;  /* 0x000000ffff138224 */ /* 0x010fe200078e0a13 */
[----:B------:R-:W-:-:S02]  /*4890*/  ISETP.GE.AND P0, PT, R21, RZ, PT ;  /* 0x000000ff1500720c */ /* 0x000fc40003f06270 */
[----:B------:R-:W4:Y:S04]  /*48a0*/  LDL R21, [R1+0xafc] ;  /* 0x000afc0001157983 */ /* 0x000f280000100800 */
        /* <DEDUP_REMOVED lines=8> */
[----:B------:R-:W-:-:S02]  /*4930*/  ISETP.GE.AND P1, PT, R0, RZ, PT ;  /* 0x000000ff0000720c */ /* 0x000fc40003f26270 */
        /* <DEDUP_REMOVED lines=14> */
[----:B-----5:R-:W-:-:S02]  /*4a20*/  ISETP.GE.AND P2, PT, R24, RZ, PT ;  /* 0x000000ff1800720c */ /* 0x020fc40003f46270 */
[----:B------:R-:W2:Y:S04]  /*4a30*/  LDL R24, [R1+0xae4] ;  /* 0x000ae40001187983 */ /* 0x000ea80000100800 */
[----:B------:R0:W-:Y:S04]  /*4a40*/  STL [R1+0x58], R18 ;  /* 0x0000581201007387 */ /* 0x0001e80000100800 */
[----:B0-----:R-:W5:Y:S01]  /*4a50*/  LDL.LU R18, [R1+0x50] ;  /* 0x0000500001127983 */ /* 0x001f620000300800 */
[----:B---3--:R-:W-:Y:S01]  /*4a60*/  @!P0 IMAD.MOV R19, RZ, RZ, -R19 ;  /* 0x000000ffff138224 */ /* 0x008fe200078e0a13 */
[----:B------:R-:W-:-:S04]  /*4a70*/  ISETP.GE.AND P0, PT, R26, RZ, PT ;  /* 0x000000ff1a00720c */ /* 0x000fc80003f06270 */
[----:B------:R0:W-:Y:S04]  /*4a80*/  STL [R1+0x54], R19 ;  /* 0x0000541301007387 */ /* 0x0001e80000100800 */
[----:B0-----:R-:W3:Y:S01]  /*4a90*/  LDL.LU R19, [R1+0x4c] ;  /* 0x00004c0001137983 */ /* 0x001ee20000300800 */
[----:B-----5:R-:W-:-:S03]  /*4aa0*/  @!P4 IMAD.MOV R18, RZ, RZ, -R18 ;  /* 0x000000ffff12c224 */ /* 0x020fc600078e0a12 */
[----:B------:R-:W5:Y:S01]  /*4ab0*/  LDL R26, [R1+0xae8] ;  /* 0x000ae800011a7983 */ /* 0x000f620000100800 */
[----:B------:R-:W-:-:S03]  /*4ac0*/  ISETP.GE.AND P4, PT, R27, RZ, PT ;  /* 0x000000ff1b00720c */ /* 0x000fc60003f86270 */
[----:B------:R0:W-:Y:S04]  /*4ad0*/  STL [R1+0x50], R18 ;  /* 0x0000501201007387 */ /* 0x0001e80000100800 */
[----:B0-----:R-:W2:Y:S04]  /*4ae0*/  LDL.LU R18, [R1+0x48] ;  /* 0x0000480001127983 */ /* 0x001ea80000300800 */
[----:B------:R-:W5:Y:S04]  /*4af0*/  LDL R27, [R1+0xae0] ;  /* 0x000ae000011b7983 */ /* 0x000f680000100800 */
[----:B------:R-:W5:Y:S01]  /*4b00*/  LDL.LU R20, [R1+0x44] ;  /* 0x0000440001147983 */ /* 0x000f620000300800 */
[----:B---3--:R-:W-:-:S05]  /*4b10*/  @!P1 IMAD.MOV R19, RZ, RZ, -R19 ;  /* 0x000000ffff139224 */ /* 0x008fca00078e0a13 */
[----:B------:R0:W-:Y:S01]  /*4b20*/  STL [R1+0x4c], R19 ;  /* 0x00004c1301007387 */ /* 0x0001e20000100800 */
[----:B----4-:R-:W-:-:S03]  /*4b30*/  ISETP.GE.AND P1, PT, R21, RZ, PT ;  /* 0x000000ff1500720c */ /* 0x010fc60003f26270 */
[----:B0-----:R-:W3:Y:S01]  /*4b40*/  LDL R19, [R1+0xadc] ;  /* 0x000adc0001137983 */ /* 0x001ee20000100800 */
[----:B--2---:R-:W-:-:S05]  /*4b50*/  @!P3 IMAD.MOV R18, RZ, RZ, -R18 ;  /* 0x000000ffff12b224 */ /* 0x004fca00078e0a12 */
[----:B------:R0:W-:Y:S01]  /*4b60*/  STL [R1+0x48], R18 ;  /* 0x0000481201007387 */ /* 0x0001e20000100800 */
[----:B-----5:R-:W-:-:S03]  /*4b70*/  @!P5 IMAD.MOV R20, RZ, RZ, -R20 ;  /* 0x000000ffff14d224 */ /* 0x020fc600078e0a14 */
[----:B0-----:R-:W2:Y:S04]  /*4b80*/  LDL.LU R18, [R1+0x40] ;  /* 0x0000400001127983 */ /* 0x001ea80000300800 */
[----:B------:R0:W-:Y:S04]  /*4b90*/  STL [R1+0x44], R20 ;  /* 0x0000441401007387 */ /* 0x0001e80000100800 */
[----:B0-----:R-:W4:Y:S04]  /*4ba0*/  LDL R20, [R1+0xad8] ;  /* 0x000ad80001147983 */ /* 0x001f280000100800 */
[----:B------:R-:W5:Y:S01]  /*4bb0*/  LDL.LU R21, [R1+0x3c] ;  /* 0x00003c0001157983 */ /* 0x000f620000300800 */
[----:B------:R-:W-:-:S03]  /*4bc0*/  ISETP.GE.AND P5, PT, R0, RZ, PT ;  /* 0x000000ff0000720c */ /* 0x000fc60003fa6270 */
[----:B------:R-:W3:Y:S01]  /*4bd0*/  LDL R0, [R1+0xad4] ;  /* 0x000ad40001007983 */ /* 0x000ee20000100800 */
[----:B--2---:R-:W-:Y:S01]  /*4be0*/  @!P2 IMAD.MOV R18, RZ, RZ, -R18 ;  /* 0x000000ffff12a224 */ /* 0x004fe200078e0a12 */
[----:B------:R-:W-:Y:S02]  /*4bf0*/  ISETP.GE.AND P2, PT, R25, RZ, PT ;  /* 0x000000ff1900720c */ /* 0x000fe40003f46270 */
[----:B------:R-:W2:Y:S04]  /*4c00*/  LDL R25, [R1+0xad0] ;  /* 0x000ad00001197983 */ /* 0x000ea80000100800 */
[----:B------:R0:W-:Y:S04]  /*4c10*/  STL [R1+0x40], R18 ;  /* 0x0000401201007387 */ /* 0x0001e80000100800 */
[----:B0-----:R-:W2:Y:S01]  /*4c20*/  LDL.LU R18, [R1+0x38] ;  /* 0x0000380001127983 */ /* 0x001ea20000300800 */
[----:B-----5:R-:W-:Y:S01]  /*4c30*/  @!P0 IMAD.MOV R21, RZ, RZ, -R21 ;  /* 0x000000ffff158224 */ /* 0x020fe200078e0a15 */
[----:B------:R-:W-:-:S04]  /*4c40*/  ISETP.GE.AND P0, PT, R23, RZ, PT ;  /* 0x000000ff1700720c */ /* 0x000fc80003f06270 */
[----:B------:R0:W-:Y:S04]  /*4c50*/  STL [R1+0x3c], R21 ;  /* 0x00003c1501007387 */ /* 0x0001e80000100800 */
[----:B0-----:R-:W5:Y:S04]  /*4c60*/  LDL R21, [R1+0xacc] ;  /* 0x000acc0001157983 */ /* 0x001f680000100800 */
[----:B------:R-:W3:Y:S01]  /*4c70*/  LDL.LU R23, [R1+0x34] ;  /* 0x0000340001177983 */ /* 0x000ee20000300800 */
[----:B------:R-:W-:-:S03]  /*4c80*/  ISETP.GE.AND P3, PT, R22, RZ, PT ;  /* 0x000000ff1600720c */ /* 0x000fc60003f66270 */
[----:B------:R-:W4:Y:S01]  /*4c90*/  LDL R22, [R1+0xac8] ;  /* 0x000ac80001167983 */ /* 0x000f220000100800 */
[----:B--2---:R-:W-:-:S05]  /*4ca0*/  @!P4 IMAD.MOV R18, RZ, RZ, -R18 ;  /* 0x000000ffff12c224 */ /* 0x004fca00078e0a12 */
[----:B------:R0:W-:Y:S04]  /*4cb0*/  STL [R1+0x38], R18 ;  /* 0x0000381201007387 */ /* 0x0001e80000100800 */
[----:B0-----:R-:W2:Y:S01]  /*4cc0*/  LDL.LU R18, [R1+0x30] ;  /* 0x0000300001127983 */ /* 0x001ea20000300800 */
[----:B---3--:R-:W-:Y:S01]  /*4cd0*/  @!P1 IMAD.MOV R23, RZ, RZ, -R23 ;  /* 0x000000ffff179224 */ /* 0x008fe200078e0a17 */
[----:B------:R-:W-:-:S04]  /*4ce0*/  ISETP.GE.AND P1, PT, R26, RZ, PT ;  /* 0x000000ff1a00720c */ /* 0x000fc80003f26270 */
[----:B------:R0:W-:Y:S04]  /*4cf0*/  STL [R1+0x34], R23 ;  /* 0x0000341701007387 */ /* 0x0001e80000100800 */
[----:B0-----:R-:W3:Y:S04]  /*4d00*/  LDL R23, [R1+0xac4] ;  /* 0x000ac40001177983 */ /* 0x001ee80000100800 */
[----:B------:R-:W3:Y:S01]  /*4d10*/  LDL.LU R26, [R1+0x2c] ;  /* 0x00002c00011a7983 */ /* 0x000ee20000300800 */
[----:B------:R-:W-:-:S03]  /*4d20*/  ISETP.GE.AND P4, PT, R24, RZ, PT ;  /* 0x000000ff1800720c */ /* 0x000fc60003f86270 */
[----:B------:R-:W4:Y:S01]  /*4d30*/  LDL R24, [R1+0xac0] ;  /* 0x000ac00001187983 */ /* 0x000f220000100800 */
[----:B--2---:R-:W-:Y:S01]  /*4d40*/  @!P3 IMAD.MOV R18, RZ, RZ, -R18 ;  /* 0x000000ffff12b224 */ /* 0x004fe200078e0a12 */
[----:B------:R-:W-:Y:S02]  /*4d50*/  ISETP.GE.AND P3, PT, R27, RZ, PT ;  /* 0x000000ff1b00720c */ /* 0x000fe40003f66270 */
[----:B------:R-:W2:Y:S04]  /*4d60*/  LDL R27, [R1+0xabc] ;  /* 0x000abc00011b7983 */ /* 0x000ea80000100800 */
[----:B------:R0:W-:Y:S04]  /*4d70*/  STL [R1+0x30], R18 ;  /* 0x0000301201007387 */ /* 0x0001e80000100800 */
[----:B0-----:R-:W2:Y:S01]  /*4d80*/  LDL.LU R18, [R1+0x28] ;  /* 0x0000280001127983 */ /* 0x001ea20000300800 */
[----:B---3--:R-:W-:Y:S01]  /*4d90*/  @!P5 IMAD.MOV R26, RZ, RZ, -R26 ;  /* 0x000000ffff1ad224 */ /* 0x008fe200078e0a1a */
[----:B------:R-:W-:-:S04]  /*4da0*/  ISETP.GE.AND P5, PT, R19, RZ, PT ;  /* 0x000000ff1300720c */ /* 0x000fc80003fa6270 */
[----:B------:R0:W-:Y:S04]  /*4db0*/  STL [R1+0x2c], R26 ;  /* 0x00002c1a01007387 */ /* 0x0001e80000100800 */
[----:B0-----:R-:W3:Y:S04]  /*4dc0*/  LDL R26, [R1+0xab8] ;  /* 0x000ab800011a7983 */ /* 0x001ee80000100800 */
[----:B------:R-:W3:Y:S04]  /*4dd0*/  LDL.LU R19, [R1+0x24] ;  /* 0x0000240001137983 */ /* 0x000ee80000300800 */
[----:B------:R-:W5:Y:S01]  /*4de0*/  LDL R29, [R1+0xab4] ;  /* 0x000ab400011d7983 */ /* 0x000f620000100800 */
[----:B--2---:R-:W-:Y:S01]  /*4df0*/  @!P2 IMAD.MOV R18, RZ, RZ, -R18 ;  /* 0x000000ffff12a224 */ /* 0x004fe200078e0a12 */
[----:B----4-:R-:W-:-:S04]  /*4e00*/  ISETP.GE.AND P2, PT, R20, RZ, PT ;  /* 0x000000ff1400720c */ /* 0x010fc80003f46270 */
[----:B------:R0:W-:Y:S04]  /*4e10*/  STL [R1+0x28], R18 ;  /* 0x0000281201007387 */ /* 0x0001e80000100800 */
[----:B0-----:R-:W2:Y:S04]  /*4e20*/  LDL.LU R18, [R1+0xccc] ;  /* 0x000ccc0001127983 */ /* 0x001ea80000300800 */
[----:B------:R-:W4:Y:S01]  /*4e30*/  LDL.LU R20, [R1+0x20] ;  /* 0x0000200001147983 */ /* 0x000f220000300800 */
[----:B---3--:R-:W-:Y:S01]  /*4e40*/  @!P0 IMAD.MOV R19, RZ, RZ, -R19 ;  /* 0x000000ffff138224 */ /* 0x008fe200078e0a13 */
[----:B------:R-:W-:-:S04]  /*4e50*/  ISETP.GE.AND P0, PT, R0, RZ, PT ;  /* 0x000000ff0000720c */ /* 0x000fc80003f06270 */
[----:B------:R0:W-:Y:S04]  /*4e60*/  STL [R1+0x24], R19 ;  /* 0x0000241301007387 */ /* 0x0001e80000100800 */
[----:B0-----:R-:W3:Y:S04]  /*4e70*/  LDL.LU R19, [R1+0xcc8] ;  /* 0x000cc80001137983 */ /* 0x001ee80000300800 */
[----:B------:R-:W2:Y:S01]  /*4e80*/  LDL.LU R0, [R1+0x1c] ;  /* 0x00001c0001007983 */ /* 0x000ea20000300800 */
[----:B----4-:R-:W-:Y:S01]  /*4e90*/  @!P4 IMAD.MOV R20, RZ, RZ, -R20 ;  /* 0x000000ffff14c224 */ /* 0x010fe200078e0a14 */
[----:B------:R-:W-:-:S02]  /*4ea0*/  ISETP.GE.AND P4, PT, R25, RZ, PT ;  /* 0x000000ff1900720c */ /* 0x000fc40003f86270 */
[----:B------:R-:W4:Y:S04]  /*4eb0*/  LDL R25, [R1+0xaac] ;  /* 0x000aac0001197983 */ /* 0x000f280000100800 */
[----:B------:R0:W-:Y:S04]  /*4ec0*/  STL [R1+0x20], R20 ;  /* 0x0000201401007387 */ /* 0x0001e80000100800 */
[----:B0-----:R-:W3:Y:S01]  /*4ed0*/  LDL.LU R20, [R1+0x18] ;  /* 0x0000180001147983 */ /* 0x001ee20000300800 */
[----:B--2---:R-:W-:-:S05]  /*4ee0*/  @!P1 IMAD.MOV R0, RZ, RZ, -R0 ;  /* 0x000000ffff009224 */ /* 0x004fca00078e0a00 */
[----:B------:R0:W-:Y:S04]  /*4ef0*/  STL [R1+0x1c], R0 ;  /* 0x00001c0001007387 */ /* 0x0001e80000100800 */
[----:B0-----:R-:W2:Y:S01]  /*4f00*/  LDL.LU R0, [R1+0xcc4] ;  /* 0x000cc40001007983 */ /* 0x001ea20000300800 */
[----:B-----5:R-:W-:Y:S01]  /*4f10*/  ISETP.GE.AND P1, PT, R21, RZ, PT ;  /* 0x000000ff1500720c */ /* 0x020fe20003f26270 */
[----:B---3--:R-:W-:Y:S01]  /*4f20*/  @!P3 IMAD.MOV R20, RZ, RZ, -R20 ;  /* 0x000000ffff14b224 */ /* 0x008fe200078e0a14 */
[----:B------:R-:W-:Y:S01]  /*4f30*/  ISETP.GE.AND P3, PT, R22, RZ, PT ;  /* 0x000000ff1600720c */ /* 0x000fe20003f66270 */
[----:B--2---:R-:W-:Y:S02]  /*4f40*/  IMAD.MOV.U32 R21, RZ, RZ, R0 ;  /* 0x000000ffff157224 */ /* 0x004fe400078e0000 */
[----:B------:R-:W2:Y:S02]  /*4f50*/  LDL R0, [R1+0xaa8] ;  /* 0x000aa80001007983 */ /* 0x000ea40000100800 */
[----:B------:R-:W-:-:S02]  /*4f60*/  @!P5 IMAD.MOV R21, RZ, RZ, -R21 ;  /* 0x000000ffff15d224 */ /* 0x000fc400078e0a15 */
[----:B------:R0:W-:Y:S01]  /*4f70*/  STL [R1+0x18], R20 ;  /* 0x0000181401007387 */ /* 0x0001e20000100800 */
[----:B------:R-:W-:-:S03]  /*4f80*/  ISETP.GE.AND P5, PT, R23, RZ, PT ;  /* 0x000000ff1700720c */ /* 0x000fc60003fa6270 */
[----:B0-----:R-:W3:Y:S04]  /*4f90*/  LDL.LU R20, [R1+0xcc0] ;  /* 0x000cc00001147983 */ /* 0x001ee80000300800 */
[----:B------:R-:W5:Y:S04]  /*4fa0*/  LDL.LU R22, [R1+0x10] ;  /* 0x0000100001167983 */ /* 0x000f680000300800 */
[----:B------:R0:W-:Y:S04]  /*4fb0*/  STL [R1+0x14], R21 ;  /* 0x0000141501007387 */ /* 0x0001e80000100800 */
[----:B0-----:R-:W2:Y:S04]  /*4fc0*/  LDL.LU R21, [R1+0xcbc] ;  /* 0x000cbc0001157983 */ /* 0x001ea80000300800 */
[----:B------:R-:W2:Y:S01]  /*4fd0*/  LDL.LU R23, [R1+0xc] ;  /* 0x00000c0001177983 */ /* 0x000ea20000300800 */
[----:B-----5:R-:W-:Y:S01]  /*4fe0*/  @!P2 IMAD.MOV R22, RZ, RZ, -R22 ;  /* 0x000000ffff16a224 */ /* 0x020fe200078e0a16 */
[----:B------:R-:W-:-:S04]  /*4ff0*/  ISETP.GE.AND P2, PT, R24, RZ, PT ;  /* 0x000000ff1800720c */ /* 0x000fc80003f46270 */
[----:B------:R0:W-:Y:S04]  /*5000*/  STL [R1+0x10], R22 ;  /* 0x0000101601007387 */ /* 0x0001e80000100800 */
[----:B0-----:R-:W5:Y:S01]  /*5010*/  LDL.LU R22, [R1+0xcb8] ;  /* 0x000cb80001167983 */ /* 0x001f620000300800 */
[----:B--2---:R-:W-:-:S03]  /*5020*/  @!P0 IMAD.MOV R23, RZ, RZ, -R23 ;  /* 0x000000ffff178224 */ /* 0x004fc600078e0a17 */
[----:B------:R-:W2:Y:S01]  /*5030*/  LDL.LU R24, [R1+0x8] ;  /* 0x0000080001187983 */ /* 0x000ea20000300800 */
[----:B------:R-:W-:-:S03]  /*5040*/  ISETP.GE.AND P0, PT, R27, RZ, PT ;  /* 0x000000ff1b00720c */ /* 0x000fc60003f06270 */
[----:B------:R0:W-:Y:S04]  /*5050*/  STL [R1+0xc], R23 ;  /* 0x00000c1701007387 */ /* 0x0001e80000100800 */
[----:B0-----:R-:W3:Y:S04]  /*5060*/  LDL.LU R23, [R1+0xcb4] ;  /* 0x000cb40001177983 */ /* 0x001ee80000300800 */
[----:B------:R-:W3:Y:S01]  /*5070*/  LDL.LU R27, [R1+0x4] ;  /* 0x00000400011b7983 */ /* 0x000ee20000300800 */
[----:B--2---:R-:W-:Y:S01]  /*5080*/  @!P4 IMAD.MOV R24, RZ, RZ, -R24 ;  /* 0x000000ffff18c224 */ /* 0x004fe200078e0a18 */
[----:B------:R-:W-:-:S04]  /*5090*/  ISETP.GE.AND P4, PT, R26, RZ, PT ;  /* 0x000000ff1a00720c */ /* 0x000fc80003f86270 */
[----:B------:R0:W-:Y:S04]  /*50a0*/  STL [R1+0x8], R24 ;  /* 0x0000081801007387 */ /* 0x0001e80000100800 */
[----:B0-----:R-:W2:Y:S01]  /*50b0*/  LDL.LU R24, [R1+0xcb0] ;  /* 0x000cb00001187983 */ /* 0x001ea20000300800 */
[----:B---3--:R-:W-:-:S03]  /*50c0*/  @!P1 IMAD.MOV R27, RZ, RZ, -R27 ;  /* 0x000000ffff1b9224 */ /* 0x008fc600078e0a1b */
[----:B------:R-:W3:Y:S04]  /*50d0*/  LDL.LU R26, [R1] ;  /* 0x00000000011a7983 */ /* 0x000ee80000300800 */
[----:B------:R0:W-:Y:S04]  /*50e0*/  STL [R1+0x4], R27 ;  /* 0x0000041b01007387 */ /* 0x0001e80000100800 */
[----:B0-----:R-:W2:Y:S01]  /*50f0*/  LDL.LU R27, [R1+0xcac] ;  /* 0x000cac00011b7983 */ /* 0x001ea20000300800 */
[----:B------:R-:W-:Y:S01]  /*5100*/  ISETP.GE.AND P1, PT, R29, RZ, PT ;  /* 0x000000ff1d00720c */ /* 0x000fe20003f26270 */
[----:B--2---:R-:W-:-:S02]  /*5110*/  IMAD.MOV.U32 R29, RZ, RZ, R27 ;  /* 0x000000ffff1d7224 */ /* 0x004fc400078e001b */
[----:B------:R-:W2:Y:S01]  /*5120*/  LDL R27, [R1+0xab0] ;  /* 0x000ab000011b7983 */ /* 0x000ea20000100800 */
[----:B---3--:R-:W-:Y:S02]  /*5130*/  @!P3 IMAD.MOV R26, RZ, RZ, -R26 ;  /* 0x000000ffff1ab224 */ /* 0x008fe400078e0a1a */
[----:B------:R-:W-:-:S03]  /*5140*/  @!P5 IMAD.MOV R29, RZ, RZ, -R29 ;  /* 0x000000ffff1dd224 */ /* 0x000fc600078e0a1d */
[----:B------:R0:W-:Y:S01]  /*5150*/  STL [R1], R26 ;  /* 0x0000001a01007387 */ /* 0x0001e20000100800 */
[----:B----4-:R-:W-:-:S03]  /*5160*/  ISETP.GE.AND P5, PT, R25, RZ, PT ;  /* 0x000000ff1900720c */ /* 0x010fc60003fa6270 */
[----:B0-----:R-:W3:Y:S01]  /*5170*/  LDL.LU R26, [R1+0xca8] ;  /* 0x000ca800011a7983 */ /* 0x001ee20000300800 */
[----:B--2---:R-:W-:-:S03]  /*5180*/  ISETP.GE.AND P3, PT, R27, RZ, PT ;  /* 0x000000ff1b00720c */ /* 0x004fc60003f66270 */
[----:B------:R-:W2:Y:S04]  /*5190*/  LDL R27, [R1+0xa94] ;  /* 0x000a9400011b7983 */ /* 0x000ea80000100800 */
[----:B------:R0:W-:Y:S04]  /*51a0*/  STL [R1+0xc24], R29 ;  /* 0x000c241d01007387 */ /* 0x0001e80000100800 */
[----:B0-----:R-:W4:Y:S04]  /*51b0*/  LDL R29, [R1+0xa9c] ;  /* 0x000a9c00011d7983 */ /* 0x001f280000100800 */
[----:B------:R-:W2:Y:S01]  /*51c0*/  LDL.LU R25, [R1+0xca4] ;  /* 0x000ca40001197983 */ /* 0x000ea20000300800 */
[----:B---3--:R-:W-:Y:S01]  /*51d0*/  @!P2 IMAD.MOV R26, RZ, RZ, -R26 ;  /* 0x000000ffff1aa224 */ /* 0x008fe200078e0a1a */
[----:B------:R-:W-:-:S04]  /*51e0*/  ISETP.GE.AND P2, PT, R0, RZ, PT ;  /* 0x000000ff0000720c */ /* 0x000fc80003f46270 */
[----:B------:R0:W-:Y:S04]  /*51f0*/  STL [R1+0xc28], R26 ;  /* 0x000c281a01007387 */ /* 0x0001e80000100800 */
[----:B0-----:R-:W3:Y:S04]  /*5200*/  LDL R26, [R1+0xaa0] ;  /* 0x000aa000011a7983 */ /* 0x001ee80000100800 */
[----:B------:R-:W4:Y:S01]  /*5210*/  LDL.LU R0, [R1+0xca0] ;  /* 0x000ca00001007983 */ /* 0x000f220000300800 */
[----:B--2---:R-:W-:-:S05]  /*5220*/  @!P0 IMAD.MOV R25, RZ, RZ, -R25 ;  /* 0x000000ffff198224 */ /* 0x004fca00078e0a19 */
[----:B------:R0:W-:Y:S04]  /*5230*/  STL [R1+0xc2c], R25 ;  /* 0x000c2c1901007387 */ /* 0x0001e80000100800 */
[----:B0-----:R-:W2:Y:S01]  /*5240*/  LDL R25, [R1+0xaa4] ;  /* 0x000aa40001197983 */ /* 0x001ea20000100800 */
[----:B------:R-:W-:Y:S02]  /*5250*/  @!P4 IMAD.MOV R24, RZ, RZ, -R24 ;  /* 0x000000ffff18c224 */ /* 0x000fe400078e0a18 */
[----:B------:R-:W-:Y:S01]  /*5260*/  @!P1 IMAD.MOV R23, RZ, RZ, -R23 ;  /* 0x000000ffff179224 */ /* 0x000fe200078e0a17 */
[----:B---3--:R-:W-:Y:S01]  /*5270*/  ISETP.GE.AND P4, PT, R26, RZ, PT ;  /* 0x000000ff1a00720c */ /* 0x008fe20003f86270 */
[----:B-----5:R-:W-:Y:S01]  /*5280*/  @!P3 IMAD.MOV R22, RZ, RZ, -R22 ;  /* 0x000000ffff16b224 */ /* 0x020fe200078e0a16 */
[----:B----4-:R-:W-:-:S02]  /*5290*/  ISETP.GE.AND P1, PT, R29, RZ, PT ;  /* 0x000000ff1d00720c */ /* 0x010fc40003f26270 */
[----:B--2---:R-:W-:Y:S02]  /*52a0*/  ISETP.GE.AND P0, PT, R25, RZ, PT ;  /* 0x000000ff1900720c */ /* 0x004fe40003f06270 */
[----:B------:R-:W2:Y:S04]  /*52b0*/  LDL R25, [R1+0xa88] ;  /* 0x000a880001197983 */ /* 0x000ea80000100800 */
[----:B------:R0:W-:Y:S04]  /*52c0*/  STL [R1+0xc30], R24 ;  /* 0x000c301801007387 */ /* 0x0001e80000100800 */
[----:B------:R-:W3:Y:S04]  /*52d0*/  LDL R26, [R1+0xa84] ;  /* 0x000a8400011a7983 */ /* 0x000ee80000100800 */
[----:B0-----:R-:W4:Y:S04]  /*52e0*/  LDL R24, [R1+0xa8c] ;  /* 0x000a8c0001187983 */ /* 0x001f280000100800 */
[----:B------:R0:W-:Y:S04]  /*52f0*/  STL [R1+0xc34], R23 ;  /* 0x000c341701007387 */ /* 0x0001e80000100800 */
[----:B------:R-:W5:Y:S04]  /*5300*/  LDL R29, [R1+0xa80] ;  /* 0x000a8000011d7983 */ /* 0x000f680000100800 */
[----:B0-----:R-:W3:Y:S04]  /*5310*/  LDL R23, [R1+0xa90] ;  /* 0x000a900001177983 */ /* 0x001ee80000100800 */
[----:B------:R0:W-:Y:S04]  /*5320*/  STL [R1+0xc38], R22 ;  /* 0x000c381601007387 */ /* 0x0001e80000100800 */
[----:B0-----:R-:W3:Y:S01]  /*5330*/  LDL R22, [R1+0xa98] ;  /* 0x000a980001167983 */ /* 0x001ee20000100800 */
[----:B------:R-:W-:-:S02]  /*5340*/  @!P5 IMAD.MOV R21, RZ, RZ, -R21 ;  /* 0x000000ffff15d224 */ /* 0x000fc400078e0a15 */
[----:B------:R-:W-:Y:S01]  /*5350*/  @!P2 IMAD.MOV R20, RZ, RZ, -R20 ;  /* 0x000000ffff14a224 */ /* 0x000fe200078e0a14 */
[----:B------:R-:W-:Y:S02]  /*5360*/  ISETP.GE.AND P5, PT, R27, RZ, PT ;  /* 0x000000ff1b00720c */ /* 0x000fe40003fa6270 */
[----:B------:R0:W-:Y:S04]  /*5370*/  STL [R1+0xc3c], R21 ;  /* 0x000c3c1501007387 */ /* 0x0001e80000100800 */
[----:B------:R-:W5:Y:S04]  /*5380*/  LDL R27, [R1+0xa7c] ;  /* 0x000a7c00011b7983 */ /* 0x000f680000100800 */
[----:B------:R-:W-:Y:S04]  /*5390*/  STL [R1+0xc40], R20 ;  /* 0x000c401401007387 */ /* 0x000fe80000100800 */
[----:B0-----:R-:W5:Y:S01]  /*53a0*/  LDL R21, [R1+0xa78] ;  /* 0x000a780001157983 */ /* 0x001f620000100800 */
[----:B------:R-:W-:-:S02]  /*53b0*/  @!P0 IMAD.MOV R19, RZ, RZ, -R19 ;  /* 0x000000ffff138224 */ /* 0x000fc400078e0a13 */
[----:B------:R-:W-:Y:S02]  /*53c0*/  @!P4 IMAD.MOV R18, RZ, RZ, -R18 ;  /* 0x000000ffff12c224 */ /* 0x000fe400078e0a12 */
[----:B------:R-:W-:Y:S01]  /*53d0*/  @!P1 IMAD.MOV R17, RZ, RZ, -R17 ;  /* 0x000000ffff119224 */ /* 0x000fe200078e0a11 */
[----:B--2---:R-:W-:Y:S02]  /*53e0*/  ISETP.GE.AND P4, PT, R25, RZ, PT ;  /* 0x000000ff1900720c */ /* 0x004fe40003f86270 */
[----:B----4-:R-:W-:Y:S02]  /*53f0*/  ISETP.GE.AND P0, PT, R24, RZ, PT ;  /* 0x000000ff1800720c */ /* 0x010fe40003f06270 */
[----:B---3--:R-:W-:Y:S02]  /*5400*/  ISETP.GE.AND P3, PT, R22, RZ, PT ;  /* 0x000000ff1600720c */ /* 0x008fe40003f66270 */
[----:B------:R-:W2:Y:S01]  /*5410*/  LDL R22, [R1+0xa74] ;  /* 0x000a740001167983 */ /* 0x000ea20000100800 */
[----:B------:R-:W-:-:S03]  /*5420*/  ISETP.GE.AND P2, PT, R23, RZ, PT ;  /* 0x000000ff1700720c */ /* 0x000fc60003f46270 */
[----:B------:R-:W-:Y:S04]  /*5430*/  STL [R1+0xc44], R19 ;  /* 0x000c441301007387 */ /* 0x000fe80000100800 */
[----:B------:R-:W3:Y:S04]  /*5440*/  LDL R23, [R1+0xa70] ;  /* 0x000a700001177983 */ /* 0x000ee80000100800 */
[----:B------:R-:W-:Y:S04]  /*5450*/  STL [R1+0xc48], R18 ;  /* 0x000c481201007387 */ /* 0x000fe80000100800 */
[----:B------:R-:W4:Y:S04]  /*5460*/  LDL R24, [R1+0xa6c] ;  /* 0x000a6c0001187983 */ /* 0x000f280000100800 */
[----:B------:R-:W-:Y:S04]  /*5470*/  STL [R1+0xc4c], R17 ;  /* 0x000c4c1101007387 */ /* 0x000fe80000100800 */
[----:B------:R-:W4:Y:S01]  /*5480*/  LDL R25, [R1+0xa64] ;  /* 0x000a640001197983 */ /* 0x000f220000100800 */
[----:B------:R-:W-:-:S02]  /*5490*/  @!P3 IMAD.MOV R16, RZ, RZ, -R16 ;  /* 0x000000ffff10b224 */ /* 0x000fc400078e0a10 */
[----:B------:R-:W-:Y:S01]  /*54a0*/  @!P5 IMAD.MOV R15, RZ, RZ, -R15 ;  /* 0x000000ffff0fd224 */ /* 0x000fe200078e0a0f */
[----:B------:R-:W-:Y:S01]  /*54b0*/  ISETP.GE.AND P1, PT, R26, RZ, PT ;  /* 0x000000ff1a00720c */ /* 0x000fe20003f26270 */
[----:B------:R-:W-:Y:S01]  /*54c0*/  @!P2 IMAD.MOV R14, RZ, RZ, -R14 ;  /* 0x000000ffff0ea224 */ /* 0x000fe200078e0a0e */
[----:B------:R-:W-:Y:S01]  /*54d0*/  STL [R1+0xc50], R16 ;  /* 0x000c501001007387 */ /* 0x000fe20000100800 */
[----:B-----5:R-:W-:Y:S01]  /*54e0*/  ISETP.GE.AND P3, PT, R29, RZ, PT ;  /* 0x000000ff1d00720c */ /* 0x020fe20003f66270 */
[----:B------:R-:W-:Y:S01]  /*54f0*/  @!P0 IMAD.MOV R13, RZ, RZ, -R13 ;  /* 0x000000ffff0d8224 */ /* 0x000fe200078e0a0d */
[----:B------:R-:W-:Y:S01]  /*5500*/  ISETP.GE.AND P5, PT, R27, RZ, PT ;  /* 0x000000ff1b00720c */ /* 0x000fe20003fa6270 */
[----:B------:R-:W5:Y:S01]  /*5510*/  LDL R26, [R1+0xa68] ;  /* 0x000a6800011a7983 */ /* 0x000f620000100800 */
[----:B------:R-:W-:-:S03]  /*5520*/  ISETP.GE.AND P2, PT, R21, RZ, PT ;  /* 0x000000ff1500720c */ /* 0x000fc60003f46270 */
[----:B------:R-:W5:Y:S04]  /*5530*/  LDL R29, [R1+0xa5c] ;  /* 0x000a5c00011d7983 */ /* 0x000f680000100800 */
[----:B------:R-:W-:Y:S04]  /*5540*/  STL [R1+0xc54], R15 ;  /* 0x000c540f01007387 */ /* 0x000fe80000100800 */
[----:B------:R-:W5:Y:S04]  /*5550*/  LDL R27, [R1+0xa60] ;  /* 0x000a6000011b7983 */ /* 0x000f680000100800 */
[----:B------:R-:W-:Y:S04]  /*5560*/  STL [R1+0xc58], R14 ;  /* 0x000c580e01007387 */ /* 0x000fe80000100800 */
[----:B------:R-:W-:Y:S04]  /*5570*/  STL [R1+0xc5c], R13 ;  /* 0x000c5c0d01007387 */ /* 0x000fe80000100800 */
[----:B------:R-:W5:Y:S01]  /*5580*/  LDL R21, [R1+0x438] ;  /* 0x0004380001157983 */ /* 0x000f620000100800 */
[----:B------:R-:W-:-:S02]  /*5590*/  @!P4 IMAD.MOV R12, RZ, RZ, -R12 ;  /* 0x000000ffff0cc224 */ /* 0x000fc400078e0a0c */
[----:B------:R-:W-:Y:S02]  /*55a0*/  @!P1 IMAD.MOV R11, RZ, RZ, -R11 ;  /* 0x000000ffff0b9224 */ /* 0x000fe400078e0a0b */
[----:B------:R-:W-:Y:S02]  /*55b0*/  @!P3 IMAD.MOV R10, RZ, RZ, -R10 ;  /* 0x000000ffff0ab224 */ /* 0x000fe400078e0a0a */
[----:B------:R-:W-:Y:S01]  /*55c0*/  @!P5 IMAD.MOV R9, RZ, RZ, -R9 ;  /* 0x000000ffff09d224 */ /* 0x000fe200078e0a09 */
[----:B------:R-:W-:Y:S01]  /*55d0*/  STL [R1+0xc60], R12 ;  /* 0x000c600c01007387 */ /* 0x000fe20000100800 */
[----:B------:R-:W-:-:S03]  /*55e0*/  @!P2 IMAD.MOV R8, RZ, RZ, -R8 ;  /* 0x000000ffff08a224 */ /* 0x000fc600078e0a08 */
[----:B------:R-:W-:Y:S04]  /*55f0*/  STL [R1+0xc64], R11 ;  /* 0x000c640b01007387 */ /* 0x000fe80000100800 */
[----:B------:R-:W-:Y:S04]  /*5600*/  STL [R1+0xc68], R10 ;  /* 0x000c680a01007387 */ /* 0x000fe80000100800 */
[----:B------:R-:W-:Y:S04]  /*5610*/  STL [R1+0xc6c], R9 ;  /* 0x000c6c0901007387 */ /* 0x000fe80000100800 */
[----:B------:R-:W-:Y:S01]  /*5620*/  STL [R1+0xc70], R8 ;  /* 0x000c700801007387 */ /* 0x000fe20000100800 */
[----:B--2---:R-:W-:-:S02]  /*5630*/  ISETP.GE.AND P0, PT, R22, RZ, PT ;  /* 0x000000ff1600720c */ /* 0x004fc40003f06270 */
[----:B---3--:R-:W-:-:S11]  /*5640*/  ISETP.GE.AND P4, PT, R23, RZ, PT ;  /* 0x000000ff1700720c */ /* 0x008fd60003f86270 */
[----:B------:R-:W-:Y:S01]  /*5650*/  @!P0 IMAD.MOV R7, RZ, RZ, -R7 ;  /* 0x000000ffff078224 */ /* 0x000fe200078e0a07 */
[----:B----4-:R-:W-:-:S04]  /*5660*/  ISETP.GE.AND P1, PT, R24, RZ, PT ;  /* 0x000000ff1800720c */ /* 0x010fc80003f26270 */
[----:B------:R-:W-:Y:S04]  /*5670*/  STL [R1+0xc74], R7 ;  /* 0x000c740701007387 */ /* 0x000fe80000100800 */
[----:B------:R-:W2:Y:S01]  /*5680*/  LDL.LU R23, [R1+0x8c] ;  /* 0x00008c0001177983 */ /* 0x000ea20000300800 */
[----:B------:R-:W-:-:S03]  /*5690*/  ISETP.GE.AND P3, PT, R25, RZ, PT ;  /* 0x000000ff1900720c */ /* 0x000fc60003f66270 */
[----:B------:R-:W3:Y:S04]  /*56a0*/  LDL.LU R24, [R1+0x88] ;  /* 0x0000880001187983 */ /* 0x000ee80000300800 */
[----:B------:R-:W4:Y:S04]  /*56b0*/  LDL.LU R25, [R1+0x84] ;  /* 0x0000840001197983 */ /* 0x000f280000300800 */
[----:B------:R-:W0:Y:S01]  /*56c0*/  S2R R22, SR_TID.X ;  /* 0x0000000000167919 */ /* 0x000e220000002100 */
[----:B-----5:R-:W-:Y:S01]  /*56d0*/  ISETP.GE.AND P5, PT, R26, RZ, PT ;  /* 0x000000ff1a00720c */ /* 0x020fe20003fa6270 */
[----:B------:R-:W-:Y:S01]  /*56e0*/  @!P4 IMAD.MOV R6, RZ, RZ, -R6 ;  /* 0x000000ffff06c224 */ /* 0x000fe200078e0a06 */
[----:B------:R-:W-:Y:S01]  /*56f0*/  ISETP.GE.AND P2, PT, R29, RZ, PT ;  /* 0x000000ff1d00720c */ /* 0x000fe20003f46270 */
[----:B------:R-:W5:Y:S01]  /*5700*/  LDL.LU R26, [R1+0x80] ;  /* 0x00008000011a7983 */ /* 0x000f620000300800 */
[----:B------:R-:W-:Y:S01]  /*5710*/  ISETP.GE.AND P0, PT, R27, RZ, PT ;  /* 0x000000ff1b00720c */ /* 0x000fe20003f06270 */
[----:B------:R-:W-:-:S02]  /*5720*/  IMAD.MOV.U32 R27, RZ, RZ, R5 ;  /* 0x000000ffff1b7224 */ /* 0x000fc400078e0005 */
[----:B------:R-:W5:Y:S01]  /*5730*/  LDL.LU R29, [R1+0x7c] ;  /* 0x00007c00011d7983 */ /* 0x000f620000300800 */
[----:B0-----:R-:W-:Y:S02]  /*5740*/  LOP3.LUT R22, R22, 0x3f, RZ, 0xc0, !PT ;  /* 0x0000003f16167812 */ /* 0x001fe400078ec0ff */
[----:B------:R-:W-:-:S03]  /*5750*/  ISETP.GE.AND P4, PT, R21, RZ, PT ;  /* 0x000000ff1500720c */ /* 0x000fc60003f86270 */
[----:B------:R-:W-:Y:S02]  /*5760*/  IMAD R5, R22, c[0x0][0x18c], RZ ;  /* 0x0000630016057a24 */ /* 0x000fe400078e02ff */
[----:B------:R-:W-:-:S03]  /*5770*/  @!P1 IMAD.MOV R27, RZ, RZ, -R27 ;  /* 0x000000ffff1b9224 */ /* 0x000fc600078e0a1b */
[----:B------:R-:W-:Y:S01]  /*5780*/  LEA R5, P6, R5, c[0x0][0x168], 0x1 ;  /* 0x00005a0005057a11 */ /* 0x000fe200078c08ff */
[----:B------:R-:W-:Y:S01]  /*5790*/  @!P3 IMAD.MOV R4, RZ, RZ, -R4 ;  /* 0x000000ffff04b224 */ /* 0x000fe200078e0a04 */
[----:B------:R-:W-:Y:S01]  /*57a0*/  STL [R1+0xc78], R6 ;  /* 0x000c780601007387 */ /* 0x000fe20000100800 */
[----:B------:R-:W-:Y:S02]  /*57b0*/  @!P5 IMAD.MOV R3, RZ, RZ, -R3 ;  /* 0x000000ffff03d224 */ /* 0x000fe400078e0a03 */
[----:B------:R-:W-:Y:S01]  /*57c0*/  @!P2 IMAD.MOV R2, RZ, RZ, -R2 ;  /* 0x000000ffff02a224 */ /* 0x000fe200078e0a02 */
[----:B------:R-:W-:Y:S01]  /*57d0*/  STL [R1+0xc7c], R27 ;  /* 0x000c7c1b01007387 */ /* 0x000fe20000100800 */
[----:B------:R-:W-:Y:S01]  /*57e0*/  @!P0 IMAD.MOV R28, RZ, RZ, -R28 ;  /* 0x000000ffff1c8224 */ /* 0x000fe200078e0a1c */
[----:B------:R-:W-:Y:S01]  /*57f0*/  ISETP.NE.AND P1, PT, RZ, c[0x0][0x17c], PT ;  /* 0x00005f00ff007a0c */ /* 0x000fe20003f25270 */
[----:B------:R-:W-:Y:S01]  /*5800*/  @!P4 IMAD.MOV R0, RZ, RZ, -R0 ;  /* 0x000000ffff00c224 */ /* 0x000fe200078e0a00 */
[----:B------:R0:W-:Y:S04]  /*5810*/  STL [R1+0xba4], R5 ;  /* 0x000ba40501007387 */ /* 0x0001e80000100800 */
[----:B------:R-:W-:Y:S04]  /*5820*/  STL [R1+0xc80], R4 ;  /* 0x000c800401007387 */ /* 0x000fe80000100800 */
[----:B------:R2:W-:Y:S01]  /*5830*/  STL [R1+0xc84], R3 ;  /* 0x000c840301007387 */ /* 0x0005e20000100800 */
[----:B0-----:R-:W-:-:S03]  /*5840*/  LOP3.LUT R5, RZ, c[0x0][0x17c], RZ, 0x33, !PT ;  /* 0x00005f00ff057a12 */ /* 0x001fc600078e33ff */
[----:B------:R3:W-:Y:S04]  /*5850*/  STL [R1+0xc88], R2 ;  /* 0x000c880201007387 */ /* 0x0007e80000100800 */
[----:B------:R-:W-:Y:S04]  /*5860*/  STL [R1+0xc8c], R28 ;  /* 0x000c8c1c01007387 */ /* 0x000fe80000100800 */
[----:B------:R4:W-:Y:S01]  /*5870*/  STL [R1+0xc90], R0 ;  /* 0x000c900001007387 */ /* 0x0009e20000100800 */
[C---:B--2---:R-:W-:Y:S02]  /*5880*/  SEL R3, R5.reuse, R23, !P1 ;  /* 0x0000001705037207 */ /* 0x044fe40004800000 */
[----:B---3--:R-:W-:-:S03]  /*5890*/  SEL R2, R5, R24, !P1 ;  /* 0x0000001805027207 */ /* 0x008fc60004800000 */
[----:B------:R-:W-:Y:S01]  /*58a0*/  STL [R1+0xb4], R3 ;  /* 0x0000b40301007387 */ /* 0x000fe20000100800 */
[----:B----4-:R-:W-:-:S03]  /*58b0*/  SEL R0, R5, R25, !P1 ;  /* 0x0000001905007207 */ /* 0x010fc60004800000 */
[----:B------:R-:W-:Y:S04]  /*58c0*/  STL [R1+0xb0], R2 ;  /* 0x0000b00201007387 */ /* 0x000fe80000100800 */
[----:B------:R0:W-:Y:S04]  /*58d0*/  STL [R1+0xac], R0 ;  /* 0x0000ac0001007387 */ /* 0x0001e80000100800 */
[----:B0-----:R-:W2:Y:S01]  /*58e0*/  LDL.LU R0, [R1+0x6c] ;  /* 0x00006c0001007983 */ /* 0x001ea20000300800 */
[C---:B-----5:R-:W-:Y:S02]  /*58f0*/  SEL R3, R5.reuse, R26, !P1 ;  /* 0x0000001a05037207 */ /* 0x060fe40004800000 */
[----:B------:R-:W-:-:S03]  /*5900*/  SEL R2, R5, R29, !P1 ;  /* 0x0000001d05027207 */ /* 0x000fc60004800000 */
[----:B------:R-:W-:Y:S04]  /*5910*/  STL [R1+0xa8], R3 ;  /* 0x0000a80301007387 */ /* 0x000fe80000100800 */
[----:B--2---:R0:W-:Y:S04]  /*5920*/  STL [R1+0xc94], R0 ;  /* 0x000c940001007387 */ /* 0x0041e80000100800 */
[----:B------:R-:W-:Y:S04]  /*5930*/  STL [R1+0xa4], R2 ;  /* 0x0000a40201007387 */ /* 0x000fe80000100800 */
[----:B0-----:R-:W2:Y:S04]  /*5940*/  LDL.LU R0, [R1+0x70] ;  /* 0x0000700001007983 */ /* 0x001ea80000300800 */
[----:B--2---:R0:W-:Y:S04]  /*5950*/  STL [R1+0xc98], R0 ;  /* 0x000c980001007387 */ /* 0x0041e80000100800 */
[----:B0-----:R-:W2:Y:S04]  /*5960*/  LDL.LU R0, [R1+0x74] ;  /* 0x0000740001007983 */ /* 0x001ea80000300800 */
[----:B--2---:R0:W-:Y:S04]  /*5970*/  STL [R1+0xc9c], R0 ;  /* 0x000c9c0001007387 */ /* 0x0041e80000100800 */
[----:B0-----:R-:W2:Y:S04]  /*5980*/  LDL.LU R0, [R1+0x78] ;  /* 0x0000780001007983 */ /* 0x001ea80000300800 */
[----:B------:R-:W3:Y:S04]  /*5990*/  LDL.LU R28, [R1+0x68] ;  /* 0x00006800011c7983 */ /* 0x000ee80000300800 */
[----:B------:R-:W4:Y:S04]  /*59a0*/  LDL.LU R2, [R1+0x64] ;  /* 0x0000640001027983 */ /* 0x000f280000300800 */
[----:B------:R-:W5:Y:S04]  /*59b0*/  LDL.LU R3, [R1+0x60] ;  /* 0x0000600001037983 */ /* 0x000f680000300800 */
[----:B------:R-:W3:Y:S04]  /*59c0*/  LDL.LU R4, [R1+0x5c] ;  /* 0x00005c0001047983 */ /* 0x000ee80000300800 */
        /* <DEDUP_REMOVED lines=22> */
[----:B------:R-:W3:Y:S01]  /*5b30*/  LDL.LU R29, [R1] ;  /* 0x00000000011d7983 */ /* 0x000ee20000300800 */
[----:B--2---:R-:W-:-:S05]  /*5b40*/  SEL R0, R5, R0, !P1 ;  /* 0x0000000005007207 */ /* 0x004fca0004800000 */
[----:B------:R0:W-:Y:S04]  /*5b50*/  STL [R1+0xa0], R0 ;  /* 0x0000a00001007387 */ /* 0x0001e80000100800 */
[----:B0-----:R-:W2:Y:S02]  /*5b60*/  LDL.LU R0, [R1+0xc9c] ;  /* 0x000c9c0001007983 */ /* 0x001ea40000300800 */
[----:B--2---:R-:W-:-:S05]  /*5b70*/  SEL R0, R5, R0, !P1 ;  /* 0x0000000005007207 */ /* 0x004fca0004800000 */
[----:B------:R0:W-:Y:S04]  /*5b80*/  STL [R1+0x9c], R0 ;  /* 0x00009c0001007387 */ /* 0x0001e80000100800 */
[----:B0-----:R-:W2:Y:S02]  /*5b90*/  LDL.LU R0, [R1+0xc98] ;  /* 0x000c980001007983 */ /* 0x001ea40000300800 */
[----:B--2---:R-:W-:-:S05]  /*5ba0*/  SEL R0, R5, R0, !P1 ;  /* 0x0000000005007207 */ /* 0x004fca0004800000 */
[----:B------:R0:W-:Y:S04]  /*5bb0*/  STL [R1+0x98], R0 ;  /* 0x0000980001007387 */ /* 0x0001e80000100800 */
[----:B0-----:R-:W2:Y:S01]  /*5bc0*/  LDL.LU R0, [R1+0xc94] ;  /* 0x000c940001007983 */ /* 0x001ea20000300800 */
[C---:B---3--:R-:W-:Y:S02]  /*5bd0*/  SEL R28, R5.reuse, R28, !P1 ;  /* 0x0000001c051c7207 */ /* 0x048fe40004800000 */
[C---:B----4-:R-:W-:Y:S02]  /*5be0*/  SEL R2, R5.reuse, R2, !P1 ;  /* 0x0000000205027207 */ /* 0x050fe40004800000 */
[C---:B-----5:R-:W-:Y:S02]  /*5bf0*/  SEL R3, R5.reuse, R3, !P1 ;  /* 0x0000000305037207 */ /* 0x060fe40004800000 */
[----:B------:R-:W-:-:S02]  /*5c00*/  SEL R4, R5, R4, !P1 ;  /* 0x0000000405047207 */ /* 0x000fc40004800000 */
[C---:B------:R-:W-:Y:S02]  /*5c10*/  SEL R27, R5.reuse, R27, !P1 ;  /* 0x0000001b051b7207 */ /* 0x040fe40004800000 */
[C---:B------:R-:W-:Y:S02]  /*5c20*/  SEL R6, R5.reuse, R6, !P1 ;  /* 0x0000000605067207 */ /* 0x040fe40004800000 */
[C---:B------:R-:W-:Y:S02]  /*5c30*/  SEL R7, R5.reuse, R7, !P1 ;  /* 0x0000000705077207 */ /* 0x040fe40004800000 */
[C---:B------:R-:W-:Y:S02]  /*5c40*/  SEL R8, R5.reuse, R8, !P1 ;  /* 0x0000000805087207 */ /* 0x040fe40004800000 */
[C---:B------:R-:W-:Y:S02]  /*5c50*/  SEL R9, R5.reuse, R9, !P1 ;  /* 0x0000000905097207 */ /* 0x040fe40004800000 */
        /* <DEDUP_REMOVED lines=18> */
[----:B--2---:R-:W-:-:S05]  /*5d80*/  SEL R0, R5, R0, !P1 ;  /* 0x0000000005007207 */ /* 0x004fca0004800000 */
[----:B------:R0:W-:Y:S04]  /*5d90*/  STL [R1+0x7c], R0 ;  /* 0x00007c0001007387 */ /* 0x0001e80000100800 */
[----:B0-----:R-:W2:Y:S04]  /*5da0*/  LDL.LU R0, [R1+0xc90] ;  /* 0x000c900001007983 */ /* 0x001ea80000300800 */
[----:B------:R0:W-:Y:S04]  /*5db0*/  STL [R1+0x8c], R28 ;  /* 0x00008c1c01007387 */ /* 0x0001e80000100800 */
[----:B0-----:R-:W3:Y:S04]  /*5dc0*/  LDL.LU R28, [R1+0xc8c] ;  /* 0x000c8c00011c7983 */ /* 0x001ee80000300800 */
[----:B------:R0:W-:Y:S04]  /*5dd0*/  STL [R1+0x94], R2 ;  /* 0x0000940201007387 */ /* 0x0001e80000100800 */
[----:B0-----:R-:W4:Y:S04]  /*5de0*/  LDL.LU R2, [R1+0xc88] ;  /* 0x000c880001027983 */ /* 0x001f280000300800 */
[----:B------:R0:W-:Y:S04]  /*5df0*/  STL [R1+0x88], R3 ;  /* 0x0000880301007387 */ /* 0x0001e80000100800 */
[----:B0-----:R-:W5:Y:S04]  /*5e00*/  LDL.LU R3, [R1+0xc84] ;  /* 0x000c840001037983 */ /* 0x001f680000300800 */
[----:B------:R0:W-:Y:S04]  /*5e10*/  STL [R1+0x84], R4 ;  /* 0x0000840401007387 */ /* 0x0001e80000100800 */
[----:B0-----:R-:W2:Y:S04]  /*5e20*/  LDL.LU R4, [R1+0xc80] ;  /* 0x000c800001047983 */ /* 0x001ea80000300800 */
        /* <DEDUP_REMOVED lines=45> */
[----:B0-----:R-:W2:Y:S02]  /*6100*/  LDL.LU R29, [R1+0xc24] ;  /* 0x000c2400011d7983 */ /* 0x001ea40000300800 */
[----:B--2---:R-:W-:-:S02]  /*6110*/  SEL R29, R5, R29, !P1 ;  /* 0x0000001d051d7207 */ /* 0x004fc40004800000 */
[----:B------:R-:W-:Y:S02]  /*6120*/  SEL R5, R5, R26, !P1 ;  /* 0x0000001a05057207 */ /* 0x000fe40004800000 */
[----:B------:R-:W-:Y:S01]  /*6130*/  LOP3.LUT R26, RZ, c[0x0][0x17c], RZ, 0x33, !PT ;  /* 0x00005f00ff1a7a12 */ /* 0x000fe200078e33ff */
[----:B------:R-:W-:Y:S03]  /*6140*/  STL [R1+0x10], R29 ;  /* 0x0000101d01007387 */ /* 0x000fe60000100800 */
[C---:B------:R-:W-:Y:S01]  /*6150*/  SEL R25, R26.reuse, R25, !P1 ;  /* 0x000000191a197207 */ /* 0x040fe20004800000 */
[----:B------:R0:W-:Y:S02]  /*6160*/  STL [R1+0xc], R5 ;  /* 0x00000c0501007387 */ /* 0x0001e40000100800 */
[C---:B0-----:R-:W-:Y:S02]  /*6170*/  SEL R5, R26.reuse, R24, !P1 ;  /* 0x000000181a057207 */ /* 0x041fe40004800000 */
[----:B------:R-:W2:Y:S04]  /*6180*/  LDL.LU R24, [R1+0xac] ;  /* 0x0000ac0001187983 */ /* 0x000ea80000300800 */
[----:B------:R0:W-:Y:S01]  /*6190*/  STL [R1+0x8], R25 ;  /* 0x0000081901007387 */ /* 0x0001e20000100800 */
[----:B------:R-:W-:-:S03]  /*61a0*/  SEL R29, R26, R22, !P1 ;  /* 0x000000161a1d7207 */ /* 0x000fc60004800000 */
[----:B0-----:R-:W2:Y:S04]  /*61b0*/  LDL.LU R25, [R1+0xa8] ;  /* 0x0000a80001197983 */ /* 0x001ea80000300800 */
[----:B------:R0:W-:Y:S02]  /*61c0*/  STL [R1+0x4], R5 ;  /* 0x0000040501007387 */ /* 0x0001e40000100800 */
[C---:B0-----:R-:W-:Y:S02]  /*61d0*/  SEL R5, R26.reuse, R23, !P1 ;  /* 0x000000171a057207 */ /* 0x041fe40004800000 */
[----:B------:R-:W-:Y:S01]  /*61e0*/  SEL R26, R26, R21, !P1 ;  /* 0x000000151a1a7207 */ /* 0x000fe20004800000 */
[----:B------:R-:W2:Y:S01]  /*61f0*/  LDL.LU R23, [R1+0xb0] ;  /* 0x0000b00001177983 */ /* 0x000ea20000300800 */
[----:B------:R-:W-:-:S03]  /*6200*/  LOP3.LUT R21, RZ, c[0x0][0x17c], RZ, 0x33, !PT ;  /* 0x00005f00ff157a12 */ /* 0x000fc600078e33ff */
[----:B------:R0:W-:Y:S01]  /*6210*/  STL [R1+0xba8], R5 ;  /* 0x000ba80501007387 */ /* 0x0001e20000100800 */
[C---:B------:R-:W-:Y:S02]  /*6220*/  SEL R20, R21.reuse, R20, !P1 ;  /* 0x0000001415147207 */ /* 0x040fe40004800000 */
[C---:B------:R-:W-:Y:S02]  /*6230*/  SEL R19, R21.reuse, R19, !P1 ;  /* 0x0000001315137207 */ /* 0x040fe40004800000 */
[C---:B------:R-:W-:Y:S01]  /*6240*/  SEL R18, R21.reuse, R18, !P1 ;  /* 0x0000001215127207 */ /* 0x040fe20004800000 */
[----:B0-----:R-:W2:Y:S04]  /*6250*/  LDL.LU R5, [R1+0x7c] ;  /* 0x00007c0001057983 */ /* 0x001ea80000300800 */
[----:B------:R-:W2:Y:S04]  /*6260*/  LDL.LU R22, [R1+0xb4] ;  /* 0x0000b40001167983 */ /* 0x000ea80000300800 */
[----:B------:R0:W-:Y:S01]  /*6270*/  STL [R1+0xbac], R29 ;  /* 0x000bac1d01007387 */ /* 0x0001e20000100800 */
[----:B------:R-:W-:-:S03]  /*6280*/  SEL R17, R21, R17, !P1 ;  /* 0x0000001115117207 */ /* 0x000fc60004800000 */
        /* <DEDUP_REMOVED lines=10> */
[----:B0-----:R-:W2:Y:S01]  /*6330*/  LDL.LU R17, [R1+0xbc] ;  /* 0x0000bc0001117983 */ /* 0x001ea20000300800 */
[----:B------:R-:W-:-:S05]  /*6340*/  SEL R16, R21, R16, !P1 ;  /* 0x0000001015107207 */ /* 0x000fca0004800000 */
[----:B------:R0:W-:Y:S04]  /*6350*/  STL [R1+0xbc4], R16 ;  /* 0x000bc41001007387 */ /* 0x0001e80000100800 */
[----:B0-----:R-:W0:Y:S01]  /*6360*/  S2R R16, SR_TID.X ;  /* 0x0000000000107919 */ /* 0x001e220000002100 */
[C---:B------:R-:W-:Y:S02]  /*6370*/  SEL R15, R21.reuse, R15, !P1 ;  /* 0x0000000f150f7207 */ /* 0x040fe40004800000 */
[C---:B------:R-:W-:Y:S02]  /*6380*/  SEL R14, R21.reuse, R14, !P1 ;  /* 0x0000000e150e7207 */ /* 0x040fe40004800000 */
[C---:B------:R-:W-:Y:S02]  /*6390*/  SEL R13, R21.reuse, R13, !P1 ;  /* 0x0000000d150d7207 */ /* 0x040fe40004800000 */
[C---:B------:R-:W-:Y:S01]  /*63a0*/  SEL R12, R21.reuse, R12, !P1 ;  /* 0x0000000c150c7207 */ /* 0x040fe20004800000 */
[----:B------:R-:W-:Y:S01]  /*63b0*/  STL [R1+0xbc8], R15 ;  /* 0x000bc80f01007387 */ /* 0x000fe20000100800 */
[----:B------:R-:W-:-:S02]  /*63c0*/  SEL R11, R21, R11, !P1 ;  /* 0x0000000b150b7207 */ /* 0x000fc40004800000 */
[C---:B------:R-:W-:Y:S01]  /*63d0*/  SEL R10, R21.reuse, R10, !P1 ;  /* 0x0000000a150a7207 */ /* 0x040fe20004800000 */
[----:B------:R-:W-:Y:S01]  /*63e0*/  STL [R1+0xbcc], R14 ;  /* 0x000bcc0e01007387 */ /* 0x000fe20000100800 */
[C---:B------:R-:W-:Y:S02]  /*63f0*/  SEL R9, R21.reuse, R9, !P1 ;  /* 0x0000000915097207 */ /* 0x040fe40004800000 */
[C---:B------:R-:W-:Y:S01]  /*6400*/  SEL R8, R21.reuse, R8, !P1 ;  /* 0x0000000815087207 */ /* 0x040fe20004800000 */
[----:B------:R-:W-:Y:S01]  /*6410*/  STL [R1+0xbd0], R13 ;  /* 0x000bd00d01007387 */ /* 0x000fe20000100800 */
[C---:B------:R-:W-:Y:S02]  /*6420*/  SEL R7, R21.reuse, R7, !P1 ;  /* 0x0000000715077207 */ /* 0x040fe40004800000 */
[----:B------:R-:W-:Y:S01]  /*6430*/  SEL R6, R21, R6, !P1 ;  /* 0x0000000615067207 */ /* 0x000fe20004800000 */
[----:B------:R-:W-:Y:S01]  /*6440*/  STL [R1+0xbd4], R12 ;  /* 0x000bd40c01007387 */ /* 0x000fe20000100800 */
[----:B0-----:R-:W-:-:S03]  /*6450*/  LOP3.LUT R16, R16, 0x3f, RZ, 0xc0, !PT ;  /* 0x0000003f10107812 */ /* 0x001fc600078ec0ff */
[----:B------:R-:W-:Y:S01]  /*6460*/  STL [R1+0xbd8], R11 ;  /* 0x000bd80b01007387 */ /* 0x000fe20000100800 */
[C---:B------:R-:W-:Y:S02]  /*6470*/  SEL R27, R21.reuse, R27, !P1 ;  /* 0x0000001b151b7207 */ /* 0x040fe40004800000 */
[C---:B------:R-:W-:Y:S01]  /*6480*/  SEL R4, R21.reuse, R4, !P1 ;  /* 0x0000000415047207 */ /* 0x040fe20004800000 */
[----:B------:R-:W-:Y:S01]  /*6490*/  STL [R1+0xbdc], R10 ;  /* 0x000bdc0a01007387 */ /* 0x000fe20000100800 */
[----:B------:R-:W-:Y:S01]  /*64a0*/  IMAD R16, R16, c[0x0][0x18c], RZ ;  /* 0x0000630010107a24 */ /* 0x000fe200078e02ff */
[C---:B-----5:R-:W-:Y:S02]  /*64b0*/  SEL R3, R21.reuse, R3, !P1 ;  /* 0x0000000315037207 */ /* 0x060fe40004800000 */
[----:B------:R-:W-:Y:S01]  /*64c0*/  STL [R1+0xbe0], R9 ;  /* 0x000be00901007387 */ /* 0x000fe20000100800 */
[----:B----4-:R-:W-:-:S03]  /*64d0*/  SEL R2, R21, R2, !P1 ;  /* 0x0000000215027207 */ /* 0x010fc60004800000 */
[----:B------:R-:W-:Y:S01]  /*64e0*/  STL [R1+0xbe4], R8 ;  /* 0x000be40801007387 */ /* 0x000fe20000100800 */
[----:B---3--:R-:W-:-:S03]  /*64f0*/  SEL R28, R21, R28, !P1 ;  /* 0x0000001c151c7207 */ /* 0x008fc60004800000 */
[----:B------:R-:W-:Y:S01]  /*6500*/  STL [R1+0xbe8], R7 ;  /* 0x000be80701007387 */ /* 0x000fe20000100800 */
[----:B------:R-:W-:-:S03]  /*6510*/  SEL R21, R21, R0, !P1 ;  /* 0x0000000015157207 */ /* 0x000fc60004800000 */
[----:B------:R-:W-:Y:S01]  /*6520*/  STL [R1+0xbec], R6 ;  /* 0x000bec0601007387 */ /* 0x000fe20000100800 */
[----:B------:R-:W-:-:S03]  /*6530*/  LEA.HI.X.SX32 R0, R16, c[0x0][0x16c], 0x1, P6 ;  /* 0x00005b0010007a11 */ /* 0x000fc600030f0eff */
[----:B------:R-:W-:Y:S04]  /*6540*/  STL [R1+0xbf0], R27 ;  /* 0x000bf01b01007387 */ /* 0x000fe80000100800 */
[----:B------:R-:W-:Y:S04]  /*6550*/  STL [R1+0xbf4], R4 ;  /* 0x000bf40401007387 */ /* 0x000fe80000100800 */
[----:B------:R0:W-:Y:S04]  /*6560*/  STL [R1+0xbf8], R3 ;  /* 0x000bf80301007387 */ /* 0x0001e80000100800 */
[----:B------:R-:W-:Y:S04]  /*6570*/  STL [R1+0xbfc], R2 ;  /* 0x000bfc0201007387 */ /* 0x000fe80000100800 */
[----:B------:R-:W-:Y:S04]  /*6580*/  STL [R1+0xc00], R28 ;  /* 0x000c001c01007387 */ /* 0x000fe80000100800 */
[----:B------:R-:W-:Y:S04]  /*6590*/  STL [R1+0xc04], R21 ;  /* 0x000c041501007387 */ /* 0x000fe80000100800 */
[----:B------:R1:W-:Y:S01]  /*65a0*/  STL [R1+0xc08], R0 ;  /* 0x000c080001007387 */ /* 0x0003e20000100800 */
[----:B--2---:R-:W-:-:S02]  /*65b0*/  IMAD R24, R24, c[0x0][0x190], RZ ;  /* 0x0000640018187a24 */ /* 0x004fc400078e02ff */
[----:B------:R-:W-:Y:S02]  /*65c0*/  IMAD R25, R25, c[0x0][0x190], RZ ;  /* 0x0000640019197a24 */ /* 0x000fe400078e02ff */
[----:B------:R-:W-:Y:S02]  /*65d0*/  IMAD R23, R23, c[0x0][0x190], RZ ;  /* 0x0000640017177a24 */ /* 0x000fe400078e02ff */
[----:B------:R-:W-:Y:S02]  /*65e0*/  IMAD R22, R22, c[0x0][0x190], RZ ;  /* 0x0000640016167a24 */ /* 0x000fe400078e02ff */
[----:B0-----:R-:W-:Y:S02]  /*65f0*/  IMAD R3, R26, c[0x0][0x190], RZ ;  /* 0x000064001a037a24 */ /* 0x001fe400078e02ff */
[----:B-1----:R-:W-:Y:S02]  /*6600*/  IMAD R0, R18, c[0x0][0x184], RZ ;  /* 0x0000610012007a24 */ /* 0x002fe400078e02ff */
[----:B------:R-:W-:-:S05]  /*6610*/  IMAD R2, R17, c[0x0][0x184], RZ ;  /* 0x0000610011027a24 */ /* 0x000fca00078e02ff */
[----:B------:R0:W-:Y:S04]  /*6620*/  STL [R1+0xbc], R2 ;  /* 0x0000bc0201007387 */ /* 0x0001e80000100800 */
[----:B------:R-:W-:Y:S04]  /*6630*/  STL [R1+0xc0c], R22 ;  /* 0x000c0c1601007387 */ /* 0x000fe80000100800 */
[----:B------:R1:W-:Y:S01]  /*6640*/  STL [R1+0xb8], R0 ;  /* 0x0000b80001007387 */ /* 0x0003e20000100800 */
[----:B0-----:R-:W-:-:S03]  /*6650*/  IMAD R2, R19, c[0x0][0x190], RZ ;  /* 0x0000640013027a24 */ /* 0x001fc600078e02ff */
[----:B------:R-:W-:Y:S04]  /*6660*/  STL [R1+0xc10], R23 ;  /* 0x000c101701007387 */ /* 0x000fe80000100800 */
[----:B------:R-:W-:Y:S01]  /*6670*/  STL [R1+0xc14], R24 ;  /* 0x000c141801007387 */ /* 0x000fe20000100800 */
[----:B-1----:R-:W-:-:S03]  /*6680*/  IMAD R0, R20, c[0x0][0x190], RZ ;  /* 0x0000640014007a24 */ /* 0x002fc600078e02ff */
[----:B------:R0:W-:Y:S04]  /*6690*/  STL [R1+0xc18], R25 ;  /* 0x000c181901007387 */ /* 0x0001e80000100800 */
[----:B------:R1:W-:Y:S04]  /*66a0*/  STL [R1+0x2c], R2 ;  /* 0x00002c0201007387 */ /* 0x0003e80000100800 */
[----:B------:R2:W-:Y:S04]  /*66b0*/  STL [R1+0x44], R0 ;  /* 0x0000440001007387 */ /* 0x0005e80000100800 */
[----:B------:R-:W-:Y:S04]  /*66c0*/  STL [R1+0x54], R3 ;  /* 0x0000540301007387 */ /* 0x000fe80000100800 */
[----:B0-----:R-:W3:Y:S01]  /*66d0*/  LDL.LU R25, [R1+0x88] ;  /* 0x0000880001197983 */ /* 0x001ee20000300800 */
[----:B-1----:R-:W-:-:S02]  /*66e0*/  IMAD R2, R29, c[0x0][0x190], RZ ;  /* 0x000064001d027a24 */ /* 0x002fc400078e02ff */
[----:B--2---:R-:W-:-:S03]  /*66f0*/  IMAD R0, R5, c[0x0][0x190], RZ ;  /* 0x0000640005007a24 */ /* 0x004fc600078e02ff */
[----:B------:R-:W-:Y:S04]  /*6700*/  STL [R1+0x6c], R2 ;  /* 0x00006c0201007387 */ /* 0x000fe80000100800 */
[----:B---3--:R0:W-:Y:S04]  /*6710*/  STL [R1+0xc1c], R25 ;  /* 0x000c1c1901007387 */ /* 0x0081e80000100800 */
[----:B------:R-:W-:Y:S04]  /*6720*/  STL [R1+0x7c], R0 ;  /* 0x00007c0001007387 */ /* 0x000fe80000100800 */
        /* <DEDUP_REMOVED lines=30> */
[----:B------:R-:W3:Y:S01]  /*6910*/  LDL.LU R5, [R1+0x4] ;  /* 0x0000040001057983 */ /* 0x000ee20000300800 */
[----:B--2---:R-:W-:-:S05]  /*6920*/  IMAD R25, R25, c[0x0][0x190], RZ ;  /* 0x0000640019197a24 */ /* 0x004fca00078e02ff */
[----:B------:R0:W-:Y:S04]  /*6930*/  STL [R1+0x8c], R25 ;  /* 0x00008c1901007387 */ /* 0x0001e80000100800 */
[----:B0-----:R-:W2:Y:S02]  /*6940*/  LDL.LU R25, [R1+0xc20] ;  /* 0x000c200001197983 */ /* 0x001ea40000300800 */
[----:B--2---:R-:W-:-:S05]  /*6950*/  IMAD R25, R25, c[0x0][0x190], RZ ;  /* 0x0000640019197a24 */ /* 0x004fca00078e02ff */
[----:B------:R0:W-:Y:S04]  /*6960*/  STL [R1+0x90], R25 ;  /* 0x0000901901007387 */ /* 0x0001e80000100800 */
[----:B0-----:R-:W2:Y:S01]  /*6970*/  LDL.LU R25, [R1+0xc1c] ;  /* 0x000c1c0001197983 */ /* 0x001ea20000300800 */
[----:B---3--:R-:W-:Y:S02]  /*6980*/  IMAD R24, R24, c[0x0][0x190], RZ ;  /* 0x0000640018187a24 */ /* 0x008fe400078e02ff */
[----:B----4-:R-:W-:Y:S02]  /*6990*/  IMAD R23, R23, c[0x0][0x190], RZ ;  /* 0x0000640017177a24 */ /* 0x010fe400078e02ff */
[----:B-----5:R-:W-:Y:S02]  /*69a0*/  IMAD R22, R22, c[0x0][0x190], RZ ;  /* 0x0000640016167a24 */ /* 0x020fe400078e02ff */
[----:B------:R-:W-:-:S02]  /*69b0*/  IMAD R0, R0, c[0x0][0x190], RZ ;  /* 0x0000640000007a24 */ /* 0x000fc400078e02ff */
[----:B------:R-:W-:Y:S02]  /*69c0*/  IMAD R21, R21, c[0x0][0x190], RZ ;  /* 0x0000640015157a24 */ /* 0x000fe400078e02ff */
[----:B------:R-:W-:Y:S02]  /*69d0*/  IMAD R28, R28, c[0x0][0x190], RZ ;  /* 0x000064001c1c7a24 */ /* 0x000fe400078e02ff */
[----:B------:R-:W-:Y:S02]  /*69e0*/  IMAD R2, R2, c[0x0][0x190], RZ ;  /* 0x0000640002027a24 */ /* 0x000fe400078e02ff */
[----:B------:R-:W-:Y:S02]  /*69f0*/  IMAD R3, R3, c[0x0][0x190], RZ ;  /* 0x0000640003037a24 */ /* 0x000fe400078e02ff */
[----:B------:R-:W-:Y:S02]  /*6a00*/  IMAD R4, R4, c[0x0][0x190], RZ ;  /* 0x0000640004047a24 */ /* 0x000fe400078e02ff */
        /* <DEDUP_REMOVED lines=19> */
[----:B--2---:R-:W-:-:S05]  /*6b40*/  IMAD R25, R25, c[0x0][0x190], RZ ;  /* 0x0000640019197a24 */ /* 0x004fca00078e02ff */
        /* <DEDUP_REMOVED lines=58> */
[----:B--2---:R-:W-:-:S02]  /*6ef0*/  IMAD R10, R10, c[0x0][0x190], RZ ;  /* 0x000064000a0a7a24 */ /* 0x004fc400078e02ff */
[----:B---3--:R-:W-:Y:S02]  /*6f00*/  IMAD R11, R11, c[0x0][0x190], RZ ;  /* 0x000064000b0b7a24 */ /* 0x008fe400078e02ff */
[----:B----4-:R-:W-:Y:S02]  /*6f10*/  IMAD R12, R12, c[0x0][0x190], RZ ;  /* 0x000064000c0c7a24 */ /* 0x010fe400078e02ff */
[----:B-----5:R-:W-:Y:S02]  /*6f20*/  IMAD R13, R13, c[0x0][0x190], RZ ;  /* 0x000064000d0d7a24 */ /* 0x020fe400078e02ff */
        /* <DEDUP_REMOVED lines=9> */
[----:B------:R-:W-:-:S05]  /*6fc0*/  IMAD R5, R5, c[0x0][0x190], RZ ;  /* 0x0000640005057a24 */ /* 0x000fca00078e02ff */
[----:B------:R0:W-:Y:S04]  /*6fd0*/  STL [R1], R5 ;  /* 0x0000000501007387 */ /* 0x0001e80000100800 */
[----:B0-----:R-:W2:Y:S04]  /*6fe0*/  LDL.LU R5, [R1+0xba4] ;  /* 0x000ba40001057983 */ /* 0x001ea80000300800 */
[----:B------:R0:W-:Y:S04]  /*6ff0*/  STL [R1+0xb64], R29 ;  /* 0x000b641d01007387 */ /* 0x0001e80000100800 */
[----:B0-----:R-:W3:Y:S04]  /*7000*/  LDL.LU R29, [R1+0x78] ;  /* 0x00007800011d7983 */ /* 0x001ee80000300800 */
[----:B------:R-:W-:Y:S04]  /*7010*/  STL [R1+0xb60], R26 ;  /* 0x000b601a01007387 */ /* 0x000fe80000100800 */
[----:B------:R0:W-:Y:S04]  /*7020*/  STL [R1+0xb5c], R20 ;  /* 0x000b5c1401007387 */ /* 0x0001e80000100800 */
[----:B0-----:R-:W4:Y:S04]  /*7030*/  LDL.LU R20, [R1+0x80] ;  /* 0x0000800001147983 */ /* 0x001f280000300800 */
[----:B------:R-:W-:Y:S04]  /*7040*/  STL [R1+0xb58], R19 ;  /* 0x000b581301007387 */ /* 0x000fe80000100800 */
[----:B------:R0:W-:Y:S04]  /*7050*/  STL [R1+0xb68], R18 ;  /* 0x000b681201007387 */ /* 0x0001e80000100800 */
[----:B0-----:R-:W5:Y:S04]  /*7060*/  LDL.LU R18, [R1+0x84] ;  /* 0x0000840001127983 */ /* 0x001f680000300800 */
[----:B------:R0:W-:Y:S04]  /*7070*/  STL [R1+0xb6c], R17 ;  /* 0x000b6c1101007387 */ /* 0x0001e80000100800 */
[----:B0-----:R-:W3:Y:S04]  /*7080*/  LDL.LU R17, [R1+0x88] ;  /* 0x0000880001117983 */ /* 0x001ee80000300800 */
        /* <DEDUP_REMOVED lines=13> */
[----:B0-----:R-:W4:Y:S01]  /*7160*/  LDL.LU R10, [R1+0x2c] ;  /* 0x00002c00010a7983 */ /* 0x001f220000300800 */
[----:B------:R-:W-:-:S02]  /*7170*/  IMAD R9, R9, c[0x0][0x190], RZ ;  /* 0x0000640009097a24 */ /* 0x000fc400078e02ff */
[----:B------:R-:W-:Y:S02]  /*7180*/  IMAD R8, R8, c[0x0][0x190], RZ ;  /* 0x0000640008087a24 */ /* 0x000fe400078e02ff */
[----:B------:R-:W-:Y:S02]  /*7190*/  IMAD R7, R7, c[0x0][0x190], RZ ;  /* 0x0000640007077a24 */ /* 0x000fe400078e02ff */
[----:B------:R-:W-:Y:S01]  /*71a0*/  IMAD R6, R6, c[0x0][0x190], RZ ;  /* 0x0000640006067a24 */ /* 0x000fe200078e02ff */
[----:B------:R-:W-:Y:S01]  /*71b0*/  STL [R1+0xb8c], R9 ;  /* 0x000b8c0901007387 */ /* 0x000fe20000100800 */
[----:B------:R-:W-:Y:S02]  /*71c0*/  IMAD R27, R27, c[0x0][0x190], RZ ;  /* 0x000064001b1b7a24 */ /* 0x000fe400078e02ff */
[----:B------:R-:W-:Y:S01]  /*71d0*/  IMAD R4, R4, c[0x0][0x190], RZ ;  /* 0x0000640004047a24 */ /* 0x000fe200078e02ff */
[----:B------:R-:W-:Y:S04]  /*71e0*/  STL [R1+0xb90], R8 ;  /* 0x000b900801007387 */ /* 0x000fe80000100800 */
[----:B------:R-:W-:Y:S04]  /*71f0*/  STL [R1+0xb94], R7 ;  /* 0x000b940701007387 */ /* 0x000fe80000100800 */
[----:B------:R2:W-:Y:S04]  /*7200*/  STL [R1+0xb98], R6 ;  /* 0x000b980601007387 */ /* 0x0005e80000100800 */
[----:B------:R-:W-:Y:S04]  /*7210*/  STL [R1+0xb9c], R27 ;  /* 0x000b9c1b01007387 */ /* 0x000fe80000100800 */
[----:B------:R0:W-:Y:S04]  /*7220*/  STL [R1+0xba0], R4 ;  /* 0x000ba00401007387 */ /* 0x0001e80000100800 */
[----:B------:R-:W5:Y:S01]  /*7230*/  LDL.LU R26, [R1+0x74] ;  /* 0x00007400011a7983 */ /* 0x000f620000300800 */
[----:B--2---:R-:W-:-:S02]  /*7240*/  LEA R6, P5, R22, R5, 0x1 ;  /* 0x0000000516067211 */ /* 0x004fc400078a08ff */
[----:B0-----:R-:W-:-:S03]  /*7250*/  LEA R4, P6, R23, R5, 0x1 ;  /* 0x0000000517047211 */ /* 0x001fc600078c08ff */
[----:B------:R0:W-:Y:S04]  /*7260*/  STL [R1+0xa14], R6 ;  /* 0x000a140601007387 */ /* 0x0001e80000100800 */
[----:B------:R1:W-:Y:S04]  /*7270*/  STL [R1+0xa18], R4 ;  /* 0x000a180401007387 */ /* 0x0003e80000100800 */
[----:B------:R-:W2:Y:S01]  /*7280*/  LDL.LU R19, [R1+0x70] ;  /* 0x0000700001137983 */ /* 0x000ea20000300800 */
[-C--:B0-----:R-:W-:Y:S02]  /*7290*/  LEA R6, P0, R24, R5.reuse, 0x1 ;  /* 0x0000000518067211 */ /* 0x081fe400078008ff */
[----:B-1----:R-:W-:-:S03]  /*72a0*/  LEA R4, P1, R25, R5, 0x1 ;  /* 0x0000000519047211 */ /* 0x002fc600078208ff */
[----:B------:R4:W-:Y:S04]  /*72b0*/  STL [R1+0xa1c], R6 ;  /* 0x000a1c0601007387 */ /* 0x0009e80000100800 */
[----:B------:R-:W-:Y:S01]  /*72c0*/  STL [R1+0xa20], R4 ;  /* 0x000a200401007387 */ /* 0x000fe20000100800 */
[-C--:B---3--:R-:W-:Y:S02]  /*72d0*/  LEA R7, P3, R11, R5.reuse, 0x1 ;  /* 0x000000050b077211 */ /* 0x088fe400078608ff */
[----:B----4-:R-:W-:-:S05]  /*72e0*/  LEA R6, P2, R10, R5, 0x1 ;  /* 0x000000050a067211 */ /* 0x010fca00078408ff */
[----:B------:R0:W-:Y:S04]  /*72f0*/  STL [R1+0xa24], R6 ;  /* 0x000a240601007387 */ /* 0x0001e80000100800 */
[----:B------:R-:W-:Y:S01]  /*7300*/  STL [R1+0xa28], R7 ;  /* 0x000a280701007387 */ /* 0x000fe20000100800 */
[----:B0-----:R-:W-:-:S03]  /*7310*/  LEA.HI.X.SX32 R6, R22, R0, 0x1, P5 ;  /* 0x0000000016067211 */ /* 0x001fc600028f0eff */
[----:B------:R-:W3:Y:S01]  /*7320*/  LDL.LU R22, [R1+0x68] ;  /* 0x0000680001167983 */ /* 0x000ee20000300800 */
[----:B------:R-:W-:-:S05]  /*7330*/  LEA R4, P4, R12, R5, 0x1 ;  /* 0x000000050c047211 */ /* 0x000fca00078808ff */
[----:B------:R0:W-:Y:S04]  /*7340*/  STL [R1+0xa2c], R4 ;  /* 0x000a2c0401007387 */ /* 0x0001e80000100800 */
[----:B0-----:R-:W4:Y:S01]  /*7350*/  LDL.LU R4, [R1+0x64] ;  /* 0x0000640001047983 */ /* 0x001f220000300800 */
[----:B------:R-:W-:-:S03]  /*7360*/  LEA R8, P5, R13, R5, 0x1 ;  /* 0x000000050d087211 */ /* 0x000fc600078a08ff */
[----:B------:R0:W-:Y:S04]  /*7370*/  STL [R1+0xa0c], R6 ;  /* 0x000a0c0601007387 */ /* 0x0001e80000100800 */
[----:B------:R-:W-:Y:S04]  /*7380*/  STL [R1+0xa10], R8 ;  /* 0x000a100801007387 */ /* 0x000fe80000100800 */
[----:B------:R-:W4:Y:S01]  /*7390*/  LDL.LU R27, [R1+0x60] ;  /* 0x00006000011b7983 */ /* 0x000f220000300800 */
[----:B0-----:R-:W-:Y:S02]  /*73a0*/  LEA.HI.X.SX32 R6, R23, R0, 0x1, P6 ;  /* 0x0000000017067211 */ /* 0x001fe400030f0eff */
[----:B------:R-:W-:-:S03]  /*73b0*/  LEA R7, P6, R14, R5, 0x1 ;  /* 0x000000050e077211 */ /* 0x000fc600078c08ff */
[----:B------:R0:W-:Y:S04]  /*73c0*/  STL [R1+0xa04], R6 ;  /* 0x000a040601007387 */ /* 0x0001e80000100800 */
[----:B------:R1:W-:Y:S01]  /*73d0*/  STL [R1+0xa08], R7 ;  /* 0x000a080701007387 */ /* 0x0003e20000100800 */
[----:B0-----:R-:W-:-:S05]  /*73e0*/  LEA.HI.X.SX32 R6, R24, R0, 0x1, P0 ;  /* 0x0000000018067211 */ /* 0x001fca00000f0eff */
[----:B------:R0:W-:Y:S01]  /*73f0*/  STL [R1+0x9fc], R6 ;  /* 0x0009fc0601007387 */ /* 0x0001e20000100800 */
[----:B-1----:R-:W-:-:S03]  /*7400*/  LEA R7, P0, R15, R5, 0x1 ;  /* 0x000000050f077211 */ /* 0x002fc600078008ff */
[----:B0-----:R-:W4:Y:S01]  /*7410*/  LDL.LU R6, [R1+0x5c] ;  /* 0x00005c0001067983 */ /* 0x001f220000300800 */
[----:B------:R-:W-:-:S03]  /*7420*/  LEA.HI.X.SX32 R8, R25, R0, 0x1, P1 ;  /* 0x0000000019087211 */ /* 0x000fc600008f0eff */
[----:B------:R0:W-:Y:S04]  /*7430*/  STL [R1+0xa00], R7 ;  /* 0x000a000701007387 */ /* 0x0001e80000100800 */
[----:B------:R1:W-:Y:S01]  /*7440*/  STL [R1+0x84c], R8 ;  /* 0x00084c0801007387 */ /* 0x0003e20000100800 */
[----:B0-----:R-:W-:-:S05]  /*7450*/  LEA R7, P1, R16, R5, 0x1 ;  /* 0x0000000510077211 */ /* 0x001fca00078208ff */
[----:B------:R0:W-:Y:S01]  /*7460*/  STL [R1+0x86c], R7 ;  /* 0x00086c0701007387 */ /* 0x0001e20000100800 */
[----:B-1----:R-:W-:-:S03]  /*7470*/  LEA.HI.X.SX32 R8, R10, R0, 0x1, P2 ;  /* 0x000000000a087211 */ /* 0x002fc600010f0eff */
[----:B0-----:R-:W4:Y:S01]  /*7480*/  LDL.LU R7, [R1+0x58] ;  /* 0x0000580001077983 */ /* 0x001f220000300800 */
[----:B------:R-:W-:-:S03]  /*7490*/  LEA R9, P2, R17, R5, 0x1 ;  /* 0x0000000511097211 */ /* 0x000fc600078408ff */
[----:B------:R0:W-:Y:S04]  /*74a0*/  STL [R1+0x850], R8 ;  /* 0x0008500801007387 */ /* 0x0001e80000100800 */
[----:B------:R5:W-:Y:S01]  /*74b0*/  STL [R1+0x874], R9 ;  /* 0x0008740901007387 */ /* 0x000be20000100800 */
[----:B0-----:R-:W-:-:S05]  /*74c0*/  LEA.HI.X.SX32 R8, R11, R0, 0x1, P3 ;  /* 0x000000000b087211 */ /* 0x001fca00018f0eff */
[----:B------:R0:W-:Y:S01]  /*74d0*/  STL [R1+0x854], R8 ;  /* 0x0008540801007387 */ /* 0x0001e20000100800 */
[----:B-----5:R-:W-:-:S03]  /*74e0*/  LEA R9, P3, R18, R5, 0x1 ;  /* 0x0000000512097211 */ /* 0x020fc600078608ff */
[----:B0-----:R-:W5:Y:S01]  /*74f0*/  LDL.LU R8, [R1+0x50] ;  /* 0x0000500001087983 */ /* 0x001f620000300800 */
[----:B------:R-:W-:-:S03]  /*7500*/  LEA.HI.X.SX32 R10, R12, R0, 0x1, P4 ;  /* 0x000000000c0a7211 */ /* 0x000fc600020f0eff */
[----:B------:R0:W-:Y:S04]  /*7510*/  STL [R1+0x87c], R9 ;  /* 0x00087c0901007387 */ /* 0x0001e80000100800 */
[----:B------:R1:W-:Y:S01]  /*7520*/  STL [R1+0x858], R10 ;  /* 0x0008580a01007387 */ /* 0x0003e20000100800 */
[----:B0-----:R-:W-:-:S05]  /*7530*/  LEA R9, P4, R20, R5, 0x1 ;  /* 0x0000000514097211 */ /* 0x001fca00078808ff */
[----:B------:R0:W-:Y:S01]  /*7540*/  STL [R1+0x884], R9 ;  /* 0x0008840901007387 */ /* 0x0001e20000100800 */
[----:B-1----:R-:W-:-:S03]  /*7550*/  LEA.HI.X.SX32 R10, R13, R0, 0x1, P5 ;  /* 0x000000000d0a7211 */ /* 0x002fc600028f0eff */
[----:B0-----:R-:W5:Y:S01]  /*7560*/  LDL.LU R9, [R1+0x4c] ;  /* 0x00004c0001097983 */ /* 0x001f620000300800 */
[----:B------:R-:W-:-:S03]  /*7570*/  LEA R11, P5, R29, R5, 0x1 ;  /* 0x000000051d0b7211 */ /* 0x000fc600078a08ff */
[----:B------:R0:W-:Y:S04]  /*7580*/  STL [R1+0x85c], R10 ;  /* 0x00085c0a01007387 */ /* 0x0001e80000100800 */
[----:B------:R-:W-:Y:S01]  /*7590*/  STL [R1+0x88c], R11 ;  /* 0x00088c0b01007387 */ /* 0x000fe20000100800 */
[----:B0-----:R-:W-:-:S05]  /*75a0*/  LEA.HI.X.SX32 R10, R14, R0, 0x1, P6 ;  /* 0x000000000e0a7211 */ /* 0x001fca00030f0eff */
[----:B------:R0:W-:Y:S04]  /*75b0*/  STL [R1+0x860], R10 ;  /* 0x0008600a01007387 */ /* 0x0001e80000100800 */
[----:B0-----:R-:W5:Y:S01]  /*75c0*/  LDL.LU R10, [R1+0x48] ;  /* 0x00004800010a7983 */ /* 0x001f620000300800 */
[----:B------:R-:W-:Y:S02]  /*75d0*/  LEA R11, P6, R26, R5, 0x1 ;  /* 0x000000051a0b7211 */ /* 0x000fe400078c08ff */
[----:B------:R-:W-:-:S03]  /*75e0*/  LEA.HI.X.SX32 R12, R15, R0, 0x1, P0 ;  /* 0x000000000f0c7211 */ /* 0x000fc600000f0eff */
[----:B------:R2:W-:Y:S01]  /*75f0*/  STL [R1+0x894], R11 ;  /* 0x0008940b01007387 */ /* 0x0005e20000100800 */
[----:B------:R-:W-:-:S03]  /*7600*/  LEA.HI.X.SX32 R13, R16, R0, 0x1, P1 ;  /* 0x00000000100d7211 */ /* 0x000fc600008f0eff */
[----:B------:R-:W-:Y:S01]  /*7610*/  STL [R1+0x864], R12 ;  /* 0x0008640c01007387 */ /* 0x000fe20000100800 */
[----:B--2---:R-:W-:-:S05]  /*7620*/  LEA R11, P0, R19, R5, 0x1 ;  /* 0x00000005130b7211 */ /* 0x004fca00078008ff */
[----:B------:R0:W-:Y:S04]  /*7630*/  STL [R1+0x89c], R11 ;  /* 0x00089c0b01007387 */ /* 0x0001e80000100800 */
[----:B0-----:R-:W2:Y:S04]  /*7640*/  LDL.LU R11, [R1+0x40] ;  /* 0x00004000010b7983 */ /* 0x001ea80000300800 */
[----:B------:R0:W-:Y:S02]  /*7650*/  STL [R1+0x868], R13 ;  /* 0x0008680d01007387 */ /* 0x0001e40000100800 */
[----:B0-----:R-:W-:-:S02]  /*7660*/  LEA.HI.X.SX32 R13, R17, R0, 0x1, P2 ;  /* 0x00000000110d7211 */ /* 0x001fc400010f0eff */
[-C--:B------:R-:W-:Y:S02]  /*7670*/  LEA.HI.X.SX32 R15, R18, R0.reuse, 0x1, P3 ;  /* 0x00000000120f7211 */ /* 0x080fe400018f0eff */
[-C--:B------:R-:W-:Y:S02]  /*7680*/  LEA.HI.X.SX32 R17, R20, R0.reuse, 0x1, P4 ;  /* 0x0000000014117211 */ /* 0x080fe400020f0eff */
[----:B------:R-:W-:Y:S02]  /*7690*/  LEA.HI.X.SX32 R20, R29, R0, 0x1, P5 ;  /* 0x000000001d147211 */ /* 0x000fe400028f0eff */
[----:B---3--:R-:W-:-:S05]  /*76a0*/  LEA R12, P1, R22, R5, 0x1 ;  /* 0x00000005160c7211 */ /* 0x008fca00078208ff */
[----:B------:R0:W-:Y:S04]  /*76b0*/  STL [R1+0x8a4], R12 ;  /* 0x0008a40c01007387 */ /* 0x0001e80000100800 */
[----:B0-----:R-:W3:Y:S01]  /*76c0*/  LDL.LU R12, [R1+0x3c] ;  /* 0x00003c00010c7983 */ /* 0x001ee20000300800 */
[----:B----4-:R-:W-:-:S03]  /*76d0*/  LEA R14, P2, R4, R5, 0x1 ;  /* 0x00000005040e7211 */ /* 0x010fc600078408ff */
[----:B------:R0:W-:Y:S04]  /*76e0*/  STL [R1+0x870], R13 ;  /* 0x0008700d01007387 */ /* 0x0001e80000100800 */
[----:B0-----:R-:W4:Y:S04]  /*76f0*/  LDL.LU R13, [R1+0x38] ;  /* 0x00003800010d7983 */ /* 0x001f280000300800 */
[----:B------:R0:W-:Y:S04]  /*7700*/  STL [R1+0x8ac], R14 ;  /* 0x0008ac0e01007387 */ /* 0x0001e80000100800 */
[----:B0-----:R-:W4:Y:S01]  /*7710*/  LDL.LU R14, [R1+0x34] ;  /* 0x00003400010e7983 */ /* 0x001f220000300800 */
[----:B------:R-:W-:-:S03]  /*7720*/  LEA R16, P3, R27, R5, 0x1 ;  /* 0x000000051b107211 */ /* 0x000fc600078608ff */
        /* <DEDUP_REMOVED lines=11> */
[----:B------:R-:W4:Y:S04]  /*77e0*/  LDL.LU R29, [R1+0x1c] ;  /* 0x00001c00011d7983 */ /* 0x000f280000300800 */
[----:B------:R1:W-:Y:S01]  /*77f0*/  STL [R1+0x8c4], R23 ;  /* 0x0008c41701007387 */ /* 0x0003e20000100800 */
[----:B0-----:R-:W-:-:S03]  /*7800*/  LEA.HI.X.SX32 R20, R26, R0, 0x1, P6 ;  /* 0x000000001a147211 */ /* 0x001fc600030f0eff */
[----:B------:R-:W4:Y:S04]  /*7810*/  LDL.LU R26, [R1+0x18] ;  /* 0x00001800011a7983 */ /* 0x000f280000300800 */
[----:B------:R0:W-:Y:S01]  /*7820*/  STL [R1+0x890], R20 ;  /* 0x0008901401007387 */ /* 0x0001e20000100800 */
[-C--:B-----5:R-:W-:Y:S02]  /*7830*/  LEA R24, P6, R8, R5.reuse, 0x1 ;  /* 0x0000000508187211 */ /* 0x0a0fe400078c08ff */
[----:B-1----:R-:W-:Y:S01]  /*7840*/  LEA.HI.X.SX32 R23, R19, R0, 0x1, P0 ;  /* 0x0000000013177211 */ /* 0x002fe200000f0eff */
[----:B0-----:R-:W5:Y:S04]  /*7850*/  LDL.LU R20, [R1+0x14] ;  /* 0x0000140001147983 */ /* 0x001f680000300800 */
[----:B------:R0:W-:Y:S04]  /*7860*/  STL [R1+0x8cc], R24 ;  /* 0x0008cc1801007387 */ /* 0x0001e80000100800 */
[----:B------:R-:W5:Y:S04]  /*7870*/  LDL.LU R19, [R1+0x10] ;  /* 0x0000100001137983 */ /* 0x000f680000300800 */
[----:B------:R1:W-:Y:S04]  /*7880*/  STL [R1+0x898], R23 ;  /* 0x0008981701007387 */ /* 0x0003e80000100800 */
[----:B------:R-:W5:Y:S01]  /*7890*/  LDL.LU R25, [R1+0xc] ;  /* 0x00000c0001197983 */ /* 0x000f620000300800 */
[----:B0-----:R-:W-:-:S05]  /*78a0*/  LEA R24, P0, R9, R5, 0x1 ;  /* 0x0000000509187211 */ /* 0x001fca00078008ff */
[----:B------:R0:W-:Y:S01]  /*78b0*/  STL [R1+0x8d4], R24 ;  /* 0x0008d41801007387 */ /* 0x0001e20000100800 */
[----:B-1----:R-:W-:-:S03]  /*78c0*/  LEA.HI.X.SX32 R23, R22, R0, 0x1, P1 ;  /* 0x0000000016177211 */ /* 0x002fc600008f0eff */
[----:B0-----:R-:W5:Y:S04]  /*78d0*/  LDL.LU R24, [R1+0x8] ;  /* 0x0000080001187983 */ /* 0x001f680000300800 */
[----:B------:R0:W-:Y:S04]  /*78e0*/  STL [R1+0x8a0], R23 ;  /* 0x0008a01701007387 */ /* 0x0001e80000100800 */
[----:B0-----:R-:W5:Y:S01]  /*78f0*/  LDL.LU R23, [R1+0x4] ;  /* 0x0000040001177983 */ /* 0x001f620000300800 */
[----:B------:R-:W-:-:S05]  /*7900*/  LEA R22, P1, R10, R5, 0x1 ;  /* 0x000000050a167211 */ /* 0x000fca00078208ff */
[----:B------:R0:W-:Y:S04]  /*7910*/  STL [R1+0x8dc], R22 ;  /* 0x0008dc1601007387 */ /* 0x0001e80000100800 */
[----:B0-----:R-:W5:Y:S01]  /*7920*/  LDL.LU R22, [R1] ;  /* 0x0000000001167983 */ /* 0x001f620000300800 */
[-C--:B------:R-:W-:Y:S02]  /*7930*/  LEA.HI.X.SX32 R4, R4, R0.reuse, 0x1, P2 ;  /* 0x0000000004047211 */ /* 0x080fe400010f0eff */
[----:B------:R-:W-:-:S03]  /*7940*/  LEA.HI.X.SX32 R27, R27, R0, 0x1, P3 ;  /* 0x000000001b1b7211 */ /* 0x000fc600018f0eff */
[----:B------:R2:W-:Y:S02]  /*7950*/  STL [R1+0x8a8], R4 ;  /* 0x0008a80401007387 */ /* 0x0005e40000100800 */
[----:B--2---:R-:W-:-:S05]  /*7960*/  LEA R4, P2, R11, R5, 0x1 ;  /* 0x000000050b047211 */ /* 0x004fca00078408ff */
[----:B------:R0:W-:Y:S01]  /*7970*/  STL [R1+0x8e4], R4 ;  /* 0x0008e40401007387 */ /* 0x0001e20000100800 */
[----:B------:R-:W-:-:S03]  /*7980*/  LEA.HI.X.SX32 R6, R6, R0, 0x1, P4 ;  /* 0x0000000006067211 */ /* 0x000fc600020f0eff */
[----:B0-----:R-:W2:Y:S04]  /*7990*/  LDL.LU R4, [R1+0xba0] ;  /* 0x000ba00001047983 */ /* 0x001ea80000300800 */
[----:B------:R3:W-:Y:S01]  /*79a0*/  STL [R1+0x8b0], R27 ;  /* 0x0008b01b01007387 */ /* 0x0007e20000100800 */
[-C--:B------:R-:W-:Y:S02]  /*79b0*/  LEA.HI.X.SX32 R7, R7, R0.reuse, 0x1, P5 ;  /* 0x0000000007077211 */ /* 0x080fe400028f0eff */
[-C--:B------:R-:W-:Y:S02]  /*79c0*/  LEA.HI.X.SX32 R8, R8, R0.reuse, 0x1, P6 ;  /* 0x0000000008087211 */ /* 0x080fe400030f0eff */
[-C--:B------:R-:W-:Y:S02]  /*79d0*/  LEA.HI.X.SX32 R9, R9, R0.reuse, 0x1, P0 ;  /* 0x0000000009097211 */ /* 0x080fe400000f0eff */
[----:B------:R-:W-:-:S02]  /*79e0*/  LEA.HI.X.SX32 R10, R10, R0, 0x1, P1 ;  /* 0x000000000a0a7211 */ /* 0x000fc400008f0eff */
[----:B------:R-:W-:Y:S02]  /*79f0*/  LEA.HI.X.SX32 R11, R11, R0, 0x1, P2 ;  /* 0x000000000b0b7211 */ /* 0x000fe400010f0eff */
[----:B---3--:R-:W-:-:S05]  /*7a00*/  LEA R27, P3, R12, R5, 0x1 ;  /* 0x000000050c1b7211 */ /* 0x008fca00078608ff */
[----:B------:R0:W-:Y:S04]  /*7a10*/  STL [R1+0x8ec], R27 ;  /* 0x0008ec1b01007387 */ /* 0x0001e80000100800 */
[----:B0-----:R-:W3:Y:S04]  /*7a20*/  LDL.LU R27, [R1+0xb9c] ;  /* 0x000b9c00011b7983 */ /* 0x001ee80000300800 */
[----:B------:R4:W-:Y:S02]  /*7a30*/  STL [R1+0x8b8], R6 ;  /* 0x0008b80601007387 */ /* 0x0009e40000100800 */
[----:B----4-:R-:W-:-:S05]  /*7a40*/  LEA R6, P4, R13, R5, 0x1 ;  /* 0x000000050d067211 */ /* 0x010fca00078808ff */
[----:B------:R0:W-:Y:S04]  /*7a50*/  STL [R1+0x8f4], R6 ;  /* 0x0008f40601007387 */ /* 0x0001e80000100800 */
[----:B0-----:R-:W4:Y:S04]  /*7a60*/  LDL.LU R6, [R1+0xb98] ;  /* 0x000b980001067983 */ /* 0x001f280000300800 */
[----:B------:R0:W-:Y:S02]  /*7a70*/  STL [R1+0x8c0], R7 ;  /* 0x0008c00701007387 */ /* 0x0001e40000100800 */
[----:B0-----:R-:W-:-:S05]  /*7a80*/  LEA R7, P5, R14, R5, 0x1 ;  /* 0x000000050e077211 */ /* 0x001fca00078a08ff */
[----:B------:R0:W-:Y:S04]  /*7a90*/  STL [R1+0x8fc], R7 ;  /* 0x0008fc0701007387 */ /* 0x0001e80000100800 */
[----:B0-----:R-:W2:Y:S04]  /*7aa0*/  LDL.LU R7, [R1+0xb94] ;  /* 0x000b940001077983 */ /* 0x001ea80000300800 */
        /* <DEDUP_REMOVED lines=10> */
[----:B------:R0:W-:Y:S01]  /*7b50*/  STL [R1+0x914], R10 ;  /* 0x0009140a01007387 */ /* 0x0001e20000100800 */
[----:B------:R-:W-:-:S03]  /*7b60*/  LEA.HI.X.SX32 R12, R12, R0, 0x1, P3 ;  /* 0x000000000c0c7211 */ /* 0x000fc600018f0eff */
        /* <DEDUP_REMOVED lines=17> */
[----:B-----5:R-:W-:-:S05]  /*7c80*/  LEA R14, P5, R20, R5, 0x1 ;  /* 0x00000005140e7211 */ /* 0x020fca00078a08ff */
[----:B------:R0:W-:Y:S01]  /*7c90*/  STL [R1+0x934], R14 ;  /* 0x0009340e01007387 */ /* 0x0001e20000100800 */
[----:B------:R-:W-:-:S03]  /*7ca0*/  LEA.HI.X.SX32 R16, R16, R0, 0x1, P0 ;  /* 0x0000000010107211 */ /* 0x000fc600000f0eff */
[----:B0-----:R-:W5:Y:S04]  /*7cb0*/  LDL.LU R14, [R1+0xb78] ;  /* 0x000b7800010e7983 */ /* 0x001f680000300800 */
        /* <DEDUP_REMOVED lines=22> */
[----:B0-----:R-:W2:Y:S01]  /*7e20*/  LDL.LU R29, [R1+0xb64] ;  /* 0x000b6400011d7983 */ /* 0x001ea20000300800 */
[----:B------:R-:W-:-:S05]  /*7e30*/  LEA.HI.X.SX32 R26, R26, R0, 0x1, P4 ;  /* 0x000000001a1a7211 */ /* 0x000fca00020f0eff */
[----:B------:R2:W-:Y:S02]  /*7e40*/  STL [R1+0x928], R26 ;  /* 0x0009281a01007387 */ /* 0x0005e40000100800 */
[----:B--2---:R-:W-:-:S05]  /*7e50*/  LEA R26, P4, R29, R5, 0x1 ;  /* 0x000000051d1a7211 */ /* 0x004fca00078808ff */
        /* <DEDUP_REMOVED lines=12> */
[-C--:B------:R-:W-:Y:S02]  /*7f20*/  LEA.HI.X.SX32 R25, R25, R0.reuse, 0x1, P0 ;  /* 0x0000000019197211 */ /* 0x080fe400000f0eff */
[----:B------:R-:W-:-:S03]  /*7f30*/  LEA.HI.X.SX32 R24, R24, R0, 0x1, P1 ;  /* 0x0000000018187211 */ /* 0x000fc600008f0eff */
[----:B------:R2:W-:Y:S01]  /*7f40*/  STL [R1+0x940], R25 ;  /* 0x0009401901007387 */ /* 0x0005e20000100800 */
[----:B------:R-:W-:Y:S02]  /*7f50*/  LEA.HI.X.SX32 R20, R20, R0, 0x1, P6 ;  /* 0x0000000014147211 */ /* 0x000fe400030f0eff */
[----:B--2---:R-:W-:-:S05]  /*7f60*/  LEA R25, P0, R19, R5, 0x1 ;  /* 0x0000000513197211 */ /* 0x004fca00078008ff */
[----:B------:R0:W-:Y:S04]  /*7f70*/  STL [R1+0x97c], R25 ;  /* 0x00097c1901007387 */ /* 0x0001e80000100800 */
[----:B------:R1:W-:Y:S01]  /*7f80*/  STL [R1+0x948], R24 ;  /* 0x0009481801007387 */ /* 0x0003e20000100800 */
[----:B0-----:R-:W-:Y:S02]  /*7f90*/  LEA R25, P1, R18, R5, 0x1 ;  /* 0x0000000512197211 */ /* 0x001fe400078208ff */
[----:B-1----:R-:W-:-:S03]  /*7fa0*/  LEA.HI.X.SX32 R24, R23, R0, 0x1, P2 ;  /* 0x0000000017187211 */ /* 0x002fc600010f0eff */
[----:B------:R0:W-:Y:S01]  /*7fb0*/  STL [R1+0x984], R25 ;  /* 0x0009841901007387 */ /* 0x0001e20000100800 */
[----:B------:R-:W-:-:S03]  /*7fc0*/  LEA.HI.X.SX32 R23, R22, R0, 0x1, P3 ;  /* 0x0000000016177211 */ /* 0x000fc600018f0eff */
[----:B------:R1:W-:Y:S01]  /*7fd0*/  STL [R1+0x950], R24 ;  /* 0x0009501801007387 */ /* 0x0003e20000100800 */
[----:B------:R-:W-:Y:S02]  /*7fe0*/  LEA.HI.X.SX32 R22, R29, R0, 0x1, P4 ;  /* 0x000000001d167211 */ /* 0x000fe400020f0eff */
[-C--:B0-----:R-:W-:Y:S02]  /*7ff0*/  LEA R25, P2, R17, R5.reuse, 0x1 ;  /* 0x0000000511197211 */ /* 0x081fe400078408ff */
[----:B-1----:R-:W-:-:S03]  /*8000*/  LEA R24, P3, R16, R5, 0x1 ;  /* 0x0000000510187211 */ /* 0x002fc600078608ff */
[----:B------:R-:W-:Y:S04]  /*8010*/  STL [R1+0x98c], R25 ;  /* 0x00098c1901007387 */ /* 0x000fe80000100800 */
[----:B------:R0:W-:Y:S04]  /*8020*/  STL [R1+0x958], R23 ;  /* 0x0009581701007387 */ /* 0x0001e80000100800 */
[----:B------:R1:W-:Y:S01]  /*8030*/  STL [R1+0x994], R24 ;  /* 0x0009941801007387 */ /* 0x0003e20000100800 */
[----:B0-----:R-:W-:-:S03]  /*8040*/  LEA R23, P4, R15, R5, 0x1 ;  /* 0x000000050f177211 */ /* 0x001fc600078808ff */
[----:B-1----:R-:W2:Y:S04]  /*8050*/  LDL.LU R24, [R1+0xb8] ;  /* 0x0000b80001187983 */ /* 0x002ea80000300800 */
[----:B------:R0:W-:Y:S04]  /*8060*/  STL [R1+0x960], R22 ;  /* 0x0009601601007387 */ /* 0x0001e80000100800 */
[----:B------:R-:W-:Y:S01]  /*8070*/  STL [R1+0x99c], R23 ;  /* 0x00099c1701007387 */ /* 0x000fe20000100800 */
[----:B0-----:R-:W-:-:S05]  /*8080*/  LEA.HI.X.SX32 R22, R26, R0, 0x1, P5 ;  /* 0x000000001a167211 */ /* 0x001fca00028f0eff */
[----:B------:R0:W-:Y:S04]  /*8090*/  STL [R1+0x968], R22 ;  /* 0x0009681601007387 */ /* 0x0001e80000100800 */
[----:B0-----:R-:W2:Y:S01]  /*80a0*/  LDL.LU R22, [R1+0xbc] ;  /* 0x0000bc0001167983 */ /* 0x001ea20000300800 */
[----:B-----5:R-:W-:-:S05]  /*80b0*/  LEA R23, P5, R14, R5, 0x1 ;  /* 0x000000050e177211 */ /* 0x020fca00078a08ff */
[----:B------:R0:W-:Y:S01]  /*80c0*/  STL [R1+0x9a4], R23 ;  /* 0x0009a41701007387 */ /* 0x0001e20000100800 */
[----:B------:R-:W-:-:S03]  /*80d0*/  LEA.HI.X.SX32 R18, R18, R0, 0x1, P1 ;  /* 0x0000000012127211 */ /* 0x000fc600008f0eff */
[----:B------:R1:W-:Y:S01]  /*80e0*/  STL [R1+0x970], R20 ;  /* 0x0009701401007387 */ /* 0x0003e20000100800 */
[-C--:B0-----:R-:W-:Y:S02]  /*80f0*/  LEA R23, P6, R13, R5.reuse, 0x1 ;  /* 0x000000050d177211 */ /* 0x081fe400078c08ff */
[----:B-1----:R-:W-:Y:S02]  /*8100*/  LEA.HI.X.SX32 R20, R19, R0, 0x1, P0 ;  /* 0x0000000013147211 */ /* 0x002fe400000f0eff */
[-C--:B------:R-:W-:Y:S01]  /*8110*/  LEA R19, P0, R12, R5.reuse, 0x1 ;  /* 0x000000050c137211 */ /* 0x080fe200078008ff */
[----:B------:R-:W-:Y:S04]  /*8120*/  STL [R1+0x9ac], R23 ;  /* 0x0009ac1701007387 */ /* 0x000fe80000100800 */
[----:B------:R0:W-:Y:S04]  /*8130*/  STL [R1+0x978], R20 ;  /* 0x0009781401007387 */ /* 0x0001e80000100800 */
[----:B------:R1:W-:Y:S04]  /*8140*/  STL [R1+0x9b4], R19 ;  /* 0x0009b41301007387 */ /* 0x0003e80000100800 */
[----:B------:R5:W-:Y:S01]  /*8150*/  STL [R1+0x980], R18 ;  /* 0x0009801201007387 */ /* 0x000be20000100800 */
[----:B0-----:R-:W-:-:S02]  /*8160*/  LEA R20, P1, R11, R5, 0x1 ;  /* 0x000000050b147211 */ /* 0x001fc400078208ff */
[-C--:B-1----:R-:W-:Y:S02]  /*8170*/  LEA.HI.X.SX32 R19, R17, R0.reuse, 0x1, P2 ;  /* 0x0000000011137211 */ /* 0x082fe400010f0eff */
[-C--:B------:R-:W-:Y:S02]  /*8180*/  LEA.HI.X.SX32 R17, R16, R0.reuse, 0x1, P3 ;  /* 0x0000000010117211 */ /* 0x080fe400018f0eff */
[-C--:B-----5:R-:W-:Y:S01]  /*8190*/  LEA R18, P2, R10, R5.reuse, 0x1 ;  /* 0x000000050a127211 */ /* 0x0a0fe200078408ff */
[----:B------:R-:W-:Y:S01]  /*81a0*/  STL [R1+0x9bc], R20 ;  /* 0x0009bc1401007387 */ /* 0x000fe20000100800 */
[-C--:B------:R-:W-:Y:S02]  /*81b0*/  LEA R16, P3, R9, R5.reuse, 0x1 ;  /* 0x0000000509107211 */ /* 0x080fe400078608ff */
[----:B------:R-:W-:Y:S01]  /*81c0*/  LEA.HI.X.SX32 R15, R15, R0, 0x1, P4 ;  /* 0x000000000f0f7211 */ /* 0x000fe200020f0eff */
[----:B------:R-:W-:Y:S04]  /*81d0*/  STL [R1+0x988], R19 ;  /* 0x0009881301007387 */ /* 0x000fe80000100800 */
        /* <DEDUP_REMOVED lines=9> */
[----:B----4-:R-:W-:Y:S02]  /*8270*/  LEA R13, P6, R6, R5, 0x1 ;  /* 0x00000005060d7211 */ /* 0x010fe400078c08ff */
[----:B------:R-:W-:Y:S01]  /*8280*/  LEA.HI.X.SX32 R12, R12, R0, 0x1, P0 ;  /* 0x000000000c0c7211 */ /* 0x000fe200000f0eff */
[----:B------:R-:W-:Y:S01]  /*8290*/  STL [R1+0x9a0], R16 ;  /* 0x0009a01001007387 */ /* 0x000fe20000100800 */
[----:B------:R-:W-:-:S03]  /*82a0*/  IMAD R3, R3, c[0x0][0x190], RZ ;  /* 0x0000640003037a24 */ /* 0x000fc600078e02ff */
[----:B------:R-:W-:Y:S04]  /*82b0*/  STL [R1+0x9dc], R15 ;  /* 0x0009dc0f01007387 */ /* 0x000fe80000100800 */
[----:B------:R3:W-:Y:S04]  /*82c0*/  STL [R1+0x9a8], R14 ;  /* 0x0009a80e01007387 */ /* 0x0007e80000100800 */
[----:B------:R0:W-:Y:S01]  /*82d0*/  STL [R1+0x9e4], R13 ;  /* 0x0009e40d01007387 */ /* 0x0001e20000100800 */
[----:B------:R-:W-:-:S03]  /*82e0*/  IMAD R2, R2, c[0x0][0x190], RZ ;  /* 0x0000640002027a24 */ /* 0x000fc600078e02ff */
[----:B------:R1:W-:Y:S01]  /*82f0*/  STL [R1+0x9b0], R12 ;  /* 0x0009b00c01007387 */ /* 0x0003e20000100800 */
[-C--:B---3--:R-:W-:Y:S02]  /*8300*/  LEA R14, P0, R27, R5.reuse, 0x1 ;  /* 0x000000051b0e7211 */ /* 0x088fe400078008ff */
[-C--:B0-----:R-:W-:Y:S02]  /*8310*/  LEA.HI.X.SX32 R13, R11, R0.reuse, 0x1, P1 ;  /* 0x000000000b0d7211 */ /* 0x081fe400008f0eff */
[-C--:B------:R-:W-:Y:S02]  /*8320*/  LEA.HI.X.SX32 R11, R10, R0.reuse, 0x1, P2 ;  /* 0x000000000a0b7211 */ /* 0x080fe400010f0eff */
[-C--:B-1----:R-:W-:Y:S01]  /*8330*/  LEA R12, P1, R4, R5.reuse, 0x1 ;  /* 0x00000005040c7211 */ /* 0x082fe200078208ff */
[----:B------:R-:W-:Y:S01]  /*8340*/  STL [R1+0x9e8], R14 ;  /* 0x0009e80e01007387 */ /* 0x000fe20000100800 */
[----:B------:R-:W-:Y:S01]  /*8350*/  LEA R10, P2, R3, R5, 0x1 ;  /* 0x00000005030a7211 */ /* 0x000fe200078408ff */
[----:B------:R-:W-:Y:S01]  /*8360*/  IMAD R28, R28, c[0x0][0x190], RZ ;  /* 0x000064001c1c7a24 */ /* 0x000fe200078e02ff */
[----:B------:R-:W-:Y:S01]  /*8370*/  LEA.HI.X.SX32 R9, R9, R0, 0x1, P3 ;  /* 0x0000000009097211 */ /* 0x000fe200018f0eff */
[----:B------:R-:W-:Y:S01]  /*8380*/  STL [R1+0x9b8], R13 ;  /* 0x0009b80d01007387 */ /* 0x000fe20000100800 */
[----:B------:R-:W-:-:S03]  /*8390*/  IMAD R21, R21, c[0x0][0x190], RZ ;  /* 0x0000640015157a24 */ /* 0x000fc600078e02ff */
[----:B------:R-:W-:Y:S04]  /*83a0*/  STL [R1+0x9ec], R12 ;  /* 0x0009ec0c01007387 */ /* 0x000fe80000100800 */
[----:B------:R0:W-:Y:S04]  /*83b0*/  STL [R1+0x9c0], R11 ;  /* 0x0009c00b01007387 */ /* 0x0001e80000100800 */
[----:B------:R1:W-:Y:S04]  /*83c0*/  STL [R1+0x9f0], R10 ;  /* 0x0009f00a01007387 */ /* 0x0003e80000100800 */
[----:B------:R3:W-:Y:S01]  /*83d0*/  STL [R1+0x9c8], R9 ;  /* 0x0009c80901007387 */ /* 0x0007e20000100800 */
[----:B0-----:R-:W-:-:S02]  /*83e0*/  LEA R11, P3, R2, R5, 0x1 ;  /* 0x00000005020b7211 */ /* 0x001fc400078608ff */
[-C--:B-1----:R-:W-:Y:S02]  /*83f0*/  LEA.HI.X.SX32 R10, R8, R0.reuse, 0x1, P4 ;  /* 0x00000000080a7211 */ /* 0x082fe400020f0eff */
[-C--:B------:R-:W-:Y:S02]  /*8400*/  LEA.HI.X.SX32 R8, R7, R0.reuse, 0x1, P5 ;  /* 0x0000000007087211 */ /* 0x080fe400028f0eff */
[-C--:B---3--:R-:W-:Y:S01]  /*8410*/  LEA R9, P4, R28, R5.reuse, 0x1 ;  /* 0x000000051c097211 */ /* 0x088fe200078808ff */
[----:B------:R-:W-:Y:S01]  /*8420*/  STL [R1+0x9f4], R11 ;  /* 0x0009f40b01007387 */ /* 0x000fe20000100800 */
[-C--:B------:R-:W-:Y:S02]  /*8430*/  LEA.HI.X.SX32 R7, R6, R0.reuse, 0x1, P6 ;  /* 0x0000000006077211 */ /* 0x080fe400030f0eff */
[----:B------:R-:W-:Y:S01]  /*8440*/  LEA R6, P6, R21, R5, 0x1 ;  /* 0x0000000515067211 */ /* 0x000fe200078c08ff */
[----:B------:R-:W-:Y:S01]  /*8450*/  STL [R1+0x9d0], R10 ;  /* 0x0009d00a01007387 */ /* 0x000fe20000100800 */
[----:B------:R-:W-:-:S02]  /*8460*/  LEA.HI.X.SX32 R5, R27, R0, 0x1, P0 ;  /* 0x000000001b057211 */ /* 0x000fc400000f0eff */
[-C--:B------:R-:W-:Y:S01]  /*8470*/  LEA.HI.X.SX32 R4, R4, R0.reuse, 0x1, P1 ;  /* 0x0000000004047211 */ /* 0x080fe200008f0eff */
[----:B------:R-:W-:Y:S01]  /*8480*/  STL [R1+0x9f8], R9 ;  /* 0x0009f80901007387 */ /* 0x000fe20000100800 */
[----:B------:R-:W-:Y:S01]  /*8490*/  IMAD.MOV.U32 R23, RZ, RZ, c[0x0][0x188] ;  /* 0x00006200ff177624 */ /* 0x000fe200078e00ff */
[----:B------:R-:W-:Y:S02]  /*84a0*/  LEA.HI.X.SX32 R3, R3, R0, 0x1, P2 ;  /* 0x0000000003037211 */ /* 0x000fe400010f0eff */
[----:B------:R-:W-:Y:S04]  /*84b0*/  STL [R1+0x9d8], R8 ;  /* 0x0009d80801007387 */ /* 0x000fe80000100800 */
[----:B------:R-:W-:Y:S04]  /*84c0*/  STL [R1+0x9e0], R7 ;  /* 0x0009e00701007387 */ /* 0x000fe80000100800 */
[----:B------:R-:W-:Y:S01]  /*84d0*/  STL [R1+0x848], R6 ;  /* 0x0008480601007387 */ /* 0x000fe20000100800 */
[----:B------:R-:W-:-:S03]  /*84e0*/  IMAD R23, R23, 0x3f, RZ ;  /* 0x0000003f17177824 */ /* 0x000fc600078e02ff */
[----:B------:R0:W-:Y:S04]  /*84f0*/  STL [R1+0x834], R5 ;  /* 0x0008340501007387 */ /* 0x0001e80000100800 */
[----:B------:R1:W-:Y:S01]  /*8500*/  STL [R1+0x838], R4 ;  /* 0x0008380401007387 */ /* 0x0003e20000100800 */
[----:B0-----:R-:W-:-:S03]  /*8510*/  LEA.HI.X.SX32 R5, R2, R0, 0x1, P3 ;  /* 0x0000000002057211 */ /* 0x001fc600018f0eff */
[----:B------:R0:W-:Y:S01]  /*8520*/  STL [R1+0x83c], R3 ;  /* 0x00083c0301007387 */ /* 0x0001e20000100800 */
[-C--:B-1----:R-:W-:Y:S02]  /*8530*/  LEA.HI.X.SX32 R4, R28, R0.reuse, 0x1, P4 ;  /* 0x000000001c047211 */ /* 0x082fe400020f0eff */
[----:B------:R-:W-:Y:S02]  /*8540*/  LEA.HI.X.SX32 R0, R21, R0, 0x1, P6 ;  /* 0x0000000015007211 */ /* 0x000fe400030f0eff */
[----:B--2---:R-:W-:-:S04]  /*8550*/  LEA R10, P5, R24, c[0x0][0x160], 0x1 ;  /* 0x00005800180a7a11 */ /* 0x004fc800078a08ff */
[----:B------:R-:W-:-:S05]  /*8560*/  LEA.HI.X.SX32 R11, R24, c[0x0][0x164], 0x1, P5 ;  /* 0x00005900180b7a11 */ /* 0x000fca00028f0eff */
[----:B------:R-:W-:Y:S01]  /*8570*/  STL.64 [R1+0x3b0], R10 ;  /* 0x0003b00a01007387 */ /* 0x000fe20000100a00 */
[----:B0-----:R-:W-:-:S03]  /*8580*/  IMAD.WIDE R2, R23, 0x2, R10 ;  /* 0x0000000217027825 */ /* 0x001fc600078e020a */
[----:B------:R-:W-:Y:S01]  /*8590*/  STL [R1+0x840], R5 ;  /* 0x0008400501007387 */ /* 0x000fe20000100800 */
[----:B------:R-:W-:-:S04]  /*85a0*/  LEA R8, P0, R22, c[0x0][0x160], 0x1 ;  /* 0x0000580016087a11 */ /* 0x000fc800078008ff */
[----:B------:R-:W-:Y:S01]  /*85b0*/  LEA.HI.X.SX32 R9, R22, c[0x0][0x164], 0x1, P0 ;  /* 0x0000590016097a11 */ /* 0x000fe200000f0eff */
[----:B------:R-:W-:-:S04]  /*85c0*/  IMAD.MOV.U32 R22, RZ, RZ, c[0x0][0x188] ;  /* 0x00006200ff167624 */ /* 0x000fc800078e00ff */
[----:B------:R-:W-:Y:S04]  /*85d0*/  STL.64 [R1+0x3b8], R8 ;  /* 0x0003b80801007387 */ /* 0x000fe80000100a00 */
[----:B------:R0:W-:Y:S04]  /*85e0*/  STL [R1+0x844], R4 ;  /* 0x0008440401007387 */ /* 0x0001e80000100800 */
[----:B------:R-:W-:Y:S01]  /*85f0*/  STL [R1+0x43c], R0 ;  /* 0x00043c0001007387 */ /* 0x000fe20000100800 */
[----:B0-----:R-:W-:-:S03]  /*8600*/  IMAD.WIDE R4, R23, 0x2, R8 ;  /* 0x0000000217047825 */ /* 0x001fc600078e0208 */
[----:B------:R-:W-:Y:S01]  /*8610*/  STL [R1+0x444], R2 ;  /* 0x0004440201007387 */ /* 0x000fe20000100800 */
[----:B------:R-:W-:-:S03]  /*8620*/  IMAD R23, R22, 0x3e, RZ ;  /* 0x0000003e16177824 */ /* 0x000fc600078e02ff */
[----:B------:R0:W-:Y:S01]  /*8630*/  STL [R1+0x440], R3 ;  /* 0x0004400301007387 */ /* 0x0001e20000100800 */
[----:B------:R-:W-:-:S03]  /*8640*/  IMAD R6, R22, 0x3d, RZ ;  /* 0x0000003d16067824 */ /* 0x000fc600078e02ff */
[----:B------:R-:W-:Y:S01]  /*8650*/  STL [R1+0x44c], R4 ;  /* 0x00044c0401007387 */ /* 0x000fe20000100800 */
[----:B0-----:R-:W-:-:S03]  /*8660*/  IMAD.WIDE R2, R23, 0x2, R10 ;  /* 0x0000000217027825 */ /* 0x001fc600078e020a */
[----:B------:R0:W-:Y:S04]  /*8670*/  STL [R1+0x448], R5 ;  /* 0x0004480501007387 */ /* 0x0001e80000100800 */
[----:B------:R-:W-:Y:S04]  /*8680*/  STL [R1+0x454], R2 ;  /* 0x0004540201007387 */ /* 0x000fe80000100800 */
[----:B------:R1:W-:Y:S01]  /*8690*/  STL [R1+0x450], R3 ;  /* 0x0004500301007387 */ /* 0x0003e20000100800 */
[----:B0-----:R-:W-:-:S04]  /*86a0*/  IMAD.WIDE R4, R23, 0x2, R8 ;  /* 0x0000000217047825 */ /* 0x001fc800078e0208 */
[----:B------:R-:W-:Y:S01]  /*86b0*/  IMAD R0, R22, 0x3c, RZ ;  /* 0x0000003c16007824 */ /* 0x000fe200078e02ff */
[----:B------:R-:W-:Y:S01]  /*86c0*/  STL [R1+0x45c], R4 ;  /* 0x00045c0401007387 */ /* 0x000fe20000100800 */
[----:B-1----:R-:W-:-:S03]  /*86d0*/  IMAD.WIDE R2, R6, 0x2, R10 ;  /* 0x0000000206027825 */ /* 0x002fc600078e020a */
[----:B------:R0:W-:Y:S01]  /*86e0*/  STL [R1+0x458], R5 ;  /* 0x0004580501007387 */ /* 0x0001e20000100800 */
[----:B------:R-:W-:-:S03]  /*86f0*/  IMAD.WIDE R6, R6, 0x2, R8 ;  /* 0x0000000206067825 */ /* 0x000fc600078e0208 */
[----:B------:R-:W-:Y:S04]  /*8700*/  STL [R1+0x464], R2 ;  /* 0x0004640201007387 */ /* 0x000fe80000100800 */
[----:B------:R1:W-:Y:S04]  /*8710*/  STL [R1+0x460], R3 ;  /* 0x0004600301007387 */ /* 0x0003e80000100800 */
[----:B------:R2:W-:Y:S01]  /*8720*/  STL [R1+0x46c], R6 ;  /* 0x00046c0601007387 */ /* 0x0005e20000100800 */
[----:B0-----:R-:W-:-:S04]  /*8730*/  IMAD.WIDE R4, R0, 0x2, R8 ;  /* 0x0000000200047825 */ /* 0x001fc800078e0208 */
[----:B-1----:R-:W-:Y:S01]  /*8740*/  IMAD.WIDE R2, R0, 0x2, R10 ;  /* 0x0000000200027825 */ /* 0x002fe200078e020a */
[----:B------:R-:W-:Y:S03]  /*8750*/  STL [R1+0x468], R7 ;  /* 0x0004680701007387 */ /* 0x000fe60000100800 */
[C---:B--2---:R-:W-:Y:S01]  /*8760*/  IMAD R6, R22.reuse, 0x3b, RZ ;  /* 0x0000003b16067824 */ /* 0x044fe200078e02ff */
[----:B------:R-:W-:Y:S04]  /*8770*/  STL [R1+0x474], R2 ;  /* 0x0004740201007387 */ /* 0x000fe80000100800 */
[----:B------:R0:W-:Y:S01]  /*8780*/  STL [R1+0x470], R3 ;  /* 0x0004700301007387 */ /* 0x0001e20000100800 */
[----:B------:R-:W-:-:S03]  /*8790*/  IMAD R0, R22, 0x3a, RZ ;  /* 0x0000003a16007824 */ /* 0x000fc600078e02ff */
[----:B------:R-:W-:Y:S01]  /*87a0*/  STL [R1+0x47c], R4 ;  /* 0x00047c0401007387 */ /* 0x000fe20000100800 */
[----:B0-----:R-:W-:-:S03]  /*87b0*/  IMAD.WIDE R2, R6, 0x2, R10 ;  /* 0x0000000206027825 */ /* 0x001fc600078e020a */
        /* <DEDUP_REMOVED lines=179> */
[----:B------:R-:W-:-:S03]  /*92f0*/  IMAD.SHL.U32 R0, R22, 0x20, RZ ;  /* 0x0000002016007824 */ /* 0x000fc600078e00ff */
        /* <DEDUP_REMOVED lines=202> */
[----:B------:R-:W2:Y:S01]  /*9fa0*/  S2R R23, SR_TID.X ;  /* 0x0000000000177919 */ /* 0x000ea20000002100 */
[----:B0-----:R-:W-:-:S03]  /*9fb0*/  IMAD.WIDE R4, R0, 0x2, R8 ;  /* 0x0000000200047825 */ /* 0x001fc600078e0208 */
[----:B------:R0:W-:Y:S01]  /*9fc0*/  STL [R1+0x7ec], R6 ;  /* 0x0007ec0601007387 */ /* 0x0001e20000100800 */
[----:B-1----:R-:W-:-:S03]  /*9fd0*/  IMAD.WIDE R2, R0, 0x2, R10 ;  /* 0x0000000200027825 */ /* 0x002fc600078e020a */
[----:B------:R-:W-:Y:S04]  /*9fe0*/  STL [R1+0x7e8], R7 ;  /* 0x0007e80701007387 */ /* 0x000fe80000100800 */
[----:B------:R-:W-:Y:S01]  /*9ff0*/  STL [R1+0x7f4], R2 ;  /* 0x0007f40201007387 */ /* 0x000fe20000100800 */
[----:B0-----:R-:W-:-:S03]  /*a000*/  IMAD R6, R22, 0x3, RZ ;  /* 0x0000000316067824 */ /* 0x001fc600078e02ff */
[----:B------:R0:W-:Y:S01]  /*a010*/  STL [R1+0x7f0], R3 ;  /* 0x0007f00301007387 */ /* 0x0001e20000100800 */
[----:B------:R-:W-:-:S03]  /*a020*/  IMAD.SHL.U32 R0, R22, 0x2, RZ ;  /* 0x0000000216007824 */ /* 0x000fc600078e00ff */
[----:B------:R-:W-:Y:S01]  /*a030*/  STL [R1+0x7fc], R4 ;  /* 0x0007fc0401007387 */ /* 0x000fe20000100800 */
[----:B0-----:R-:W-:-:S03]  /*a040*/  IMAD.WIDE R2, R6, 0x2, R10 ;  /* 0x0000000206027825 */ /* 0x001fc600078e020a */
[----:B------:R0:W-:Y:S01]  /*a050*/  STL [R1+0x7f8], R5 ;  /* 0x0007f80501007387 */ /* 0x0001e20000100800 */
[----:B------:R-:W-:-:S03]  /*a060*/  IMAD.WIDE R6, R6, 0x2, R8 ;  /* 0x0000000206067825 */ /* 0x000fc600078e0208 */
[----:B------:R-:W-:Y:S04]  /*a070*/  STL [R1+0x804], R2 ;  /* 0x0008040201007387 */ /* 0x000fe80000100800 */
[----:B------:R1:W-:Y:S01]  /*a080*/  STL [R1+0x800], R3 ;  /* 0x0008000301007387 */ /* 0x0003e20000100800 */
[----:B0-----:R-:W-:-:S03]  /*a090*/  IMAD.WIDE R4, R0, 0x2, R8 ;  /* 0x0000000200047825 */ /* 0x001fc600078e0208 */
[----:B------:R-:W-:Y:S01]  /*a0a0*/  STL [R1+0x80c], R6 ;  /* 0x00080c0601007387 */ /* 0x000fe20000100800 */
[----:B-1----:R-:W-:-:S03]  /*a0b0*/  IMAD.WIDE R2, R0, 0x2, R10 ;  /* 0x0000000200027825 */ /* 0x002fc600078e020a */
[----:B------:R0:W-:Y:S04]  /*a0c0*/  STL [R1+0x808], R7 ;  /* 0x0008080701007387 */ /* 0x0001e80000100800 */
[----:B------:R-:W-:Y:S04]  /*a0d0*/  STL [R1+0x814], R2 ;  /* 0x0008140201007387 */ /* 0x000fe80000100800 */
[----:B------:R1:W-:Y:S01]  /*a0e0*/  STL [R1+0x810], R3 ;  /* 0x0008100301007387 */ /* 0x0003e20000100800 */
[----:B0-----:R-:W-:-:S03]  /*a0f0*/  IMAD.WIDE R6, R22, 0x2, R10 ;  /* 0x0000000216067825 */ /* 0x001fc600078e020a */
[----:B------:R2:W-:Y:S04]  /*a100*/  STL [R1+0x81c], R4 ;  /* 0x00081c0401007387 */ /* 0x0005e80000100800 */
[----:B------:R-:W-:Y:S01]  /*a110*/  STL [R1+0x818], R5 ;  /* 0x0008180501007387 */ /* 0x000fe20000100800 */
[----:B-1----:R-:W-:-:S03]  /*a120*/  IMAD.WIDE R2, R22, 0x2, R8 ;  /* 0x0000000216027825 */ /* 0x002fc600078e0208 */
[----:B------:R-:W-:Y:S04]  /*a130*/  STL [R1+0x824], R6 ;  /* 0x0008240601007387 */ /* 0x000fe80000100800 */
[----:B------:R-:W-:Y:S01]  /*a140*/  STL [R1+0x820], R7 ;  /* 0x0008200701007387 */ /* 0x000fe20000100800 */
[----:B--2---:R-:W-:-:S03]  /*a150*/  IMAD.SHL.U32 R4, R23, 0x80, RZ ;  /* 0x0000008017047824 */ /* 0x004fc600078e00ff */
[----:B------:R0:W-:Y:S04]  /*a160*/  STL [R1+0x82c], R2 ;  /* 0x00082c0201007387 */ /* 0x0001e80000100800 */
[----:B------:R1:W-:Y:S04]  /*a170*/  STL [R1+0x828], R3 ;  /* 0x0008280301007387 */ /* 0x0003e80000100800 */
[----:B------:R-:W-:Y:S04]  /*a180*/  STL [R1+0x434], RZ ;  /* 0x000434ff01007387 */ /* 0x000fe80000100800 */
[----:B------:R-:W-:Y:S04]  /*a190*/  STL [R1+0x2c0], RZ ;  /* 0x0002c0ff01007387 */ /* 0x000fe80000100800 */
[----:B------:R-:W-:Y:S04]  /*a1a0*/  STL [R1+0xa58], R4 ;  /* 0x000a580401007387 */ /* 0x000fe80000100800 */
[----:B------:R-:W-:Y:S04]  /*a1b0*/  STL [R1+0x2c4], RZ ;  /* 0x0002c4ff01007387 */ /* 0x000fe80000100800 */
        /* <DEDUP_REMOVED lines=74> */
[----:B------:R-:W1:Y:S04]  /*a660*/  LDL.LU R29, [R1+0xc8] ;  /* 0x0000c800011d7983 */ /* 0x000e680000300800 */
[----:B------:R-:W2:Y:S04]  /*a670*/  S2R R24, SR_TID.X ;  /* 0x0000000000187919 */ /* 0x000ea80000002100 */
[----:B------:R-:W3:Y:S01]  /*a680*/  S2R R25, SR_TID.X ;  /* 0x0000000000197919 */ /* 0x000ee20000002100 */
[----:B--2---:R-:W-:-:S05]  /*a690*/  LOP3.LUT R24, R24, 0x3f, RZ, 0xc0, !PT ;  /* 0x0000003f18187812 */ /* 0x004fca00078ec0ff */
[----:B------:R-:W-:Y:S02]  /*a6a0*/  IMAD.SHL.U32 R28, R24, 0x2, RZ ;  /* 0x00000002181c7824 */ /* 0x000fe400078e00ff */
[----:B------:R-:W2:Y:S04]  /*a6b0*/  S2R R24, SR_TID.X ;  /* 0x0000000000187919 */ /* 0x000ea80000002100 */
[----:B------:R-:W-:Y:S04]  /*a6c0*/  STL [R1+0x330], RZ ;  /* 0x000330ff01007387 */ /* 0x000fe80000100800 */
[----:B------:R-:W-:Y:S04]  /*a6d0*/  STL [R1+0x334], RZ ;  /* 0x000334ff01007387 */ /* 0x000fe80000100800 */
[----:B------:R-:W-:Y:S04]  /*a6e0*/  STL [R1+0x338], RZ ;  /* 0x000338ff01007387 */ /* 0x000fe80000100800 */
[----:B------:R-:W-:Y:S04]  /*a6f0*/  STL [R1+0x33c], RZ ;  /* 0x00033cff01007387 */ /* 0x000fe80000100800 */
[----:B------:R-:W-:Y:S01]  /*a700*/  STL [R1+0x320], RZ ;  /* 0x000320ff01007387 */ /* 0x000fe20000100800 */
[----:B0-----:R-:W-:-:S03]  /*a710*/  IMAD.SHL.U32 R2, R22, 0x40, RZ ;  /* 0x0000004016027824 */ /* 0x001fc600078e00ff */
[----:B------:R-:W-:Y:S01]  /*a720*/  STL [R1+0x324], RZ ;  /* 0x000324ff01007387 */ /* 0x000fe20000100800 */
[----:B--2---:R-:W-:-:S03]  /*a730*/  IMAD.SHL.U32 R22, R24, 0x2, RZ ;  /* 0x0000000218167824 */ /* 0x004fc600078e00ff */
[----:B------:R-:W-:Y:S04]  /*a740*/  STL [R1+0x328], RZ ;  /* 0x000328ff01007387 */ /* 0x000fe80000100800 */
[----:B------:R-:W-:Y:S04]  /*a750*/  STL [R1+0x32c], RZ ;  /* 0x00032cff01007387 */ /* 0x000fe80000100800 */
[----:B------:R-:W-:Y:S01]  /*a760*/  STL [R1+0x310], RZ ;  /* 0x000310ff01007387 */ /* 0x000fe20000100800 */
[----:B------:R-:W-:-:S03]  /*a770*/  LOP3.LUT R24, R24, 0x7, RZ, 0xc0, !PT ;  /* 0x0000000718187812 */ /* 0x000fc600078ec0ff */
[----:B------:R-:W-:Y:S04]  /*a780*/  STL [R1+0x314], RZ ;  /* 0x000314ff01007387 */ /* 0x000fe80000100800 */
[----:B------:R-:W-:Y:S01]  /*a790*/  STL [R1+0x318], RZ ;  /* 0x000318ff01007387 */ /* 0x000fe20000100800 */
[----:B------:R-:W-:-:S03]  /*a7a0*/  LOP3.LUT R22, R22, 0x10, RZ, 0xc0, !PT ;  /* 0x0000001016167812 */ /* 0x000fc600078ec0ff */
[----:B------:R-:W-:Y:S04]  /*a7b0*/  STL [R1+0x31c], RZ ;  /* 0x00031cff01007387 */ /* 0x000fe80000100800 */
[----:B------:R-:W-:Y:S04]  /*a7c0*/  STL [R1+0x300], RZ ;  /* 0x000300ff01007387 */ /* 0x000fe80000100800 */
[----:B------:R-:W-:Y:S01]  /*a7d0*/  STL [R1+0x304], RZ ;  /* 0x000304ff01007387 */ /* 0x000fe20000100800 */
[----:B------:R-:W-:-:S03]  /*a7e0*/  IMAD R24, R24, 0x110, RZ ;  /* 0x0000011018187824 */ /* 0x000fc600078e02ff */
[----:B------:R-:W-:Y:S01]  /*a7f0*/  STL [R1+0x308], RZ ;  /* 0x000308ff01007387 */ /* 0x000fe20000100800 */
[----:B---3--:R-:W-:-:S03]  /*a800*/  LOP3.LUT R22, R22, 0x20, R25, 0xf8, !PT ;  /* 0x0000002016167812 */ /* 0x008fc600078ef819 */
[----:B------:R-:W-:Y:S04]  /*a810*/  STL [R1+0x30c], RZ ;  /* 0x00030cff01007387 */ /* 0x000fe80000100800 */
[----:B------:R-:W-:Y:S04]  /*a820*/  STL [R1+0x2f0], RZ ;  /* 0x0002f0ff01007387 */ /* 0x000fe80000100800 */
[----:B------:R-:W-:Y:S04]  /*a830*/  STL [R1+0x2f4], RZ ;  /* 0x0002f4ff01007387 */ /* 0x000fe80000100800 */
[----:B------:R-:W-:Y:S01]  /*a840*/  STL [R1+0x2f8], RZ ;  /* 0x0002f8ff01007387 */ /* 0x000fe20000100800 */
[----:B------:R-:W-:-:S03]  /*a850*/  LOP3.LUT R22, R24, R22, RZ, 0x3c, !PT ;  /* 0x0000001618167212 */ /* 0x000fc600078e3cff */
[----:B------:R-:W-:Y:S04]  /*a860*/  STL [R1+0x2fc], RZ ;  /* 0x0002fcff01007387 */ /* 0x000fe80000100800 */
[----:B------:R-:W-:Y:S04]  /*a870*/  STL [R1+0x2a0], RZ ;  /* 0x0002a0ff01007387 */ /* 0x000fe80000100800 */
[----:B------:R-:W-:Y:S04]  /*a880*/  STL [R1+0x2a4], RZ ;  /* 0x0002a4ff01007387 */ /* 0x000fe80000100800 */
[----:B------:R-:W-:Y:S04]  /*a890*/  STL [R1+0x2a8], RZ ;  /* 0x0002a8ff01007387 */ /* 0x000fe80000100800 */
[----:B------:R-:W-:Y:S04]  /*a8a0*/  STL [R1+0x2ac], RZ ;  /* 0x0002acff01007387 */ /* 0x000fe80000100800 */
[----:B------:R-:W-:Y:S01]  /*a8b0*/  STL [R1+0x260], RZ ;  /* 0x000260ff01007387 */ /* 0x000fe20000100800 */
[----:B------:R-:W-:-:S04]  /*a8c0*/  SHF.R.S32.HI R0, RZ, 0x1f, R2 ;  /* 0x0000001fff007819 */ /* 0x000fc80000011402 */
[----:B------:R-:W-:Y:S02]  /*a8d0*/  SHF.L.U64.HI R0, R2, 0x1, R0 ;  /* 0x0000000102007819 */ /* 0x000fe40000010200 */
[C---:B------:R-:W-:Y:S02]  /*a8e0*/  LOP3.LUT R2, R28.reuse, 0x10, RZ, 0x3c, !PT ;  /* 0x000000101c027812 */ /* 0x040fe400078e3cff */
[C---:B------:R-:W-:Y:S02]  /*a8f0*/  LOP3.LUT R2, R28.reuse, 0x40, RZ, 0x3c, !PT ;  /* 0x000000401c027812 */ /* 0x040fe400078e3cff */
[C---:B------:R-:W-:Y:S01]  /*a900*/  LOP3.LUT R2, R28.reuse, 0x60, RZ, 0x3c, !PT ;  /* 0x000000601c027812 */ /* 0x040fe200078e3cff */
[----:B------:R-:W-:Y:S01]  /*a910*/  IMAD.SHL.U32 R23, R23, 0x2, RZ ;  /* 0x0000000217177824 */ /* 0x000fe200078e00ff */
[----:B------:R-:W-:Y:S02]  /*a920*/  ULDC UR4, c[0x0][0x18c] ;  /* 0x0000630000047ab9 */ /* 0x000fe40000000800 */
[----:B------:R-:W-:Y:S01]  /*a930*/  USHF.L.U32 UR4, UR4, 0x6, URZ ;  /* 0x0000000604047899 */ /* 0x000fe2000800063f */
[----:B------:R-:W-:-:S02]  /*a940*/  LOP3.LUT R5, R28, 0x20, RZ, 0x3c, !PT ;  /* 0x000000201c057812 */ /* 0x000fc400078e3cff */
[----:B------:R-:W-:Y:S01]  /*a950*/  LOP3.LUT R5, R28, 0x70, RZ, 0x3c, !PT ;  /* 0x000000701c057812 */ /* 0x000fe200078e3cff */
[----:B------:R-:W-:Y:S02]  /*a960*/  USHF.R.S32.HI UR5, URZ, 0x1f, UR4 ;  /* 0x0000001f3f057899 */ /* 0x000fe40008011404 */
[----:B------:R-:W-:Y:S02]  /*a970*/  USHF.L.U32 UR8, UR4, 0x1, URZ ;  /* 0x0000000104087899 */ /* 0x000fe4000800063f */
[----:B------:R-:W-:Y:S01]  /*a980*/  USHF.L.U64.HI UR5, UR4, 0x1, UR5 ;  /* 0x0000000104057899 */ /* 0x000fe20008010205 */
[----:B-1----:R-:W-:-:S05]  /*a990*/  SHF.R.S32.HI R3, RZ, 0x6, R29 ;  /* 0x00000006ff037819 */ /* 0x002fca000001141d */
[----:B------:R0:W-:Y:S04]  /*a9a0*/  STL [R1+0xa34], R3 ;  /* 0x000a340301007387 */ /* 0x0001e80000100800 */
[----:B------:R1:W-:Y:S01]  /*a9b0*/  STL [R1+0x264], RZ ;  /* 0x000264ff01007387 */ /* 0x0003e20000100800 */
[----:B0-----:R-:W-:-:S03]  /*a9c0*/  LOP3.LUT R3, R22, 0x800, R4, 0xf8, !PT ;  /* 0x0000080016037812 */ /* 0x001fc600078ef804 */
[----:B------:R1:W-:Y:S04]  /*a9d0*/  STL [R1+0x268], RZ ;  /* 0x000268ff01007387 */ /* 0x0003e80000100800 */
[----:B------:R1:W-:Y:S04]  /*a9e0*/  STL [R1+0x26c], RZ ;  /* 0x00026cff01007387 */ /* 0x0003e80000100800 */
[----:B------:R1:W-:Y:S04]  /*a9f0*/  STL [R1+0x3c8], R3 ;  /* 0x0003c80301007387 */ /* 0x0003e80000100800 */
[----:B------:R1:W-:Y:S04]  /*aa00*/  STL [R1+0x1d0], RZ ;  /* 0x0001d0ff01007387 */ /* 0x0003e80000100800 */
[----:B------:R1:W-:Y:S04]  /*aa10*/  STL [R1+0x1d4], RZ ;  /* 0x0001d4ff01007387 */ /* 0x0003e80000100800 */
[----:B------:R1:W-:Y:S04]  /*aa20*/  STL [R1+0x1d8], RZ ;  /* 0x0001d8ff01007387 */ /* 0x0003e80000100800 */
[----:B------:R1:W-:Y:S04]  /*aa30*/  STL [R1+0x1dc], RZ ;  /* 0x0001dcff01007387 */ /* 0x0003e80000100800 */
[----:B------:R1:W-:Y:S04]  /*aa40*/  STL [R1+0x1c0], RZ ;  /* 0x0001c0ff01007387 */ /* 0x0003e80000100800 */
[----:B------:R1:W-:Y:S04]  /*aa50*/  STL [R1+0x1c4], RZ ;  /* 0x0001c4ff01007387 */ /* 0x0003e80000100800 */
[----:B------:R1:W-:Y:S04]  /*aa60*/  STL [R1+0x1c8], RZ ;  /* 0x0001c8ff01007387 */ /* 0x0003e80000100800 */
[----:B------:R-:W0:Y:S04]  /*aa70*/  S2R R22, SR_TID.X ;  /* 0x0000000000167919 */ /* 0x000e280000002100 */
        /* <DEDUP_REMOVED lines=9> */
[----:B------:R-:W-:-:S03]  /*ab10*/  LOP3.LUT R2, R3, 0x40, RZ, 0x3c, !PT ;  /* 0x0000004003027812 */ /* 0x000fc600078e3cff */
        /* <DEDUP_REMOVED lines=8> */
[----:B------:R1:W-:Y:S01]  /*aba0*/  STL [R1+0x3cc], R2 ;  /* 0x0003cc0201007387 */ /* 0x0003e20000100800 */
[----:B0-----:R-:W-:-:S05]  /*abb0*/  LOP3.LUT R22, R22, 0x7, RZ, 0xc0, !PT ;  /* 0x0000000716167812 */ /* 0x001fca00078ec0ff */
[----:B------:R-:W-:Y:S01]  /*abc0*/  IMAD R22, R22, 0x90, RZ ;  /* 0x0000009016167824 */ /* 0x000fe200078e02ff */
[----:B------:R-:W-:-:S04]  /*abd0*/  LOP3.LUT R4, R28, 0x30, RZ, 0x3c, !PT ;  /* 0x000000301c047812 */ /* 0x000fc800078e3cff */
[----:B------:R-:W-:Y:S02]  /*abe0*/  LOP3.LUT R22, R22, 0x30, R23, 0x78, !PT ;  /* 0x0000003016167812 */ /* 0x000fe400078e7817 */
[----:B------:R-:W-:Y:S02]  /*abf0*/  LOP3.LUT R4, R28, 0x50, RZ, 0x3c, !PT ;  /* 0x000000501c047812 */ /* 0x000fe400078e3cff */
[----:B-1----:R-:W-:Y:S02]  /*ac00*/  LOP3.LUT R4, R22, 0x40, RZ, 0x3c, !PT ;  /* 0x0000004016047812 */ /* 0x002fe400078e3cff */
.L_x_3:
[----:B0-----:R-:W2:Y:S01]  /*ac10*/  LDL.64 R2, [R1+0x3b8] ;  /* 0x0003b80001027983 */ /* 0x001ea20000100a00 */
[----:B------:R-:W-:-:S03]  /*ac20*/  IMAD.MOV.U32 R6, RZ, RZ, -0x40 ;  /* 0xffffffc0ff067424 */ /* 0x000fc600078e00ff */
[----:B--2---:R0:W-:Y:S04]  /*ac30*/  STL [R1+0x1734], R3 ;  /* 0x0017340301007387 */ /* 0x0041e80000100800 */
[----:B0-----:R-:W2:Y:S04]  /*ac40*/  LDL R3, [R1+0x434] ;  /* 0x0004340001037983 */ /* 0x001ea80000100800 */
[----:B------:R-:W-:Y:S04]  /*ac50*/  STL [R1+0x16b8], R26 ;  /* 0x0016b81a01007387 */ /* 0x000fe80000100800 */
        /* <DEDUP_REMOVED lines=14> */
[----:B------:R0:W-:Y:S04]  /*ad40*/  STL [R1+0x1730], R26 ;  /* 0x0017301a01007387 */ /* 0x0001e80000100800 */
        /* <DEDUP_REMOVED lines=29> */
[----:B-----5:R-:W-:Y:S04]  /*af20*/  STL [R1+0x167c], R29 ;  /* 0x00167c1d01007387 */ /* 0x020fe80000100800 */
        /* <DEDUP_REMOVED lines=28> */
[----:B------:R-:W-:Y:S01]  /*b0f0*/  STL [R1+0x1610], R9 ;  /* 0x0016100901007387 */ /* 0x000fe20000100800 */
[----:B--2---:R-:W-:-:S03]  /*b100*/  IMAD R6, R3, R6, c[0x0][0x180] ;  /* 0x0000600003067624 */ /* 0x004fc600078e0206 */
        /* <DEDUP_REMOVED lines=29> */
[----:B------:R-:W2:Y:S01]  /*b2e0*/  LDL.LU R3, [R1+0x1734] ;  /* 0x0017340001037983 */ /* 0x000ea20000300800 */
[----:B------:R-:W-:-:S02]  /*b2f0*/  ISETP.GT.AND P0, PT, R6, RZ, PT ;  /* 0x000000ff0600720c */ /* 0x000fc40003f04270 */
[----:B0-----:R-:W-:Y:S02]  /*b300*/  PRMT R26, RZ, 0x7610, R26 ;  /* 0x00007610ff1a7816 */ /* 0x001fe4000000001a */
[----:B-1----:R-:W-:Y:S02]  /*b310*/  PRMT R27, RZ, 0x7610, R27 ;  /* 0x00007610ff1b7816 */ /* 0x002fe4000000001b */
[C---:B------:R-:W-:Y:S02]  /*b320*/  ISETP.GT.AND P1, PT, R6.reuse, 0x1, PT ;  /* 0x000000010600780c */ /* 0x040fe40003f24270 */
[----:B------:R-:W-:-:S05]  /*b330*/  ISETP.GT.AND P2, PT, R6, 0x2, PT ;  /* 0x000000020600780c */ /* 0x000fca0003f44270 */
[----:B--2---:R-:W2:Y:S04]  /*b340*/  @P0 LDG.E.U16 R26, [R2.64] ;  /* 0x00000006021a0981 */ /* 0x004ea8000c1e1500 */
[----:B--2---:R0:W-:Y:S04]  /*b350*/  STL [R1+0x14], R26 ;  /* 0x0000141a01007387 */ /* 0x0041e80000100800 */
[----:B0-----:R-:W2:Y:S04]  /*b360*/  LDL.LU R26, [R1+0x1730] ;  /* 0x00173000011a7983 */ /* 0x001ea80000300800 */
[----:B------:R-:W3:Y:S01]  /*b370*/  LDL.64 R2, [R1+0x3b0] ;  /* 0x0003b00001027983 */ /* 0x000ee20000100a00 */
[----:B--2---:R-:W-:-:S03]  /*b380*/  PRMT R26, RZ, 0x7610, R26 ;  /* 0x00007610ff1a7816 */ /* 0x004fc6000000001a */
[----:B---3--:R-:W2:Y:S04]  /*b390*/  @P0 LDG.E.U16 R27, [R2.64] ;  /* 0x00000006021b0981 */ /* 0x008ea8000c1e1500 */
[----:B--2---:R0:W-:Y:S04]  /*b3a0*/  STL [R1+0x18], R27 ;  /* 0x0000181b01007387 */ /* 0x0041e80000100800 */
[----:B0-----:R-:W2:Y:S04]  /*b3b0*/  LDL.LU R27, [R1+0x172c] ;  /* 0x00172c00011b7983 */ /* 0x001ea80000300800 */
[----:B------:R-:W3:Y:S04]  /*b3c0*/  LDL R2, [R1+0x828] ;  /* 0x0008280001027983 */ /* 0x000ee80000100800 */
[----:B------:R-:W3:Y:S01]  /*b3d0*/  LDL R3, [R1+0x82c] ;  /* 0x00082c0001037983 */ /* 0x000ee20000100800 */
[----:B------:R-:W-:-:S02]  /*b3e0*/  ISETP.GT.AND P0, PT, R6, 0x3, PT ;  /* 0x000000030600780c */ /* 0x000fc40003f04270 */
[----:B--2---:R-:W-:Y:S02]  /*b3f0*/  PRMT R27, RZ, 0x7610, R27 ;  /* 0x00007610ff1b7816 */ /* 0x004fe4000000001b */
[----:B---3--:R-:W-:-:S04]  /*b400*/  @P1 LOP3.LUT R3, R3, R2, RZ, 0x3c, !PT ;  /* 0x0000000203031212 */ /* 0x008fc800078e3cff */
[----:B------:R-:W-:-:S04]  /*b410*/  @P1 LOP3.LUT R2, R3, R2, RZ, 0x3c, !PT ;  /* 0x0000000203021212 */ /* 0x000fc800078e3cff */
[----:B------:R-:W-:-:S05]  /*b420*/  @P1 LOP3.LUT R3, R3, R2, RZ, 0x3c, !PT ;  /* 0x0000000203031212 */ /* 0x000fca00078e3cff */
[----:B------:R-:W2:Y:S04]  /*b430*/  @P1 LDG.E.U16 R26, [R2.64] ;  /* 0x00000006021a1981 */ /* 0x000ea8000c1e1500 */
[----:B--2---:R0:W-:Y:S04]  /*b440*/  STL [R1+0x24], R26 ;  /* 0x0000241a01007387 */ /* 0x0041e80000100800 */
[----:B0-----:R-:W2:Y:S04]  /*b450*/  LDL.LU R26, [R1+0x1728] ;  /* 0x00172800011a7983 */ /* 0x001ea80000300800 */
[----:B------:R-:W3:Y:S04]  /*b460*/  LDL R2, [R1+0x820] ;  /* 0x0008200001027983 */ /* 0x000ee80000100800 */
[----:B------:R-:W3:Y:S01]  /*b470*/  LDL R3, [R1+0x824] ;  /* 0x0008240001037983 */ /* 0x000ee20000100800 */
[----:B--2---:R-:W-:-:S02]  /*b480*/  PRMT R26, RZ, 0x7610, R26 ;  /* 0x00007610ff1a7816 */ /* 0x004fc4000000001a */
        /* <DEDUP_REMOVED lines=274> */
[----:B------:R-:W-:-:S02]  /*c5b0*/  PRMT R23, RZ, 0x7610, R23 ;  /* 0x00007610ff177816 */ /* 0x000fc40000000017 */
[----:B------:R-:W-:Y:S02]  /*c5c0*/  PRMT R22, RZ, 0x7610, R22 ;  /* 0x00007610ff167816 */ /* 0x000fe40000000016 */
[----:B------:R-:W-:Y:S02]  /*c5d0*/  ISETP.GT.AND P0, PT, R6, 0x12, PT ;  /* 0x000000120600780c */ /* 0x000fe40003f04270 */
[----:B--2---:R-:W-:Y:S02]  /*c5e0*/  PRMT R27, RZ, 0x7610, R27 ;  /* 0x00007610ff1b7816 */ /* 0x004fe4000000001b */
[----:B---3--:R-:W-:-:S04]  /*c5f0*/  @P1 LOP3.LUT R3, R3, R2, RZ, 0x3c, !PT ;  /* 0x0000000203031212 */ /* 0x008fc800078e3cff */
[----:B------:R-:W-:-:S04]  /*c600*/  @P1 LOP3.LUT R2, R3, R2, RZ, 0x3c, !PT ;  /* 0x0000000203021212 */ /* 0x000fc800078e3cff */
[----:B------:R-:W-:-:S05]  /*c610*/  @P1 LOP3.LUT R3, R3, R2, RZ, 0x3c, !PT ;  /* 0x0000000203031212 */ /* 0x000fca00078e3cff */
[----:B------:R0:W2:Y:S04]  /*c620*/  @P1 LDG.E.U16 R26, [R2.64] ;  /* 0x00000006021a1981 */ /* 0x0000a8000c1e1500 */
[----:B0-----:R-:W3:Y:S04]  /*c630*/  LDL R2, [R1+0x730] ;  /* 0x0007300001027983 */ /* 0x001ee80000100800 */
[----:B------:R-:W3:Y:S04]  /*c640*/  LDL R3, [R1+0x734] ;  /* 0x0007340001037983 */ /* 0x000ee80000100800 */
[----:B--2---:R-:W-:Y:S01]  /*c650*/  STL [R1+0x158c], R26 ;  /* 0x00158c1a01007387 */ /* 0x004fe20000100800 */
[----:B---3--:R-:W-:-:S04]  /*c660*/  @P1 LOP3.LUT R3, R3, R2, RZ, 0x3c, !PT ;  /* 0x0000000203031212 */ /* 0x008fc800078e3cff */
[----:B------:R-:W-:-:S04]  /*c670*/  @P1 LOP3.LUT R2, R3, R2, RZ, 0x3c, !PT ;  /* 0x0000000203021212 */ /* 0x000fc800078e3cff */
[----:B------:R-:W-:-:S05]  /*c680*/  @P1 LOP3.LUT R3, R3, R2, RZ, 0x3c, !PT ;  /* 0x0000000203031212 */ /* 0x000fca00078e3cff */
[----:B------:R0:W2:Y:S04]  /*c690*/  @P1 LDG.E.U16 R27, [R2.64] ;  /* 0x00000006021b1981 */ /* 0x0000a8000c1e1500 */
[----:B0-----:R-:W3:Y:S04]  /*c6a0*/  LDL R2, [R1+0x728] ;  /* 0x0007280001027983 */ /* 0x001ee80000100800 */
[----:B------:R-:W3:Y:S01]  /*c6b0*/  LDL R3, [R1+0x72c] ;  /* 0x00072c0001037983 */ /* 0x000ee20000100800 */
[----:B------:R-:W-:-:S03]  /*c6c0*/  ISETP.GT.AND P1, PT, R6, 0x13, PT ;  /* 0x000000130600780c */ /* 0x000fc60003f24270 */
[----:B--2---:R-:W-:Y:S01]  /*c6d0*/  STL [R1+0x1590], R27 ;  /* 0x0015901b01007387 */ /* 0x004fe20000100800 */
        /* <DEDUP_REMOVED lines=103> */
[----:B------:R-:W-:Y:S02]  /*cd50*/  ISETP.GT.AND P0, PT, R6, 0x18, PT ;  /* 0x000000180600780c */ /* 0x000fe40003f04270 */
        /* <DEDUP_REMOVED lines=8> */
[----:B------:R-:W3:Y:S02]  /*cde0*/  LDL R3, [R1+0x6cc] ;  /* 0x0006cc0001037983 */ /* 0x000ee40000100800 */
[----:B---3--:R-:W-:-:S04]  /*cdf0*/  @P2 LOP3.LUT R3, R3, R2, RZ, 0x3c, !PT ;  /* 0x0000000203032212 */ /* 0x008fc800078e3cff */
[----:B------:R-:W-:-:S04]  /*ce00*/  @P2 LOP3.LUT R2, R3, R2, RZ, 0x3c, !PT ;  /* 0x0000000203022212 */ /* 0x000fc800078e3cff */
[----:B------:R-:W-:-:S05]  /*ce10*/  @P2 LOP3.LUT R3, R3, R2, RZ, 0x3c, !PT ;  /* 0x0000000203032212 */ /* 0x000fca00078e3cff */
[----:B------:R-:W3:Y:S04]  /*ce20*/  @P2 LDG.E.U16 R23, [R2.64] ;  /* 0x0000000602172981 */ /* 0x000ee8000c1e1500 */
[----:B---3--:R0:W-:Y:S04]  /*ce30*/  STL [R1+0x398], R23 ;  /* 0x0003981701007387 */ /* 0x0081e80000100800 */
[----:B0-----:R-:W3:Y:S04]  /*ce40*/  LDL.LU R23, [R1+0x1680] ;  /* 0x0016800001177983 */ /* 0x001ee80000300800 */
[----:B------:R-:W4:Y:S04]  /*ce50*/  LDL R2, [R1+0x6c0] ;  /* 0x0006c00001027983 */ /* 0x000f280000100800 */
[----:B------:R-:W4:Y:S01]  /*ce60*/  LDL R3, [R1+0x6c4] ;  /* 0x0006c40001037983 */ /* 0x000f220000100800 */
[----:B--2---:R-:W-:-:S02]  /*ce70*/  PRMT R22, RZ, 0x7610, R22 ;  /* 0x00007610ff167816 */ /* 0x004fc40000000016 */
[----:B------:R-:W-:Y:S02]  /*ce80*/  ISETP.GT.AND P1, PT, R6, 0x19, PT ;  /* 0x000000190600780c */ /* 0x000fe40003f24270 */
[----:B----4-:R-:W-:-:S04]  /*ce90*/  @P2 LOP3.LUT R3, R3, R2, RZ, 0x3c, !PT ;  /* 0x0000000203032212 */ /* 0x010fc800078e3cff */
[----:B------:R-:W-:-:S04]  /*cea0*/  @P2 LOP3.LUT R2, R3, R2, RZ, 0x3c, !PT ;  /* 0x0000000203022212 */ /* 0x000fc800078e3cff */
[----:B------:R-:W-:-:S05]  /*ceb0*/  @P2 LOP3.LUT R3, R3, R2, RZ, 0x3c, !PT ;  /* 0x0000000203032212 */ /* 0x000fca00078e3cff */
[----:B------:R-:W2:Y:S04]  /*cec0*/  @P2 LDG.E.U16 R29, [R2.64] ;  /* 0x00000006021d2981 */ /* 0x000ea8000c1e1500 */
[----:B--2---:R0:W-:Y:S04]  /*ced0*/  STL [R1+0x394], R29 ;  /* 0x0003941d01007387 */ /* 0x0041e80000100800 */
[----:B0-----:R-:W2:Y:S04]  /*cee0*/  LDL.LU R29, [R1+0x167c] ;  /* 0x00167c00011d7983 */ /* 0x001ea80000300800 */
[----:B------:R-:W4:Y:S04]  /*cef0*/  LDL R2, [R1+0x6b8] ;  /* 0x0006b80001027983 */ /* 0x000f280000100800 */
[----:B------:R-:W4:Y:S01]  /*cf00*/  LDL R3, [R1+0x6bc] ;  /* 0x0006bc0001037983 */ /* 0x000f220000100800 */
[----:B---3--:R-:W-:-:S02]  /*cf10*/  PRMT R23, RZ, 0x7610, R23 ;  /* 0x00007610ff177816 */ /* 0x008fc40000000017 */
[----:B------:R-:W-:Y:S02]  /*cf20*/  PRMT R17, RZ, 0x7610, R17 ;  /* 0x00007610ff117816 */ /* 0x000fe40000000011 */
[----:B------:R-:W-:Y:S02]  /*cf30*/  ISETP.GT.AND P2, PT, R6, 0x1a, PT ;  /* 0x0000001a0600780c */ /* 0x000fe40003f44270 */
[----:B----4-:R-:W-:-:S04]  /*cf40*/  @P0 LOP3.LUT R3, R3, R2, RZ, 0x3c, !PT ;  /* 0x0000000203030212 */ /* 0x010fc800078e3cff */
[----:B------:R-:W-:-:S04]  /*cf50*/  @P0 LOP3.LUT R2, R3, R2, RZ, 0x3c, !PT ;  /* 0x0000000203020212 */ /* 0x000fc800078e3cff */
[----:B------:R-:W-:-:S05]  /*cf60*/  @P0 LOP3.LUT R3, R3, R2, RZ, 0x3c, !PT ;  /* 0x0000000203030212 */ /* 0x000fca00078e3cff */
[----:B------:R0:W3:Y:S04]  /*cf70*/  @P0 LDG.E.U16 R22, [R2.64] ;  /* 0x0000000602160981 */ /* 0x0000e8000c1e1500 */
[----:B0-----:R-:W4:Y:S04]  /*cf80*/  LDL R2, [R1+0x6b0] ;  /* 0x0006b00001027983 */ /* 0x001f280000100800 */
[----:B------:R-:W4:Y:S01]  /*cf90*/  LDL R3, [R1+0x6b4] ;  /* 0x0006b40001037983 */ /* 0x000f220000100800 */
[----:B--2---:R-:W-:-:S03]  /*cfa0*/  PRMT R29, RZ, 0x7610, R29 ;  /* 0x00007610ff1d7816 */ /* 0x004fc6000000001d */
[----:B---3--:R-:W-:Y:S01]  /*cfb0*/  STL [R1+0x1594], R22 ;  /* 0x0015941601007387 */ /* 0x008fe20000100800 */
[----:B----4-:R-:W-:-:S04]  /*cfc0*/  @P0 LOP3.LUT R3, R3, R2, RZ, 0x3c, !PT ;  /* 0x0000000203030212 */ /* 0x010fc800078e3cff */
[----:B------:R-:W-:-:S04]  /*cfd0*/  @P0 LOP3.LUT R2, R3, R2, RZ, 0x3c, !PT ;  /* 0x0000000203020212 */ /* 0x000fc800078e3cff */
[----:B------:R-:W-:-:S05]  /*cfe0*/  @P0 LOP3.LUT R3, R3, R2, RZ, 0x3c, !PT ;  /* 0x0000000203030212 */ /* 0x000fca00078e3cff */
[----:B------:R0:W2:Y:S04]  /*cff0*/  @P0 LDG.E.U16 R23, [R2.64] ;  /* 0x0000000602170981 */ /* 0x0000a8000c1e1500 */
[----:B0-----:R-:W3:Y:S04]  /*d000*/  LDL R2, [R1+0x6a8] ;  /* 0x0006a80001027983 */ /* 0x001ee80000100800 */
[----:B------:R-:W3:Y:S01]  /*d010*/  LDL R3, [R1+0x6ac] ;  /* 0x0006ac0001037983 */ /* 0x000ee20000100800 */
[----:B------:R-:W-:Y:S02]  /*d020*/  PRMT R16, RZ, 0x7610, R16 ;  /* 0x00007610ff107816 */ /* 0x000fe40000000010 */
[----:B------:R-:W-:-:S02]  /*d030*/  ISETP.GT.AND P0, PT, R6, 0x1b, PT ;  /* 0x0000001b0600780c */ /* 0x000fc40003f04270 */
[----:B---3--:R-:W-:-:S04]  /*d040*/  @P1 LOP3.LUT R3, R3, R2, RZ, 0x3c, !PT ;  /* 0x0000000203031212 */ /* 0x008fc800078e3cff */
[----:B------:R-:W-:-:S04]  /*d050*/  @P1 LOP3.LUT R2, R3, R2, RZ, 0x3c, !PT ;  /* 0x0000000203021212 */ /* 0x000fc800078e3cff */
[----:B------:R-:W-:-:S05]  /*d060*/  @P1 LOP3.LUT R3, R3, R2, RZ, 0x3c, !PT ;  /* 0x0000000203031212 */ /* 0x000fca00078e3cff */
[----:B------:R0:W3:Y:S04]  /*d070*/  @P1 LDG.E.U16 R29, [R2.64] ;  /* 0x00000006021d1981 */ /* 0x0000e8000c1e1500 */
[----:B0-----:R-:W4:Y:S04]  /*d080*/  LDL R2, [R1+0x6a0] ;  /* 0x0006a00001027983 */ /* 0x001f280000100800 */
[----:B------:R-:W4:Y:S04]  /*d090*/  LDL R3, [R1+0x6a4] ;  /* 0x0006a40001037983 */ /* 0x000f280000100800 */
[----:B---3--:R-:W-:Y:S04]  /*d0a0*/  STL [R1+0x155c], R29 ;  /* 0x00155c1d01007387 */ /* 0x008fe80000100800 */
[----:B------:R-:W-:Y:S01]  /*d0b0*/  STL [R1+0x1560], R29 ;  /* 0x0015601d01007387 */ /* 0x000fe20000100800 */
[----:B----4-:R-:W-:-:S04]  /*d0c0*/  @P1 LOP3.LUT R3, R3, R2, RZ, 0x3c, !PT ;  /* 0x0000000203031212 */ /* 0x010fc800078e3cff */
[----:B------:R-:W-:-:S04]  /*d0d0*/  @P1 LOP3.LUT R2, R3, R2, RZ, 0x3c, !PT ;  /* 0x0000000203021212 */ /* 0x000fc800078e3cff */
[----:B------:R-:W-:-:S05]  /*d0e0*/  @P1 LOP3.LUT R3, R3, R2, RZ, 0x3c, !PT ;  /* 0x0000000203031212 */ /* 0x000fca00078e3cff */
[----:B------:R-:W3:Y:S04]  /*d0f0*/  @P1 LDG.E.U16 R17, [R2.64] ;  /* 0x0000000602111981 */ /* 0x000ee8000c1e1500 */
[----:B---3--:R0:W-:Y:S04]  /*d100*/  STL [R1], R17 ;  /* 0x0000001101007387 */ /* 0x0081e80000100800 */
[----:B0-----:R-:W3:Y:S04]  /*d110*/  LDL.LU R17, [R1+0x1678] ;  /* 0x0016780001117983 */ /* 0x001ee80000300800 */
[----:B------:R-:W4:Y:S04]  /*d120*/  LDL R2, [R1+0x698] ;  /* 0x0006980001027983 */ /* 0x000f280000100800 */
[----:B------:R-:W4:Y:S01]  /*d130*/  LDL R3, [R1+0x69c] ;  /* 0x00069c0001037983 */ /* 0x000f220000100800 */
[----:B---3--:R-:W-:-:S02]  /*d140*/  PRMT R17, RZ, 0x7610, R17 ;  /* 0x00007610ff117816 */ /* 0x008fc40000000011 */
[----:B----4-:R-:W-:-:S04]  /*d150*/  @P2 LOP3.LUT R3, R3, R2, RZ, 0x3c, !PT ;  /* 0x0000000203032212 */ /* 0x010fc800078e3cff */
[----:B------:R-:W-:-:S04]  /*d160*/  @P2 LOP3.LUT R2, R3, R2, RZ, 0x3c, !PT ;  /* 0x0000000203022212 */ /* 0x000fc800078e3cff */
[----:B------:R-:W-:-:S05]  /*d170*/  @P2 LOP3.LUT R3, R3, R2, RZ, 0x3c, !PT ;  /* 0x0000000203032212 */ /* 0x000fca00078e3cff */
[----:B------:R-:W3:Y:S04]  /*d180*/  @P2 LDG.E.U16 R16, [R2.64] ;  /* 0x0000000602102981 */ /* 0x000ee8000c1e1500 */
[----:B---3--:R0:W-:Y:S04]  /*d190*/  STL [R1+0x160], R16 ;  /* 0x0001601001007387 */ /* 0x0081e80000100800 */
[----:B0-----:R-:W3:Y:S04]  /*d1a0*/  LDL.LU R16, [R1+0x1674] ;  /* 0x0016740001107983 */ /* 0x001ee80000300800 */
[----:B------:R-:W4:Y:S04]  /*d1b0*/  LDL R2, [R1+0x690] ;  /* 0x0006900001027983 */ /* 0x000f280000100800 */
[----:B------:R-:W4:Y:S01]  /*d1c0*/  LDL R3, [R1+0x694] ;  /* 0x0006940001037983 */ /* 0x000f220000100800 */
[----:B------:R-:W-:-:S02]  /*d1d0*/  ISETP.GT.AND P1, PT, R6, 0x1c, PT ;  /* 0x0000001c0600780c */ /* 0x000fc40003f24270 */
[----:B---3--:R-:W-:Y:S02]  /*d1e0*/  PRMT R16, RZ, 0x7610, R16 ;  /* 0x00007610ff107816 */ /* 0x008fe40000000010 */
        /* <DEDUP_REMOVED lines=74> */
[----:B------:R-:W-:-:S02]  /*d690*/  PRMT R24, RZ, 0x7610, R24 ;  /* 0x00007610ff187816 */ /* 0x000fc40000000018 */
[----:B------:R-:W-:Y:S02]  /*d6a0*/  PRMT R25, RZ, 0x7610, R25 ;  /* 0x00007610ff197816 */ /* 0x000fe40000000019 */
[----:B------:R-:W-:Y:S02]  /*d6b0*/  ISETP.GT.AND P2, PT, R6, 0x20, PT ;  /* 0x000000200600780c */ /* 0x000fe40003f44270 */
[----:B----4-:R-:W-:-:S04]  /*d6c0*/  @P0 LOP3.LUT R3, R3, R2, RZ, 0x3c, !PT ;  /* 0x0000000203030212 */ /* 0x010fc800078e3cff */
[----:B------:R-:W-:-:S04]  /*d6d0*/  @P0 LOP3.LUT R2, R3, R2, RZ, 0x3c, !PT ;  /* 0x0000000203020212 */ /* 0x000fc800078e3cff */
[----:B------:R-:W-:-:S05]  /*d6e0*/  @P0 LOP3.LUT R3, R3, R2, RZ, 0x3c, !PT ;  /* 0x0000000203030212 */ /* 0x000fca00078e3cff */
[----:B------:R-:W4:Y:S04]  /*d6f0*/  @P0 LDG.E.U16 R17, [R2.64] ;  /* 0x0000000602110981 */ /* 0x000f28000c1e1500 */
[----:B----4-:R0:W-:Y:S04]  /*d700*/  STL [R1+0x19c], R17 ;  /* 0x00019c1101007387 */ /* 0x0101e80000100800 */
[----:B0-----:R-:W4:Y:S04]  /*d710*/  LDL.LU R17, [R1+0x1650] ;  /* 0x0016500001117983 */ /* 0x001f280000300800 */
[----:B------:R-:W2:Y:S04]  /*d720*/  LDL R2, [R1+0x648] ;  /* 0x0006480001027983 */ /* 0x000ea80000100800 */
[----:B------:R-:W2:Y:S02]  /*d730*/  LDL R3, [R1+0x64c] ;  /* 0x00064c0001037983 */ /* 0x000ea40000100800 */
[----:B--2---:R-:W-:-:S04]  /*d740*/  @P1 LOP3.LUT R3, R3, R2, RZ, 0x3c, !PT ;  /* 0x0000000203031212 */ /* 0x004fc800078e3cff */
[----:B------:R-:W-:-:S04]  /*d750*/  @P1 LOP3.LUT R2, R3, R2, RZ, 0x3c, !PT ;  /* 0x0000000203021212 */ /* 0x000fc800078e3cff */
[----:B------:R-:W-:-:S05]  /*d760*/  @P1 LOP3.LUT R3, R3, R2, RZ, 0x3c, !PT ;  /* 0x0000000203031212 */ /* 0x000fca00078e3cff */
[----:B------:R-:W2:Y:S04]  /*d770*/  @P1 LDG.E.U16 R24, [R2.64] ;  /* 0x0000000602181981 */ /* 0x000ea8000c1e1500 */
[----:B--2---:R0:W-:Y:S04]  /*d780*/  STL [R1+0x198], R24 ;  /* 0x0001981801007387 */ /* 0x0041e80000100800 */
[----:B0-----:R-:W2:Y:S04]  /*d790*/  LDL.LU R24, [R1+0x164c] ;  /* 0x00164c0001187983 */ /* 0x001ea80000300800 */
[----:B------:R-:W2:Y:S04]  /*d7a0*/  LDL R2, [R1+0x640] ;  /* 0x0006400001027983 */ /* 0x000ea80000100800 */
[----:B------:R-:W2:Y:S01]  /*d7b0*/  LDL R3, [R1+0x644] ;  /* 0x0006440001037983 */ /* 0x000ea20000100800 */
[----:B---3--:R-:W-:-:S02]  /*d7c0*/  PRMT R16, RZ, 0x7610, R16 ;  /* 0x00007610ff107816 */ /* 0x008fc40000000010 */
[----:B------:R-:W-:Y:S02]  /*d7d0*/  ISETP.GT.AND P0, PT, R6, 0x21, PT ;  /* 0x000000210600780c */ /* 0x000fe40003f04270 */
[----:B--2---:R-:W-:-:S04]  /*d7e0*/  @P1 LOP3.LUT R3, R3, R2, RZ, 0x3c, !PT ;  /* 0x0000000203031212 */ /* 0x004fc800078e3cff */
[----:B------:R-:W-:-:S04]  /*d7f0*/  @P1 LOP3.LUT R2, R3, R2, RZ, 0x3c, !PT ;  /* 0x0000000203021212 */ /* 0x000fc800078e3cff */
[----:B------:R-:W-:-:S05]  /*d800*/  @P1 LOP3.LUT R3, R3, R2, RZ, 0x3c, !PT ;  /* 0x0000000203031212 */ /* 0x000fca00078e3cff */
[----:B------:R-:W2:Y:S04]  /*d810*/  @P1 LDG.E.U16 R25, [R2.64] ;  /* 0x0000000602191981 */ /* 0x000ea8000c1e1500 */
[----:B--2---:R0:W-:Y:S04]  /*d820*/  STL [R1+0x194], R25 ;  /* 0x0001941901007387 */ /* 0x0041e80000100800 */
[----:B0-----:R-:W2:Y:S04]  /*d830*/  LDL.LU R25, [R1+0x1648] ;  /* 0x0016480001197983 */ /* 0x001ea80000300800 */
[----:B------:R-:W3:Y:S04]  /*d840*/  LDL R2, [R1+0x638] ;  /* 0x0006380001027983 */ /* 0x000ee80000100800 */
[----:B------:R-:W3:Y:S01]  /*d850*/  LDL R3, [R1+0x63c] ;  /* 0x00063c0001037983 */ /* 0x000ee20000100800 */
[----:B----4-:R-:W-:-:S02]  /*d860*/  PRMT R17, RZ, 0x7610, R17 ;  /* 0x00007610ff117816 */ /* 0x010fc40000000011 */
[----:B------:R-:W-:Y:S02]  /*d870*/  PRMT R24, RZ, 0x7610, R24 ;  /* 0x00007610ff187816 */ /* 0x000fe40000000018 */
[----:B------:R-:W-:Y:S02]  /*d880*/  ISETP.GT.AND P1, PT, R6, 0x22, PT ;  /* 0x000000220600780c */ /* 0x000fe40003f24270 */
[----:B---3--:R-:W-:-:S04]  /*d890*/  @P2 LOP3.LUT R3, R3, R2, RZ, 0x3c, !PT ;  /* 0x0000000203032212 */ /* 0x008fc800078e3cff */
[----:B------:R-:W-:-:S04]  /*d8a0*/  @P2 LOP3.LUT R2, R3, R2, RZ, 0x3c, !PT ;  /* 0x0000000203022212 */ /* 0x000fc800078e3cff */
[----:B------:R-:W-:-:S05]  /*d8b0*/  @P2 LOP3.LUT R3, R3, R2, RZ, 0x3c, !PT ;  /* 0x0000000203032212 */ /* 0x000fca00078e3cff */
[----:B------:R0:W3:Y:S04]  /*d8c0*/  @P2 LDG.E.U16 R16, [R2.64] ;  /* 0x0000000602102981 */ /* 0x0000e8000c1e1500 */
[----:B0-----:R-:W4:Y:S04]  /*d8d0*/  LDL R2, [R1+0x630] ;  /* 0x0006300001027983 */ /* 0x001f280000100800 */
[----:B------:R-:W4:Y:S02]  /*d8e0*/  LDL R3, [R1+0x634] ;  /* 0x0006340001037983 */ /* 0x000f240000100800 */
[----:B----4-:R-:W-:-:S04]  /*d8f0*/  @P2 LOP3.LUT R3, R3, R2, RZ, 0x3c, !PT ;  /* 0x0000000203032212 */ /* 0x010fc800078e3cff */
[----:B------:R-:W-:-:S04]  /*d900*/  @P2 LOP3.LUT R2, R3, R2, RZ, 0x3c, !PT ;  /* 0x0000000203022212 */ /* 0x000fc800078e3cff */
[----:B------:R-:W-:-:S05]  /*d910*/  @P2 LOP3.LUT R3, R3, R2, RZ, 0x3c, !PT ;  /* 0x0000000203032212 */ /* 0x000fca00078e3cff */
[----:B------:R0:W4:Y:S04]  /*d920*/  @P2 LDG.E.U16 R17, [R2.64] ;  /* 0x0000000602112981 */ /* 0x000128000c1e1500 */
[----:B0-----:R-:W3:Y:S04]  /*d930*/  LDL R2, [R1+0x628] ;  /* 0x0006280001027983 */ /* 0x001ee80000100800 */
[----:B------:R-:W3:Y:S01]  /*d940*/  LDL R3, [R1+0x62c] ;  /* 0x00062c0001037983 */ /* 0x000ee20000100800 */
[----:B--2---:R-:W-:Y:S02]  /*d950*/  PRMT R25, RZ, 0x7610, R25 ;  /* 0x00007610ff197816 */ /* 0x004fe40000000019 */
[----:B------:R-:W-:-:S02]  /*d960*/  PRMT R12, RZ, 0x7610, R12 ;  /* 0x00007610ff0c7816 */ /* 0x000fc4000000000c */
[----:B------:R-:W-:Y:S02]  /*d970*/  PRMT R11, RZ, 0x7610, R11 ;  /* 0x00007610ff0b7816 */ /* 0x000fe4000000000b */
[----:B------:R-:W-:Y:S02]  /*d980*/  ISETP.GT.AND P2, PT, R6, 0x23, PT ;  /* 0x000000230600780c */ /* 0x000fe40003f44270 */
[----:B---3--:R-:W-:-:S04]  /*d990*/  @P0 LOP3.LUT R3, R3, R2, RZ, 0x3c, !PT ;  /* 0x0000000203030212 */ /* 0x008fc800078e3cff */
[----:B------:R-:W-:-:S04]  /*d9a0*/  @P0 LOP3.LUT R2, R3, R2, RZ, 0x3c, !PT ;  /* 0x0000000203020212 */ /* 0x000fc800078e3cff */
[----:B------:R-:W-:-:S05]  /*d9b0*/  @P0 LOP3.LUT R3, R3, R2, RZ, 0x3c, !PT ;  /* 0x0000000203030212 */ /* 0x000fca00078e3cff */
[----:B------:R0:W2:Y:S04]  /*d9c0*/  @P0 LDG.E.U16 R24, [R2.64] ;  /* 0x0000000602180981 */ /* 0x0000a8000c1e1500 */
[----:B0-----:R-:W3:Y:S04]  /*d9d0*/  LDL R2, [R1+0x620] ;  /* 0x0006200001027983 */ /* 0x001ee80000100800 */
[----:B------:R-:W3:Y:S04]  /*d9e0*/  LDL R3, [R1+0x624] ;  /* 0x0006240001037983 */ /* 0x000ee80000100800 */
[----:B--2---:R-:W-:Y:S04]  /*d9f0*/  STL [R1+0x1558], R24 ;  /* 0x0015581801007387 */ /* 0x004fe80000100800 */
[----:B------:R-:W-:Y:S04]  /*da00*/  STL [R1+0x1564], R24 ;  /* 0x0015641801007387 */ /* 0x000fe80000100800 */
[----:B------:R-:W-:Y:S01]  /*da10*/  STL [R1+0x1568], R24 ;  /* 0x0015681801007387 */ /* 0x000fe20000100800 */
[----:B---3--:R-:W-:-:S04]  /*da20*/  @P0 LOP3.LUT R3, R3, R2, RZ, 0x3c, !PT ;  /* 0x0000000203030212 */ /* 0x008fc800078e3cff */
[----:B------:R-:W-:-:S04]  /*da30*/  @P0 LOP3.LUT R2, R3, R2, RZ, 0x3c, !PT ;  /* 0x0000000203020212 */ /* 0x000fc800078e3cff */
[----:B------:R-:W-:-:S05]  /*da40*/  @P0 LOP3.LUT R3, R3, R2, RZ, 0x3c, !PT ;  /* 0x0000000203030212 */ /* 0x000fca00078e3cff */
[----:B------:R0:W2:Y:S04]  /*da50*/  @P0 LDG.E.U16 R25, [R2.64] ;  /* 0x0000000602190981 */ /* 0x0000a8000c1e1500 */
[----:B0-----:R-:W3:Y:S04]  /*da60*/  LDL R2, [R1+0x618] ;  /* 0x0006180001027983 */ /* 0x001ee80000100800 */
[----:B------:R-:W3:Y:S04]  /*da70*/  LDL R3, [R1+0x61c] ;  /* 0x00061c0001037983 */ /* 0x000ee80000100800 */
[----:B--2---:R-:W-:Y:S04]  /*da80*/  STL [R1+0x156c], R25 ;  /* 0x00156c1901007387 */ /* 0x004fe80000100800 */
[----:B------:R-:W-:Y:S01]  /*da90*/  STL [R1+0x1570], R25 ;  /* 0x0015701901007387 */ /* 0x000fe20000100800 */
        /* <DEDUP_REMOVED lines=87> */
[----:B---3--:R-:W-:-:S04]  /*e010*/  @P2 LOP3.LUT R3, R3, R2, RZ, 0x3c, !PT ;  /* 0x0000000203032212 */ /* 0x008fc800078e3cff */
[----:B------:R-:W-:-:S04]  /*e020*/  @P2 LOP3.LUT R2, R3, R2, RZ, 0x3c, !PT ;  /* 0x0000000203022212 */ /* 0x000fc800078e3cff */
[----:B------:R-:W-:-:S05]  /*e030*/  @P2 LOP3.LUT R3, R3, R2, RZ, 0x3c, !PT ;  /* 0x0000000203032212 */ /* 0x000fca00078e3cff */
[----:B------:R-:W3:Y:S04]  /*e040*/  @P2 LDG.E.U16 R11, [R2.64] ;  /* 0x00000006020b2981 */ /* 0x000ee8000c1e1500 */
[----:B---3--:R0:W-:Y:S04]  /*e050*/  STL [R1+0x16c], R11 ;  /* 0x00016c0b01007387 */ /* 0x0081e80000100800 */
[----:B0-----:R-:W3:Y:S04]  /*e060*/  LDL.LU R11, [R1+0x1620] ;  /* 0x00162000010b7983 */ /* 0x001ee80000300800 */
        /* <DEDUP_REMOVED lines=10> */
[----:B------:R-:W-:-:S02]  /*e110*/  PRMT R12, RZ, 0x7610, R12 ;  /* 0x00007610ff0c7816 */ /* 0x000fc4000000000c */
[----:B------:R-:W-:Y:S02]  /*e120*/  ISETP.GT.AND P2, PT, R6, 0x29, PT ;  /* 0x000000290600780c */ /* 0x000fe40003f44270 */
        /* <DEDUP_REMOVED lines=9> */
[----:B------:R-:W-:Y:S02]  /*e1c0*/  PRMT R20, RZ, 0x7610, R20 ;  /* 0x00007610ff147816 */ /* 0x000fe40000000014 */
[----:B------:R-:W-:Y:S02]  /*e1d0*/  ISETP.GT.AND P0, PT, R6, 0x2a, PT ;  /* 0x0000002a0600780c */ /* 0x000fe40003f04270 */
[----:B--2---:R-:W-:-:S04]  /*e1e0*/  @P1 LOP3.LUT R3, R3, R2, RZ, 0x3c, !PT ;  /* 0x0000000203031212 */ /* 0x004fc800078e3cff */
[----:B------:R-:W-:-:S04]  /*e1f0*/  @P1 LOP3.LUT R2, R3, R2, RZ, 0x3c, !PT ;  /* 0x0000000203021212 */ /* 0x000fc800078e3cff */
[----:B------:R-:W-:-:S05]  /*e200*/  @P1 LOP3.LUT R3, R3, R2, RZ, 0x3c, !PT ;  /* 0x0000000203031212 */ /* 0x000fca00078e3cff */
[----:B------:R0:W2:Y:S04]  /*e210*/  @P1 LDG.E.U16 R12, [R2.64] ;  /* 0x00000006020c1981 */ /* 0x0000a8000c1e1500 */
[----:B0-----:R-:W3:Y:S04]  /*e220*/  LDL R2, [R1+0x5b0] ;  /* 0x0005b00001027983 */ /* 0x001ee80000100800 */
[----:B------:R-:W3:Y:S02]  /*e230*/  LDL R3, [R1+0x5b4] ;  /* 0x0005b40001037983 */ /* 0x000ee40000100800 */
[----:B---3--:R-:W-:-:S04]  /*e240*/  @P1 LOP3.LUT R3, R3, R2, RZ, 0x3c, !PT ;  /* 0x0000000203031212 */ /* 0x008fc800078e3cff */
[----:B------:R-:W-:-:S04]  /*e250*/  @P1 LOP3.LUT R2, R3, R2, RZ, 0x3c, !PT ;  /* 0x0000000203021212 */ /* 0x000fc800078e3cff */
[----:B------:R-:W-:-:S05]  /*e260*/  @P1 LOP3.LUT R3, R3, R2, RZ, 0x3c, !PT ;  /* 0x0000000203031212 */ /* 0x000fca00078e3cff */
[----:B------:R0:W3:Y:S04]  /*e270*/  @P1 LDG.E.U16 R11, [R2.64] ;  /* 0x00000006020b1981 */ /* 0x0000e8000c1e1500 */
[----:B0-----:R-:W2:Y:S04]  /*e280*/  LDL R2, [R1+0x5a8] ;  /* 0x0005a80001027983 */ /* 0x001ea80000100800 */
[----:B------:R-:W2:Y:S01]  /*e290*/  LDL R3, [R1+0x5ac] ;  /* 0x0005ac0001037983 */ /* 0x000ea20000100800 */
[----:B------:R-:W-:Y:S02]  /*e2a0*/  PRMT R21, RZ, 0x7610, R21 ;  /* 0x00007610ff157816 */ /* 0x000fe40000000015 */
[----:B------:R-:W-:-:S02]  /*e2b0*/  PRMT R5, RZ, 0x7610, R5 ;  /* 0x00007610ff057816 */ /* 0x000fc40000000005 */
[----:B------:R-:W-:Y:S02]  /*e2c0*/  PRMT R9, RZ, 0x7610, R9 ;  /* 0x00007610ff097816 */ /* 0x000fe40000000009 */
[----:B------:R-:W-:Y:S02]  /*e2d0*/  ISETP.GT.AND P1, PT, R6, 0x2b, PT ;  /* 0x0000002b0600780c */ /* 0x000fe40003f24270 */
[----:B--2---:R-:W-:-:S04]  /*e2e0*/  @P2 LOP3.LUT R3, R3, R2, RZ, 0x3c, !PT ;  /* 0x0000000203032212 */ /* 0x004fc800078e3cff */
        /* <DEDUP_REMOVED lines=68> */
[----:B------:R-:W2:Y:S04]  /*e730*/  LDL R2, [R1+0x568] ;  /* 0x0005680001027983 */ /* 0x000ea80000100800 */
[----:B------:R-:W2:Y:S01]  /*e740*/  LDL R3, [R1+0x56c] ;  /* 0x00056c0001037983 */ /* 0x000ea20000100800 */
[----:B---3--:R-:W-:-:S02]  /*e750*/  PRMT R9, RZ, 0x7610, R9 ;  /* 0x00007610ff097816 */ /* 0x008fc40000000009 */
        /* <DEDUP_REMOVED lines=10> */
[----:B---3--:R-:W-:-:S04]  /*e800*/  @P0 LOP3.LUT R3, R3, R2, RZ, 0x3c, !PT ;  /* 0x0000000203030212 */ /* 0x008fc800078e3cff */
[----:B------:R-:W-:-:S04]  /*e810*/  @P0 LOP3.LUT R2, R3, R2, RZ, 0x3c, !PT ;  /* 0x0000000203020212 */ /* 0x000fc800078e3cff */
[----:B------:R-:W-:-:S05]  /*e820*/  @P0 LOP3.LUT R3, R3, R2, RZ, 0x3c, !PT ;  /* 0x0000000203030212 */ /* 0x000fca00078e3cff */
[----:B------:R-:W3:Y:S04]  /*e830*/  @P0 LDG.E.U16 R5, [R2.64] ;  /* 0x0000000602050981 */ /* 0x000ee8000c1e1500 */
[----:B---3--:R0:W-:Y:S04]  /*e840*/  STL [R1+0x10c], R5 ;  /* 0x00010c0501007387 */ /* 0x0081e80000100800 */
[----:B0-----:R-:W3:Y:S04]  /*e850*/  LDL.LU R5, [R1+0x15f8] ;  /* 0x0015f80001057983 */ /* 0x001ee80000300800 */
[----:B------:R-:W3:Y:S04]  /*e860*/  LDL R2, [R1+0x558] ;  /* 0x0005580001027983 */ /* 0x000ee80000100800 */
[----:B------:R-:W3:Y:S01]  /*e870*/  LDL R3, [R1+0x55c] ;  /* 0x00055c0001037983 */ /* 0x000ee20000100800 */
[----:B--2---:R-:W-:-:S02]  /*e880*/  PRMT R9, RZ, 0x7610, R9 ;  /* 0x00007610ff097816 */ /* 0x004fc40000000009 */
[----:B---3--:R-:W-:-:S04]  /*e890*/  @P1 LOP3.LUT R3, R3, R2, RZ, 0x3c, !PT ;  /* 0x0000000203031212 */ /* 0x008fc800078e3cff */
[----:B------:R-:W-:-:S04]  /*e8a0*/  @P1 LOP3.LUT R2, R3, R2, RZ, 0x3c, !PT ;  /* 0x0000000203021212 */ /* 0x000fc800078e3cff */
[----:B------:R-:W-:-:S05]  /*e8b0*/  @P1 LOP3.LUT R3, R3, R2, RZ, 0x3c, !PT ;  /* 0x0000000203031212 */ /* 0x000fca00078e3cff */
[----:B------:R0:W2:Y:S04]  /*e8c0*/  @P1 LDG.E.U16 R9, [R2.64] ;  /* 0x0000000602091981 */ /* 0x0000a8000c1e1500 */
[----:B0-----:R-:W3:Y:S04]  /*e8d0*/  LDL R2, [R1+0x550] ;  /* 0x0005500001027983 */ /* 0x001ee80000100800 */
[----:B------:R-:W3:Y:S01]  /*e8e0*/  LDL R3, [R1+0x554] ;  /* 0x0005540001037983 */ /* 0x000ee20000100800 */
[----:B------:R-:W-:-:S03]  /*e8f0*/  PRMT R4, RZ, 0x7610, R4 ;  /* 0x00007610ff047816 */ /* 0x000fc60000000004 */
[----:B--2---:R0:W-:Y:S04]  /*e900*/  STL [R1+0x108], R9 ;  /* 0x0001080901007387 */ /* 0x0041e80000100800 */
[----:B0-----:R-:W2:Y:S01]  /*e910*/  LDL R9, [R1+0x534] ;  /* 0x0005340001097983 */ /* 0x001ea20000100800 */
        /* <DEDUP_REMOVED lines=9> */
[----:B------:R-:W-:-:S02]  /*e9b0*/  PRMT R14, RZ, 0x7610, R14 ;  /* 0x00007610ff0e7816 */ /* 0x000fc4000000000e */
        /* <DEDUP_REMOVED lines=19> */
[----:B--2---:R-:W-:-:S04]  /*eaf0*/  @P1 LOP3.LUT R3, R3, R2, RZ, 0x3c, !PT ;  /* 0x0000000203031212 */ /* 0x004fc800078e3cff */
[----:B------:R-:W-:-:S04]  /*eb00*/  @P1 LOP3.LUT R2, R3, R2, RZ, 0x3c, !PT ;  /* 0x0000000203021212 */ /* 0x000fc800078e3cff */
[----:B------:R-:W-:-:S05]  /*eb10*/  @P1 LOP3.LUT R3, R3, R2, RZ, 0x3c, !PT ;  /* 0x0000000203031212 */ /* 0x000fca00078e3cff */
[----:B------:R0:W2:Y:S04]  /*eb20*/  @P1 LDG.E.U16 R5, [R2.64] ;  /* 0x0000000602051981 */ /* 0x0000a8000c1e1500 */
[----:B0-----:R-:W2:Y:S01]  /*eb30*/  LDL R3, [R1+0x530] ;  /* 0x0005300001037983 */ /* 0x001ea20000100800 */
[----:B---3--:R-:W-:Y:S01]  /*eb40*/  PRMT R4, RZ, 0x7610, R4 ;  /* 0x00007610ff047816 */ /* 0x008fe20000000004 */
[----:B------:R-:W-:Y:S01]  /*eb50*/  @P1 IMAD.MOV.U32 R2, RZ, RZ, R9 ;  /* 0x000000ffff021224 */ /* 0x000fe200078e0009 */
[----:B------:R-:W-:Y:S01]  /*eb60*/  ISETP.GT.AND P0, PT, R6, 0x31, PT ;  /* 0x000000310600780c */ /* 0x000fe20003f04270 */
[----:B------:R-:W3:Y:S04]  /*eb70*/  LDL R9, [R1+0x514] ;  /* 0x0005140001097983 */ /* 0x000ee80000100800 */
[----:B--2---:R0:W2:Y:S04]  /*eb80*/  @P1 LDG.E.U16 R4, [R2.64] ;  /* 0x0000000602041981 */ /* 0x0040a8000c1e1500 */
[----:B0-----:R-:W2:Y:S04]  /*eb90*/  LDL R2, [R1+0x528] ;  /* 0x0005280001027983 */ /* 0x001ea80000100800 */
[----:B------:R-:W2:Y:S01]  /*eba0*/  LDL R3, [R1+0x52c] ;  /* 0x00052c0001037983 */ /* 0x000ea20000100800 */
[----:B------:R-:W-:-:S02]  /*ebb0*/  PRMT R14, RZ, 0x7610, R14 ;  /* 0x00007610ff0e7816 */ /* 0x000fc4000000000e */
[----:B--2---:R-:W-:-:S04]  /*ebc0*/  @P0 LOP3.LUT R3, R3, R2, RZ, 0x3c, !PT ;  /* 0x0000000203030212 */ /* 0x004fc800078e3cff */
[----:B------:R-:W-:-:S04]  /*ebd0*/  @P0 LOP3.LUT R2, R3, R2, RZ, 0x3c, !PT ;  /* 0x0000000203020212 */ /* 0x000fc800078e3cff */
[----:B------:R-:W-:-:S05]  /*ebe0*/  @P0 LOP3.LUT R3, R3, R2, RZ, 0x3c, !PT ;  /* 0x0000000203030212 */ /* 0x000fca00078e3cff */
[----:B------:R0:W2:Y:S04]  /*ebf0*/  @P0 LDG.E.U16 R14, [R2.64] ;  /* 0x00000006020e0981 */ /* 0x0000a8000c1e1500 */
[----:B0-----:R-:W3:Y:S04]  /*ec00*/  LDL R2, [R1+0x520] ;  /* 0x0005200001027983 */ /* 0x001ee80000100800 */
[----:B------:R-:W3:Y:S01]  /*ec10*/  LDL R3, [R1+0x524] ;  /* 0x0005240001037983 */ /* 0x000ee20000100800 */
[----:B------:R-:W-:Y:S02]  /*ec20*/  PRMT R15, RZ, 0x7610, R15 ;  /* 0x00007610ff0f7816 */ /* 0x000fe4000000000f */
[----:B------:R-:W-:Y:S01]  /*ec30*/  ISETP.GT.AND P1, PT, R6, 0x32, PT ;  /* 0x000000320600780c */ /* 0x000fe20003f24270 */
[----:B--2---:R-:W-:Y:S04]  /*ec40*/  STL [R1+0x1584], R14 ;  /* 0x0015840e01007387 */ /* 0x004fe80000100800 */
[----:B------:R-:W-:Y:S01]  /*ec50*/  STL [R1+0x1588], R14 ;  /* 0x0015880e01007387 */ /* 0x000fe20000100800 */
[----:B---3--:R-:W-:-:S04]  /*ec60*/  @P0 LOP3.LUT R3, R3, R2, RZ, 0x3c, !PT ;  /* 0x0000000203030212 */ /* 0x008fc800078e3cff */
[----:B------:R-:W-:-:S04]  /*ec70*/  @P0 LOP3.LUT R2, R3, R2, RZ, 0x3c, !PT ;  /* 0x0000000203020212 */ /* 0x000fc800078e3cff */
[----:B------:R-:W-:-:S05]  /*ec80*/  @P0 LOP3.LUT R3, R3, R2, RZ, 0x3c, !PT ;  /* 0x0000000203030212 */ /* 0x000fca00078e3cff */
[----:B------:R0:W2:Y:S04]  /*ec90*/  @P0 LDG.E.U16 R15, [R2.64] ;  /* 0x00000006020f0981 */ /* 0x0000a8000c1e1500 */
[----:B0-----:R-:W3:Y:S04]  /*eca0*/  LDL R2, [R1+0x518] ;  /* 0x0005180001027983 */ /* 0x001ee80000100800 */
[----:B------:R-:W3:Y:S01]  /*ecb0*/  LDL R3, [R1+0x51c] ;  /* 0x00051c0001037983 */ /* 0x000ee20000100800 */
[----:B------:R-:W-:-:S03]  /*ecc0*/  PRMT R8, RZ, 0x7610, R8 ;  /* 0x00007610ff087816 */ /* 0x000fc60000000008 */
[----:B--2---:R-:W-:Y:S01]  /*ecd0*/  STL [R1+0x1550], R15 ;  /* 0x0015500f01007387 */ /* 0x004fe20000100800 */
[----:B---3--:R-:W-:-:S04]  /*ece0*/  @P1 LOP3.LUT R3, R3, R2, RZ, 0x3c, !PT ;  /* 0x0000000203031212 */ /* 0x008fc800078e3cff */
[----:B------:R-:W-:-:S04]  /*ecf0*/  @P1 LOP3.LUT R2, R3, R2, RZ, 0x3c, !PT ;  /* 0x0000000203021212 */ /* 0x000fc800078e3cff */
[----:B------:R-:W-:-:S05]  /*ed00*/  @P1 LOP3.LUT R3, R3, R2, RZ, 0x3c, !PT ;  /* 0x0000000203031212 */ /* 0x000fca00078e3cff */
[----:B------:R-:W2:Y:S04]  /*ed10*/  @P1 LDG.E.U16 R8, [R2.64] ;  /* 0x0000000602081981 */ /* 0x000ea8000c1e1500 */
[----:B--2---:R0:W-:Y:S04]  /*ed20*/  STL [R1+0xc4], R8 ;  /* 0x0000c40801007387 */ /* 0x0041e80000100800 */
[----:B0-----:R-:W2:Y:S04]  /*ed30*/  LDL.LU R8, [R1+0x15e8] ;  /* 0x0015e80001087983 */ /* 0x001ea80000300800 */
[----:B------:R-:W3:Y:S01]  /*ed40*/  LDL R3, [R1+0x510] ;  /* 0x0005100001037983 */ /* 0x000ee20000100800 */
[----:B------:R-:W-:Y:S01]  /*ed50*/  @P1 IMAD.MOV.U32 R2, RZ, RZ, R9 ;  /* 0x000000ffff021224 */ /* 0x000fe200078e0009 */
[----:B------:R-:W-:-:S02]  /*ed60*/  ISETP.GT.AND P0, PT, R6, 0x33, PT ;  /* 0x000000330600780c */ /* 0x000fc40003f04270 */
[----:B------:R-:W-:Y:S01]  /*ed70*/  PRMT R10, RZ, 0x7610, R10 ;  /* 0x00007610ff0a7816 */ /* 0x000fe2000000000a */
[----:B------:R-:W4:Y:S01]  /*ed80*/  LDL R9, [R1+0x4b8] ;  /* 0x0004b80001097983 */ /* 0x000f220000100800 */
[----:B--2---:R-:W-:-:S06]  /*ed90*/  PRMT R8, RZ, 0x7610, R8 ;  /* 0x00007610ff087816 */ /* 0x004fcc0000000008 */
[----:B---3--:R0:W2:Y:S04]  /*eda0*/  @P1 LDG.E.U16 R8, [R2.64] ;  /* 0x0000000602081981 */ /* 0x0080a8000c1e1500 */
[----:B0-----:R-:W3:Y:S04]  /*edb0*/  LDL R2, [R1+0x508] ;  /* 0x0005080001027983 */ /* 0x001ee80000100800 */
[----:B------:R-:W3:Y:S02]  /*edc0*/  LDL R3, [R1+0x50c] ;  /* 0x00050c0001037983 */ /* 0x000ee40000100800 */
[----:B---3--:R-:W-:-:S04]  /*edd0*/  @P0 LOP3.LUT R3, R3, R2, RZ, 0x3c, !PT ;  /* 0x0000000203030212 */ /* 0x008fc800078e3cff */
[----:B------:R-:W-:-:S04]  /*ede0*/  @P0 LOP3.LUT R2, R3, R2, RZ, 0x3c, !PT ;  /* 0x0000000203020212 */ /* 0x000fc800078e3cff */
[----:B------:R-:W-:-:S05]  /*edf0*/  @P0 LOP3.LUT R3, R3, R2, RZ, 0x3c, !PT ;  /* 0x0000000203030212 */ /* 0x000fca00078e3cff */
[----:B------:R-:W3:Y:S04]  /*ee00*/  @P0 LDG.E.U16 R10, [R2.64] ;  /* 0x00000006020a0981 */ /* 0x000ee8000c1e1500 */
[----:B--2---:R0:W-:Y:S04]  /*ee10*/  STL [R1+0xc8], R8 ;  /* 0x0000c80801007387 */ /* 0x0041e80000100800 */
[----:B0-----:R-:W4:Y:S04]  /*ee20*/  LDL R8, [R1+0x4bc] ;  /* 0x0004bc0001087983 */ /* 0x001f280000100800 */
[----:B---3--:R0:W-:Y:S04]  /*ee30*/  STL [R1+0xf8], R10 ;  /* 0x0000f80a01007387 */ /* 0x0081e80000100800 */
[----:B0-----:R-:W2:Y:S04]  /*ee40*/  LDL.LU R10, [R1+0x15e4] ;  /* 0x0015e400010a7983 */ /* 0x001ea80000300800 */
[----:B------:R-:W3:Y:S04]  /*ee50*/  LDL R2, [R1+0x500] ;  /* 0x0005000001027983 */ /* 0x000ee80000100800 */
[----:B------:R-:W3:Y:S01]  /*ee60*/  LDL R3, [R1+0x504] ;  /* 0x0005040001037983 */ /* 0x000ee20000100800 */
[----:B--2---:R-:W-:-:S02]  /*ee70*/  PRMT R10, RZ, 0x7610, R10 ;  /* 0x00007610ff0a7816 */ /* 0x004fc4000000000a */
[----:B---3--:R-:W-:-:S04]  /*ee80*/  @P0 LOP3.LUT R3, R3, R2, RZ, 0x3c, !PT ;  /* 0x0000000203030212 */ /* 0x008fc800078e3cff */
[----:B------:R-:W-:-:S04]  /*ee90*/  @P0 LOP3.LUT R2, R3, R2, RZ, 0x3c, !PT ;  /* 0x0000000203020212 */ /* 0x000fc800078e3cff */
[----:B------:R-:W-:-:S05]  /*eea0*/  @P0 LOP3.LUT R3, R3, R2, RZ, 0x3c, !PT ;  /* 0x0000000203030212 */ /* 0x000fca00078e3cff */
[----:B------:R-:W2:Y:S01]  /*eeb0*/  @P0 LDG.E.U16 R10, [R2.64] ;  /* 0x00000006020a0981 */ /* 0x000ea2000c1e1500 */
[----:B------:R-:W-:-:S03]  /*eec0*/  ISETP.GT.AND P1, PT, R6, 0x34, PT ;  /* 0x000000340600780c */ /* 0x000fc60003f24270 */
[----:B--2---:R0:W-:Y:S04]  /*eed0*/  STL [R1+0xf4], R10 ;  /* 0x0000f40a01007387 */ /* 0x0041e80000100800 */
[----:B0-----:R-:W2:Y:S04]  /*eee0*/  LDL.LU R10, [R1+0x15e0] ;  /* 0x0015e000010a7983 */ /* 0x001ea80000300800 */
[----:B------:R-:W3:Y:S04]  /*eef0*/  LDL R2, [R1+0x4f8] ;  /* 0x0004f80001027983 */ /* 0x000ee80000100800 */
[----:B------:R-:W3:Y:S01]  /*ef00*/  LDL R3, [R1+0x4fc] ;  /* 0x0004fc0001037983 */ /* 0x000ee20000100800 */
[----:B------:R-:W-:-:S02]  /*ef10*/  PRMT R0, RZ, 0x7610, R0 ;  /* 0x00007610ff007816 */ /* 0x000fc40000000000 */
[----:B---3--:R-:W-:-:S04]  /*ef20*/  @P1 LOP3.LUT R3, R3, R2, RZ, 0x3c, !PT ;  /* 0x0000000203031212 */ /* 0x008fc800078e3cff */
[----:B------:R-:W-:-:S04]  /*ef30*/  @P1 LOP3.LUT R2, R3, R2, RZ, 0x3c, !PT ;  /* 0x0000000203021212 */ /* 0x000fc800078e3cff */
[----:B------:R-:W-:-:S05]  /*ef40*/  @P1 LOP3.LUT R3, R3, R2, RZ, 0x3c, !PT ;  /* 0x0000000203031212 */ /* 0x000fca00078e3cff */
[----:B------:R0:W3:Y:S04]  /*ef50*/  @P1 LDG.E.U16 R0, [R2.64] ;  /* 0x0000000602001981 */ /* 0x0000e8000c1e1500 */
[----:B0-----:R-:W3:Y:S04]  /*ef60*/  LDL R2, [R1+0x4f0] ;  /* 0x0004f00001027983 */ /* 0x001ee80000100800 */
[----:B------:R-:W3:Y:S01]  /*ef70*/  LDL R3, [R1+0x4f4] ;  /* 0x0004f40001037983 */ /* 0x000ee20000100800 */
[----:B--2---:R-:W-:Y:S02]  /*ef80*/  PRMT R10, RZ, 0x7610, R10 ;  /* 0x00007610ff0a7816 */ /* 0x004fe4000000000a */
[----:B---3--:R-:W-:-:S04]  /*ef90*/  @P1 LOP3.LUT R3, R3, R2, RZ, 0x3c, !PT ;  /* 0x0000000203031212 */ /* 0x008fc800078e3cff */
[----:B------:R-:W-:-:S04]  /*efa0*/  @P1 LOP3.LUT R2, R3, R2, RZ, 0x3c, !PT ;  /* 0x0000000203021212 */ /* 0x000fc800078e3cff */
[----:B------:R-:W-:-:S05]  /*efb0*/  @P1 LOP3.LUT R3, R3, R2, RZ, 0x3c, !PT ;  /* 0x0000000203031212 */ /* 0x000fca00078e3cff */
[----:B------:R0:W2:Y:S01]  /*efc0*/  @P1 LDG.E.U16 R10, [R2.64] ;  /* 0x00000006020a1981 */ /* 0x0000a2000c1e1500 */
[----:B------:R-:W-:-:S03]  /*efd0*/  ISETP.GT.AND P2, PT, R6, 0x38, PT ;  /* 0x000000380600780c */ /* 0x000fc60003f44270 */
[----:B------:R-:W-:Y:S01]  /*efe0*/  STL [R1+0x1544], R0 ;  /* 0x0015440001007387 */ /* 0x000fe20000100800 */
[----:B0-----:R-:W-:-:S09]  /*eff0*/  PRMT R3, RZ, 0x7610, R3 ;  /* 0x00007610ff037816 */ /* 0x001fd20000000003 */
[----:B----4-:R0:W3:Y:S04]  /*f000*/  @P2 LDG.E.U16 R3, [R8.64] ;  /* 0x0000000608032981 */ /* 0x0100e8000c1e1500 */
[----:B--2---:R1:W-:Y:S04]  /*f010*/  STL [R1+0xe4], R10 ;  /* 0x0000e40a01007387 */ /* 0x0043e80000100800 */
[----:B-1----:R-:W2:Y:S04]  /*f020*/  LDL.LU R10, [R1+0x15dc] ;  /* 0x0015dc00010a7983 */ /* 0x002ea80000300800 */
[----:B0-----:R-:W4:Y:S04]  /*f030*/  LDL R8, [R1+0x4b0] ;  /* 0x0004b00001087983 */ /* 0x001f280000100800 */
[----:B------:R-:W4:Y:S01]  /*f040*/  LDL R9, [R1+0x4b4] ;  /* 0x0004b40001097983 */ /* 0x000f220000100800 */
[----:B------:R-:W-:-:S02]  /*f050*/  PRMT R2, RZ, 0x7610, R2 ;  /* 0x00007610ff027816 */ /* 0x000fc40000000002 */
[----:B----4-:R-:W-:-:S04]  /*f060*/  @P2 LOP3.LUT R9, R9, R8, RZ, 0x3c, !PT ;  /* 0x0000000809092212 */ /* 0x010fc800078e3cff */
[----:B------:R-:W-:-:S04]  /*f070*/  @P2 LOP3.LUT R8, R9, R8, RZ, 0x3c, !PT ;  /* 0x0000000809082212 */ /* 0x000fc800078e3cff */
[----:B------:R-:W-:-:S05]  /*f080*/  @P2 LOP3.LUT R9, R9, R8, RZ, 0x3c, !PT ;  /* 0x0000000809092212 */ /* 0x000fca00078e3cff */
[----:B------:R0:W4:Y:S04]  /*f090*/  @P2 LDG.E.U16 R2, [R8.64] ;  /* 0x0000000608022981 */ /* 0x000128000c1e1500 */
[----:B0-----:R-:W3:Y:S04]  /*f0a0*/  LDL R8, [R1+0x4e8] ;  /* 0x0004e80001087983 */ /* 0x001ee80000100800 */
[----:B------:R-:W3:Y:S01]  /*f0b0*/  LDL R9, [R1+0x4ec] ;  /* 0x0004ec0001097983 */ /* 0x000ee20000100800 */
[----:B------:R-:W-:Y:S02]  /*f0c0*/  ISETP.GT.AND P0, PT, R6, 0x35, PT ;  /* 0x000000350600780c */ /* 0x000fe40003f04270 */
[----:B--2---:R-:W-:-:S11]  /*f0d0*/  PRMT R10, RZ, 0x7610, R10 ;  /* 0x00007610ff0a7816 */ /* 0x004fd6000000000a */
        /* <DEDUP_REMOVED lines=13> */
[----:B0-----:R-:W2:Y:S04]  /*f1b0*/  LDL R8, [R1+0x4d8] ;  /* 0x0004d80001087983 */ /* 0x001ea80000100800 */
[----:B------:R-:W2:Y:S01]  /*f1c0*/  LDL R9, [R1+0x4dc] ;  /* 0x0004dc0001097983 */ /* 0x000ea20000100800 */
[----:B------:R-:W-:Y:S02]  /*f1d0*/  ISETP.GT.AND P1, PT, R6, 0x36, PT ;  /* 0x000000360600780c */ /* 0x000fe40003f24270 */
[----:B------:R-:W-:-:S11]  /*f1e0*/  PRMT R13, RZ, 0x7610, R13 ;  /* 0x00007610ff0d7816 */ /* 0x000fd6000000000d */
[----:B--2---:R-:W-:-:S04]  /*f1f0*/  @P1 LOP3.LUT R9, R9, R8, RZ, 0x3c, !PT ;  /* 0x0000000809091212 */ /* 0x004fc800078e3cff */
[----:B------:R-:W-:-:S04]  /*f200*/  @P1 LOP3.LUT R8, R9, R8, RZ, 0x3c, !PT ;  /* 0x0000000809081212 */ /* 0x000fc800078e3cff */
[----:B------:R-:W-:-:S05]  /*f210*/  @P1 LOP3.LUT R9, R9, R8, RZ, 0x3c, !PT ;  /* 0x0000000809091212 */ /* 0x000fca00078e3cff */
[----:B------:R-:W2:Y:S04]  /*f220*/  @P1 LDG.E.U16 R13, [R8.64] ;  /* 0x00000006080d1981 */ /* 0x000ea8000c1e1500 */
[----:B---3--:R0:W-:Y:S04]  /*f230*/  STL [R1+0xdc], R29 ;  /* 0x0000dc1d01007387 */ /* 0x0081e80000100800 */
[----:B0-----:R-:W3:Y:S04]  /*f240*/  LDL R29, [R1+0x4ac] ;  /* 0x0004ac00011d7983 */ /* 0x001ee80000100800 */
        /* <DEDUP_REMOVED lines=17> */
[----:B------:R0:W-:Y:S04]  /*f360*/  STL [R1+0xd4], R26 ;  /* 0x0000d41a01007387 */ /* 0x0001e80000100800 */
        /* <DEDUP_REMOVED lines=9> */
[----:B------:R-:W2:Y:S01]  /*f400*/  @P0 LDG.E.U16 R19, [R8.64] ;  /* 0x0000000608130981 */ /* 0x000ea2000c1e1500 */
[C---:B------:R-:W-:Y:S02]  /*f410*/  ISETP.GT.AND P1, PT, R6.reuse, 0x39, PT ;  /* 0x000000390600780c */ /* 0x040fe40003f24270 */
[----:B------:R-:W-:Y:S01]  /*f420*/  PRMT R10, RZ, 0x7610, R10 ;  /* 0x00007610ff0a7816 */ /* 0x000fe2000000000a */
[----:B--2---:R0:W-:Y:S04]  /*f430*/  STL [R1+0xcc], R19 ;  /* 0x0000cc1301007387 */ /* 0x0041e80000100800 */
[----:B0-----:R-:W2:Y:S04]  /*f440*/  LDL.LU R19, [R1+0x15cc] ;  /* 0x0015cc0001137983 */ /* 0x001ea80000300800 */
[----:B------:R-:W2:Y:S02]  /*f450*/  LDL R9, [R1+0x4a8] ;  /* 0x0004a80001097983 */ /* 0x000ea40000100800 */
[----:B---3--:R-:W-:Y:S01]  /*f460*/  @P1 IMAD.MOV.U32 R8, RZ, RZ, R29 ;  /* 0x000000ffff081224 */ /* 0x008fe200078e001d */
[----:B------:R-:W-:Y:S01]  /*f470*/  PRMT R13, RZ, 0x7610, R13 ;  /* 0x00007610ff0d7816 */ /* 0x000fe2000000000d */
[----:B------:R-:W3:Y:S04]  /*f480*/  LDL R29, [R1+0x484] ;  /* 0x00048400011d7983 */ /* 0x000ee80000100800 */
[----:B--2---:R0:W2:Y:S04]  /*f490*/  @P1 LDG.E.U16 R10, [R8.64] ;  /* 0x00000006080a1981 */ /* 0x0040a8000c1e1500 */
[----:B0-----:R-:W3:Y:S04]  /*f4a0*/  LDL R8, [R1+0x4a0] ;  /* 0x0004a00001087983 */ /* 0x001ee80000100800 */
[----:B------:R-:W3:Y:S01]  /*f4b0*/  LDL R9, [R1+0x4a4] ;  /* 0x0004a40001097983 */ /* 0x000ee20000100800 */
[----:B------:R-:W-:-:S03]  /*f4c0*/  ISETP.GT.AND P0, PT, R6, 0x3a, PT ;  /* 0x0000003a0600780c */ /* 0x000fc60003f04270 */
[----:B--2---:R-:W-:Y:S01]  /*f4d0*/  STL [R1+0x154c], R10 ;  /* 0x00154c0a01007387 */ /* 0x004fe20000100800 */
[----:B---3--:R-:W-:-:S04]  /*f4e0*/  @P1 LOP3.LUT R9, R9, R8, RZ, 0x3c, !PT ;  /* 0x0000000809091212 */ /* 0x008fc800078e3cff */
[----:B------:R-:W-:-:S04]  /*f4f0*/  @P1 LOP3.LUT R8, R9, R8, RZ, 0x3c, !PT ;  /* 0x0000000809081212 */ /* 0x000fc800078e3cff */
[----:B------:R-:W-:-:S05]  /*f500*/  @P1 LOP3.LUT R9, R9, R8, RZ, 0x3c, !PT ;  /* 0x0000000809091212 */ /* 0x000fca00078e3cff */
[----:B------:R0:W2:Y:S04]  /*f510*/  @P1 LDG.E.U16 R13, [R8.64] ;  /* 0x00000006080d1981 */ /* 0x0000a8000c1e1500 */
[----:B0-----:R-:W3:Y:S01]  /*f520*/  LDL R9, [R1+0x498] ;  /* 0x0004980001097983 */ /* 0x001ee20000100800 */
[----:B------:R-:W-:Y:S01]  /*f530*/  PRMT R18, RZ, 0x7610, R18 ;  /* 0x00007610ff127816 */ /* 0x000fe20000000012 */
[----:B------:R-:W-:Y:S01]  /*f540*/  @P0 IMAD.MOV.U32 R8, RZ, RZ, R26 ;  /* 0x000000ffff080224 */ /* 0x000fe200078e001a */
[----:B------:R-:W-:Y:S01]  /*f550*/  PRMT R19, RZ, 0x7610, R19 ;  /* 0x00007610ff137816 */ /* 0x000fe20000000013 */
[----:B------:R-:W2:Y:S04]  /*f560*/  LDL R26, [R1+0x474] ;  /* 0x00047400011a7983 */ /* 0x000ea80000100800 */
[----:B---3--:R0:W3:Y:S04]  /*f570*/  @P0 LDG.E.U16 R18, [R8.64] ;  /* 0x0000000608120981 */ /* 0x0080e8000c1e1500 */
[----:B0-----:R-:W2:Y:S04]  /*f580*/  LDL R8, [R1+0x490] ;  /* 0x0004900001087983 */ /* 0x001ea80000100800 */
[----:B------:R-:W2:Y:S04]  /*f590*/  LDL R9, [R1+0x494] ;  /* 0x0004940001097983 */ /* 0x000ea80000100800 */
[----:B---3--:R-:W-:Y:S01]  /*f5a0*/  STL [R1+0x1548], R18 ;  /* 0x0015481201007387 */ /* 0x008fe20000100800 */
[----:B--2---:R-:W-:-:S04]  /*f5b0*/  @P0 LOP3.LUT R9, R9, R8, RZ, 0x3c, !PT ;  /* 0x0000000809090212 */ /* 0x004fc800078e3cff */
[----:B------:R-:W-:-:S04]  /*f5c0*/  @P0 LOP3.LUT R8, R9, R8, RZ, 0x3c, !PT ;  /* 0x0000000809080212 */ /* 0x000fc800078e3cff */
[----:B------:R-:W-:-:S05]  /*f5d0*/  @P0 LOP3.LUT R9, R9, R8, RZ, 0x3c, !PT ;  /* 0x0000000809090212 */ /* 0x000fca00078e3cff */
[----:B------:R0:W2:Y:S04]  /*f5e0*/  @P0 LDG.E.U16 R19, [R8.64] ;  /* 0x0000000608130981 */ /* 0x0000a8000c1e1500 */
[----:B0-----:R-:W3:Y:S04]  /*f5f0*/  LDL R8, [R1+0x488] ;  /* 0x0004880001087983 */ /* 0x001ee80000100800 */
[----:B------:R-:W3:Y:S01]  /*f600*/  LDL R9, [R1+0x48c] ;  /* 0x00048c0001097983 */ /* 0x000ee20000100800 */
[----:B------:R-:W-:Y:S02]  /*f610*/  ISETP.GT.AND P1, PT, R6, 0x3b, PT ;  /* 0x0000003b0600780c */ /* 0x000fe40003f24270 */
[----:B------:R-:W-:-:S11]  /*f620*/  PRMT R7, RZ, 0x7610, R7 ;  /* 0x00007610ff077816 */ /* 0x000fd60000000007 */
[----:B---3--:R-:W-:-:S04]  /*f630*/  @P1 LOP3.LUT R9, R9, R8, RZ, 0x3c, !PT ;  /* 0x0000000809091212 */ /* 0x008fc800078e3cff */
[----:B------:R-:W-:-:S04]  /*f640*/  @P1 LOP3.LUT R8, R9, R8, RZ, 0x3c, !PT ;  /* 0x0000000809081212 */ /* 0x000fc800078e3cff */
[----:B------:R-:W-:-:S05]  /*f650*/  @P1 LOP3.LUT R9, R9, R8, RZ, 0x3c, !PT ;  /* 0x0000000809091212 */ /* 0x000fca00078e3cff */
[----:B------:R-:W3:Y:S01]  /*f660*/  @P1 LDG.E.U16 R7, [R8.64] ;  /* 0x0000000608071981 */ /* 0x000ee2000c1e1500 */
[----:B------:R-:W-:-:S03]  /*f670*/  PRMT R0, RZ, 0x7610, R0 ;  /* 0x00007610ff007816 */ /* 0x000fc60000000000 */
[----:B---3--:R0:W-:Y:S04]  /*f680*/  STL [R1+0xc0], R7 ;  /* 0x0000c00701007387 */ /* 0x0081e80000100800 */
[----:B0-----:R-:W3:Y:S04]  /*f690*/  LDL.LU R7, [R1+0x15c8] ;  /* 0x0015c80001077983 */ /* 0x001ee80000300800 */
[----:B------:R-:W2:Y:S01]  /*f6a0*/  LDL R9, [R1+0x480] ;  /* 0x0004800001097983 */ /* 0x000ea20000100800 */
[----:B------:R-:W-:Y:S01]  /*f6b0*/  @P1 IMAD.MOV.U32 R8, RZ, RZ, R29 ;  /* 0x000000ffff081224 */ /* 0x000fe200078e001d */
[----:B------:R-:W-:-:S02]  /*f6c0*/  ISETP.GT.AND P0, PT, R6, 0x3c, PT ;  /* 0x0000003c0600780c */ /* 0x000fc40003f04270 */
[----:B------:R-:W3:Y:S04]  /*f6d0*/  LDL R29, [R1+0x45c] ;  /* 0x00045c00011d7983 */ /* 0x000ee80000100800 */
[----:B--2---:R0:W2:Y:S04]  /*f6e0*/  @P1 LDG.E.U16 R0, [R8.64] ;  /* 0x0000000608001981 */ /* 0x0040a8000c1e1500 */
[----:B0-----:R-:W2:Y:S04]  /*f6f0*/  LDL R8, [R1+0x478] ;  /* 0x0004780001087983 */ /* 0x001ea80000100800 */
        /* <DEDUP_REMOVED lines=8> */
[----:B------:R-:W3:Y:S01]  /*f780*/  LDL R9, [R1+0x470] ;  /* 0x0004700001097983 */ /* 0x000ee20000100800 */
[----:B------:R-:W-:-:S03]  /*f790*/  @P0 IMAD.MOV.U32 R8, RZ, RZ, R26 ;  /* 0x000000ffff080224 */ /* 0x000fc600078e001a */
[----:B------:R-:W4:Y:S01]  /*f7a0*/  LDL R26, [R1+0x454] ;  /* 0x00045400011a7983 */ /* 0x000f220000100800 */
[----:B--2---:R-:W-:-:S06]  /*f7b0*/  PRMT R7, RZ, 0x7610, R7 ;  /* 0x00007610ff077816 */ /* 0x004fcc0000000007 */
[----:B---3--:R-:W2:Y:S01]  /*f7c0*/  @P0 LDG.E.U16 R7, [R8.64] ;  /* 0x0000000608070981 */ /* 0x008ea2000c1e1500 */
[----:B------:R-:W-:-:S03]  /*f7d0*/  ISETP.GT.AND P1, PT, R6, 0x3d, PT ;  /* 0x0000003d0600780c */ /* 0x000fc60003f24270 */
        /* <DEDUP_REMOVED lines=11> */
[----:B------:R-:W-:Y:S02]  /*f890*/  PRMT R28, RZ, 0x7610, R28 ;  /* 0x00007610ff1c7816 */ /* 0x000fe4000000001c */
[----:B---3--:R-:W-:-:S04]  /*f8a0*/  @P1 LOP3.LUT R9, R9, R8, RZ, 0x3c, !PT ;  /* 0x0000000809091212 */ /* 0x008fc800078e3cff */
[----:B------:R-:W-:-:S04]  /*f8b0*/  @P1 LOP3.LUT R8, R9, R8, RZ, 0x3c, !PT ;  /* 0x0000000809081212 */ /* 0x000fc800078e3cff */
[----:B------:R-:W-:-:S05]  /*f8c0*/  @P1 LOP3.LUT R9, R9, R8, RZ, 0x3c, !PT ;  /* 0x0000000809091212 */ /* 0x000fca00078e3cff */
[----:B------:R-:W3:Y:S04]  /*f8d0*/  @P1 LDG.E.U16 R28, [R8.64] ;  /* 0x00000006081c1981 */ /* 0x000ee8000c1e1500 */
[----:B--2---:R0:W-:Y:S04]  /*f8e0*/  STL [R1+0xb0], R7 ;  /* 0x0000b00701007387 */ /* 0x0041e80000100800 */
[----:B0-----:R-:W2:Y:S01]  /*f8f0*/  LDL R7, [R1+0x44c] ;  /* 0x00044c0001077983 */ /* 0x001ea20000100800 */
[----:B------:R-:W-:-:S03]  /*f900*/  ISETP.GT.AND P0, PT, R6, 0x3e, PT ;  /* 0x0000003e0600780c */ /* 0x000fc60003f04270 */
[----:B---3--:R0:W-:Y:S04]  /*f910*/  STL [R1+0xac], R28 ;  /* 0x0000ac1c01007387 */ /* 0x0081e80000100800 */
[----:B0-----:R-:W3:Y:S04]  /*f920*/  LDL.LU R28, [R1+0x15bc] ;  /* 0x0015bc00011c7983 */ /* 0x001ee80000300800 */
[----:B------:R-:W2:Y:S01]  /*f930*/  LDL R9, [R1+0x458] ;  /* 0x0004580001097983 */ /* 0x000ea20000100800 */
[----:B------:R-:W-:Y:S01]  /*f940*/  PRMT R27, RZ, 0x7610, R27 ;  /* 0x00007610ff1b7816 */ /* 0x000fe2000000001b */
[----:B------:R-:W-:-:S05]  /*f950*/  @P0 IMAD.MOV.U32 R8, RZ, RZ, R29 ;  /* 0x000000ffff080224 */ /* 0x000fca00078e001d */
[----:B--2---:R0:W2:Y:S04]  /*f960*/  @P0 LDG.E.U16 R27, [R8.64] ;  /* 0x00000006081b0981 */ /* 0x0040a8000c1e1500 */
[----:B0-----:R-:W2:Y:S01]  /*f970*/  LDL R9, [R1+0x450] ;  /* 0x0004500001097983 */ /* 0x001ea20000100800 */
[----:B---3--:R-:W-:Y:S01]  /*f980*/  PRMT R28, RZ, 0x7610, R28 ;  /* 0x00007610ff1c7816 */ /* 0x008fe2000000001c */
[----:B----4-:R-:W-:Y:S02]  /*f990*/  @P0 IMAD.MOV.U32 R8, RZ, RZ, R26 ;  /* 0x000000ffff080224 */ /* 0x010fe400078e001a */
[----:B------:R-:W0:Y:S04]  /*f9a0*/  S2R R29, SR_TID.X ;  /* 0x00000000001d7919 */ /* 0x000e280000002100 */
[----:B--2---:R-:W2:Y:S01]  /*f9b0*/  @P0 LDG.E.U16 R28, [R8.64] ;  /* 0x00000006081c0981 */ /* 0x004ea2000c1e1500 */
[----:B0-----:R-:W-:-:S03]  /*f9c0*/  LOP3.LUT R29, R29, 0x3f, RZ, 0xc0, !PT ;  /* 0x0000003f1d1d7812 */ /* 0x001fc600078ec0ff */
[----:B------:R0:W-:Y:S01]  /*f9d0*/  STL [R1+0xa8], R27 ;  /* 0x0000a81b01007387 */ /* 0x0001e20000100800 */
[----:B------:R-:W-:-:S03]  /*f9e0*/  ISETP.GT.AND P1, PT, R6, 0x3f, PT ;  /* 0x0000003f0600780c */ /* 0x000fc60003f24270 */
[----:B------:R-:W3:Y:S01]  /*f9f0*/  LDL R26, [R1+0x848] ;  /* 0x00084800011a7983 */ /* 0x000ee20000100800 */
[----:B------:R-:W-:-:S03]  /*fa00*/  ISETP.GE.AND P0, PT, R29, R6, PT ;  /* 0x000000061d00720c */ /* 0x000fc60003f06270 */
[----:B0-----:R-:W4:Y:S04]  /*fa10*/  LDL R27, [R1+0xa14] ;  /* 0x000a1400011b7983 */ /* 0x001f280000100800 */
[----:B--2---:R0:W-:Y:S04]  /*fa20*/  STL [R1+0xa4], R28 ;  /* 0x0000a41c01007387 */ /* 0x0041e80000100800 */
[----:B0-----:R-:W2:Y:S04]  /*fa30*/  LDL.LU R28, [R1+0x15b8] ;  /* 0x0015b800011c7983 */ /* 0x001ea80000300800 */
[----:B------:R-:W2:Y:S04]  /*fa40*/  LDL R6, [R1+0x448] ;  /* 0x0004480001067983 */ /* 0x000ea80000100800 */
[----:B------:R-:W3:Y:S01]  /*fa50*/  LDL R29, [R1+0x9d4] ;  /* 0x0009d400011d7983 */ /* 0x000ee20000100800 */
[----:B--2---:R-:W-:-:S04]  /*fa60*/  @P1 LOP3.LUT R7, R7, R6, RZ, 0x3c, !PT ;  /* 0x0000000607071212 */ /* 0x004fc800078e3cff */
[C---:B------:R-:W-:Y:S02]  /*fa70*/  @P1 LOP3.LUT R6, R7.reuse, R6, RZ, 0x3c, !PT ;  /* 0x0000000607061212 */ /* 0x040fe400078e3cff */
[----:B------:R-:W-:Y:S02]  /*fa80*/  PRMT R28, RZ, 0x7610, R28 ;  /* 0x00007610ff1c7816 */ /* 0x000fe4000000001c */
        /* <DEDUP_REMOVED lines=12> */
[----:B------:R-:W-:Y:S01]  /*fb50*/  PRMT R28, RZ, 0x7610, R28 ;  /* 0x00007610ff1c7816 */ /* 0x000fe2000000001c */
[----:B----4-:R-:W-:Y:S02]  /*fb60*/  @!P0 IMAD.MOV.U32 R6, RZ, RZ, R27 ;  /* 0x000000ffff068224 */ /* 0x010fe400078e001b */
[----:B------:R-:W-:Y:S06]  /*fb70*/  BAR.SYNC.DEFER_BLOCKING 0x0 ;  /* 0x0000000000007b1d */ /* 0x000fec0000010000 */
[----:B--2---:R-:W2:Y:S04]  /*fb80*/  @!P0 LDG.E.U16 R28, [R6.64] ;  /* 0x00000006061c8981 */ /* 0x004ea8000c1e1500 */
[----:B------:R0:W-:Y:S04]  /*fb90*/  STL [R1+0x9c], R22 ;  /* 0x00009c1601007387 */ /* 0x0001e80000100800 */
[----:B0-----:R-:W4:Y:S04]  /*fba0*/  LDL.LU R22, [R1+0x14] ;  /* 0x0000140001167983 */ /* 0x001f280000300800 */
[----:B------:R-:W4:Y:S04]  /*fbb0*/  LDL.LU R27, [R1+0x18] ;  /* 0x00001800011b7983 */ /* 0x000f280000300800 */
[----:B--2---:R0:W-:Y:S04]  /*fbc0*/  STL [R1+0x98], R28 ;  /* 0x0000981c01007387 */ /* 0x0041e80000100800 */
[----:B0-----:R-:W2:Y:S04]  /*fbd0*/  LDL.LU R28, [R1+0x15b0] ;  /* 0x0015b000011c7983 */ /* 0x001ea80000300800 */
[----:B------:R-:W4:Y:S01]  /*fbe0*/  LDL R7, [R1+0x43c] ;  /* 0x00043c0001077983 */ /* 0x000f220000100800 */
[----:B---3--:R-:W-:-:S03]  /*fbf0*/  @!P0 IMAD.MOV.U32 R6, RZ, RZ, R26 ;  /* 0x000000ffff068224 */ /* 0x008fc600078e001a */
[----:B------:R-:W3:Y:S01]  /*fc00*/  LDL.LU R26, [R1+0x4] ;  /* 0x00000400011a7983 */ /* 0x000ee20000300800 */
[----:B--2---:R-:W-:-:S06]  /*fc10*/  PRMT R28, RZ, 0x7610, R28 ;  /* 0x00007610ff1c7816 */ /* 0x004fcc000000001c */
[----:B----4-:R-:W2:Y:S04]  /*fc20*/  @!P0 LDG.E.U16 R28, [R6.64] ;  /* 0x00000006061c8981 */ /* 0x010ea8000c1e1500 */
[----:B--2---:R0:W-:Y:S04]  /*fc30*/  STL [R1+0x94], R28 ;  /* 0x0000941c01007387 */ /* 0x0041e80000100800 */
[----:B0-----:R-:W2:Y:S04]  /*fc40*/  LDL.LU R28, [R1+0x15ac] ;  /* 0x0015ac00011c7983 */ /* 0x001ea80000300800 */
[----:B------:R-:W4:Y:S01]  /*fc50*/  LDL R7, [R1+0x9d0] ;  /* 0x0009d00001077983 */ /* 0x000f220000100800 */
[----:B------:R-:W-:-:S03]  /*fc60*/  @!P0 IMAD.MOV.U32 R6, RZ, RZ, R29 ;  /* 0x000000ffff068224 */ /* 0x000fc600078e001d */
[----:B------:R-:W3:Y:S01]  /*fc70*/  LDL.LU R29, [R1+0x8] ;  /* 0x00000800011d7983 */ /* 0x000ee20000300800 */
[----:B--2---:R-:W-:-:S06]  /*fc80*/  PRMT R28, RZ, 0x7610, R28 ;  /* 0x00007610ff1c7816 */ /* 0x004fcc000000001c */
[----:B----4-:R-:W2:Y:S04]  /*fc90*/  @!P0 LDG.E.U16 R28, [R6.64] ;  /* 0x00000006061c8981 */ /* 0x010ea8000c1e1500 */
[----:B--2---:R0:W-:Y:S04]  /*fca0*/  STL [R1+0x90], R28 ;  /* 0x0000901c01007387 */ /* 0x0041e80000100800 */
[----:B0-----:R-:W2:Y:S04]  /*fcb0*/  LDL.LU R28, [R1+0x15a8] ;  /* 0x0015a800011c7983 */ /* 0x001ea80000300800 */
[----:B------:R-:W4:Y:S04]  /*fcc0*/  LDL R6, [R1+0x990] ;  /* 0x0009900001067983 */ /* 0x000f280000100800 */
[----:B------:R-:W4:Y:S01]  /*fcd0*/  LDL R7, [R1+0x994] ;  /* 0x0009940001077983 */ /* 0x000f220000100800 */
[----:B--2---:R-:W-:-:S02]  /*fce0*/  PRMT R28, RZ, 0x7610, R28 ;  /* 0x00007610ff1c7816 */ /* 0x004fc4000000001c */
[----:B----4-:R-:W-:-:S04]  /*fcf0*/  @!P0 LOP3.LUT R7, R7, R6, RZ, 0x3c, !PT ;  /* 0x0000000607078212 */ /* 0x010fc800078e3cff */
[----:B------:R-:W-:-:S04]  /*fd00*/  @!P0 LOP3.LUT R6, R7, R6, RZ, 0x3c, !PT ;  /* 0x0000000607068212 */ /* 0x000fc800078e3cff */
[----:B------:R-:W-:-:S05]  /*fd10*/  @!P0 LOP3.LUT R7, R7, R6, RZ, 0x3c, !PT ;  /* 0x0000000607078212 */ /* 0x000fca00078e3cff */
[----:B------:R-:W2:Y:S04]  /*fd20*/  @!P0 LDG.E.U16 R28, [R6.64] ;  /* 0x00000006061c8981 */ /* 0x000ea8000c1e1500 */
        /* <DEDUP_REMOVED lines=37> */
[----:B------:R-:W2:Y:S04]  /*ff80*/  LDL R6, [R1+0x85c] ;  /* 0x00085c0001067983 */ /* 0x000ea80000100800 */
[----:B------:R-:W2:Y:S04]  /*ff90*/  LDL R7, [R1+0xa10] ;  /* 0x000a100001077983 */ /* 0x000ea80000100800 */
[----:B0-----:R-:W0:Y:S02]  /*ffa0*/  S2R R28, SR_TID.X ;  /* 0x00000000001c7919 */ /* 0x001e240000002100 */
[----:B0-----:R-:W-:-:S05]  /*ffb0*/  LOP3.LUT R28, R28, 0x3f, RZ, 0xc0, !PT ;  /* 0x0000003f1c1c7812 */ /* 0x001fca00078ec0ff */
[----:B------:R-:W-:-:S05]  /*ffc0*/  IMAD.SHL.U32 R28, R28, 0x2, RZ ;  /* 0x000000021c1c7824 */ /* 0x000fca00078e00ff */
[----:B------:R0:W-:Y:S02]  /*ffd0*/  STS.U16 [R28], R22 ;  /* 0x000000161c007388 */ /* 0x0001e40000000400 */
[----:B0-----:R-:W-:Y:S02]  /*ffe0*/  PRMT R28, RZ, 0x7610, R28 ;  /* 0x00007610ff1c7816 */ /* 0x001fe4000000001c */
[----:B------:R-:W4:Y:S01]  /*fff0*/  LDL.LU R22, [R1+0x1594] ;  /* 0x0015940001167983 */ /* 0x000f220000300800 */
[----:B--2---:R-:W-:-:S04]  /*10000*/  @!P0 LOP3.LUT R7, R7, R6, RZ, 0x3c, !PT ;  /* 0x0000000607078212 */ /* 0x004fc800078e3cff */
        /* <DEDUP_REMOVED lines=9> */
[----:B------:R0:W-:Y:S02]  /*100a0*/  STS.U16 [R28+0x80], R27 ;  /* 0x0000801b1c007388 */ /* 0x0001e40000000400 */
[----:B0-----:R-:W-:Y:S02]  /*100b0*/  PRMT R28, RZ, 0x7610, R28 ;  /* 0x00007610ff1c7816 */ /* 0x001fe4000000001c */
[----:B------:R-:W3:Y:S01]  /*100c0*/  LDL.LU R27, [R1+0x1590] ;  /* 0x00159000011b7983 */ /* 0x000ee20000300800 */
[----:B--2---:R-:W-:-:S04]  /*100d0*/  @!P0 LOP3.LUT R7, R7, R6, RZ, 0x3c, !PT ;  /* 0x0000000607078212 */ /* 0x004fc800078e3cff */
[----:B------:R-:W-:-:S04]  /*100e0*/  @!P0 LOP3.LUT R6, R7, R6, RZ, 0x3c, !PT ;  /* 0x0000000607068212 */ /* 0x000fc800078e3cff */
[----:B------:R-:W-:-:S05]  /*100f0*/  @!P0 LOP3.LUT R7, R7, R6, RZ, 0x3c, !PT ;  /* 0x0000000607078212 */ /* 0x000fca00078e3cff */
[----:B------:R-:W2:Y:S04]  /*10100*/  @!P0 LDG.E.U16 R28, [R6.64] ;  /* 0x00000006061c8981 */ /* 0x000ea8000c1e1500 */
[----:B--2---:R0:W-:Y:S04]  /*10110*/  STL [R1+0x74], R28 ;  /* 0x0000741c01007387 */ /* 0x0041e80000100800 */
[----:B------:R-:W2:Y:S04]  /*10120*/  LDL R6, [R1+0x9c8] ;  /* 0x0009c80001067983 */ /* 0x000ea80000100800 */
[----:B------:R-:W2:Y:S04]  /*10130*/  LDL R7, [R1+0x9cc] ;  /* 0x0009cc0001077983 */ /* 0x000ea80000100800 */
[----:B0-----:R-:W0:Y:S01]  /*10140*/  S2R R28, SR_TID.X ;  /* 0x00000000001c7919 */ /* 0x001e220000002100 */
[----:B------:R-:W-:-:S02]  /*10150*/  PRMT R21, RZ, 0x7610, R21 ;  /* 0x00007610ff157816 */ /* 0x000fc40000000015 */
[----:B0-----:R-:W-:-:S05]  /*10160*/  LOP3.LUT R28, R28, 0x3f, RZ, 0xc0, !PT ;  /* 0x0000003f1c1c7812 */ /* 0x001fca00078ec0ff */
[----:B------:R-:W-:-:S05]  /*10170*/  IMAD.SHL.U32 R28, R28, 0x2, RZ ;  /* 0x000000021c1c7824 */ /* 0x000fca00078e00ff */
[----:B---3--:R0:W-:Y:S04]  /*10180*/  STS.U16 [R28+0x800], R26 ;  /* 0x0008001a1c007388 */ /* 0x0081e80000000400 */
[----:B0-----:R-:W3:Y:S01]  /*10190*/  LDL.LU R26, [R1+0x158c] ;  /* 0x00158c00011a7983 */ /* 0x001ee20000300800 */
[----:B--2---:R-:W-:-:S04]  /*101a0*/  @!P0 LOP3.LUT R7, R7, R6, RZ, 0x3c, !PT ;  /* 0x0000000607078212 */ /* 0x004fc800078e3cff */
[----:B------:R-:W-:-:S04]  /*101b0*/  @!P0 LOP3.LUT R6, R7, R6, RZ, 0x3c, !PT ;  /* 0x0000000607068212 */ /* 0x000fc800078e3cff */
[----:B------:R-:W-:-:S05]  /*101c0*/  @!P0 LOP3.LUT R7, R7, R6, RZ, 0x3c, !PT ;  /* 0x0000000607078212 */ /* 0x000fca00078e3cff */
[----:B------:R0:W2:Y:S04]  /*101d0*/  @!P0 LDG.E.U16 R21, [R6.64] ;  /* 0x0000000606158981 */ /* 0x0000a8000c1e1500 */
[----:B0-----:R-:W2:Y:S04]  /*101e0*/  LDL R6, [R1+0x988] ;  /* 0x0009880001067983 */ /* 0x001ea80000100800 */
[----:B------:R-:W2:Y:S04]  /*101f0*/  LDL R7, [R1+0x98c] ;  /* 0x00098c0001077983 */ /* 0x000ea80000100800 */
[----:B------:R0:W-:Y:S02]  /*10200*/  STS.U16 [R28+0x880], R29 ;  /* 0x0008801d1c007388 */ /* 0x0001e40000000400 */
[----:B0-----:R-:W-:-:S02]  /*10210*/  PRMT R28, RZ, 0x7610, R28 ;  /* 0x00007610ff1c7816 */ /* 0x001fc4000000001c */
[----:B------:R-:W3:Y:S01]  /*10220*/  LDL R29, [R1+0x888] ;  /* 0x00088800011d7983 */ /* 0x000ee20000100800 */
[----:B--2---:R-:W-:-:S04]  /*10230*/  @!P0 LOP3.LUT R7, R7, R6, RZ, 0x3c, !PT ;  /* 0x0000000607078212 */ /* 0x004fc800078e3cff */
[----:B------:R-:W-:-:S04]  /*10240*/  @!P0 LOP3.LUT R6, R7, R6, RZ, 0x3c, !PT ;  /* 0x0000000607068212 */ /* 0x000fc800078e3cff */
[----:B------:R-:W-:-:S05]  /*10250*/  @!P0 LOP3.LUT R7, R7, R6, RZ, 0x3c, !PT ;  /* 0x0000000607078212 */ /* 0x000fca00078e3cff */
[----:B------:R-:W2:Y:S04]  /*10260*/  @!P0 LDG.E.U16 R28, [R6.64] ;  /* 0x00000006061c8981 */ /* 0x000ea8000c1e1500 */
[----:B------:R0:W-:Y:S04]  /*10270*/  STL [R1+0x70], R21 ;  /* 0x0000701501007387 */ /* 0x0001e80000100800 */
[----:B0-----:R-:W3:Y:S04]  /*10280*/  LDL R21, [R1+0x88c] ;  /* 0x00088c0001157983 */ /* 0x001ee80000100800 */
[----:B--2---:R0:W-:Y:S04]  /*10290*/  STL [R1+0x6c], R28 ;  /* 0x00006c1c01007387 */ /* 0x0041e80000100800 */
[----:B------:R-:W2:Y:S04]  /*102a0*/  LDL R6, [R1+0x948] ;  /* 0x0009480001067983 */ /* 0x000ea80000100800 */
[----:B------:R-:W2:Y:S04]  /*102b0*/  LDL R7, [R1+0x94c] ;  /* 0x00094c0001077983 */ /* 0x000ea80000100800 */
[----:B0-----:R-:W0:Y:S02]  /*102c0*/  S2R R28, SR_TID.X ;  /* 0x00000000001c7919 */ /* 0x001e240000002100 */
[----:B0-----:R-:W-:-:S05]  /*102d0*/  LOP3.LUT R28, R28, 0x3f, RZ, 0xc0, !PT ;  /* 0x0000003f1c1c7812 */ /* 0x001fca00078ec0ff */
[----:B------:R-:W-:-:S05]  /*102e0*/  IMAD.SHL.U32 R28, R28, 0x2, RZ ;  /* 0x000000021c1c7824 */ /* 0x000fca00078e00ff */
[----:B---3--:R0:W-:Y:S02]  /*102f0*/  STS.U16 [R28+0x1000], R26 ;  /* 0x0010001a1c007388 */ /* 0x0081e40000000400 */
[----:B0-----:R-:W-:Y:S02]  /*10300*/  PRMT R28, RZ, 0x7610, R28 ;  /* 0x00007610ff1c7816 */ /* 0x001fe4000000001c */
        /* <DEDUP_REMOVED lines=22> */
[----:B----4-:R0:W-:Y:S02]  /*10470*/  STS.U16 [R28+0x1800], R22 ;  /* 0x001800161c007388 */ /* 0x0101e40000000400 */
[----:B0-----:R-:W-:Y:S02]  /*10480*/  PRMT R28, RZ, 0x7610, R28 ;  /* 0x00007610ff1c7816 */ /* 0x001fe4000000001c */
[----:B--2---:R-:W-:-:S04]  /*10490*/  @!P0 LOP3.LUT R7, R7, R6, RZ, 0x3c, !PT ;  /* 0x0000000607078212 */ /* 0x004fc800078e3cff */
[----:B------:R-:W-:-:S04]  /*104a0*/  @!P0 LOP3.LUT R6, R7, R6, RZ, 0x3c, !PT ;  /* 0x0000000607068212 */ /* 0x000fc800078e3cff */
[----:B------:R-:W-:-:S05]  /*104b0*/  @!P0 LOP3.LUT R7, R7, R6, RZ, 0x3c, !PT ;  /* 0x0000000607078212 */ /* 0x000fca00078e3cff */
[----:B------:R0:W2:Y:S02]  /*104c0*/  @!P0 LDG.E.U16 R28, [R6.64] ;  /* 0x00000006061c8981 */ /* 0x0000a4000c1e1500 */
[----:B0-----:R-:W-:Y:S02]  /*104d0*/  @!P0 IMAD.MOV.U32 R6, RZ, RZ, R21 ;  /* 0x000000ffff068224 */ /* 0x001fe400078e0015 */
[----:B------:R-:W-:Y:S01]  /*104e0*/  @!P0 IMAD.MOV.U32 R7, RZ, RZ, R29 ;  /* 0x000000ffff078224 */ /* 0x000fe200078e001d */
[----:B--2---:R0:W-:Y:S04]  /*104f0*/  STL [R1+0x60], R28 ;  /* 0x0000601c01007387 */ /* 0x0041e80000100800 */
[----:B------:R-:W2:Y:S04]  /*10500*/  LDL R29, [R1+0x980] ;  /* 0x00098000011d7983 */ /* 0x000ea80000100800 */
[----:B------:R-:W3:Y:S04]  /*10510*/  LDL R21, [R1+0x984] ;  /* 0x0009840001157983 */ /* 0x000ee80000100800 */
[----:B0-----:R-:W0:Y:S02]  /*10520*/  S2R R28, SR_TID.X ;  /* 0x00000000001c7919 */ /* 0x001e240000002100 */
[----:B0-----:R-:W-:-:S05]  /*10530*/  LOP3.LUT R28, R28, 0x3f, RZ, 0xc0, !PT ;  /* 0x0000003f1c1c7812 */ /* 0x001fca00078ec0ff */
[----:B------:R-:W-:-:S05]  /*10540*/  IMAD.SHL.U32 R28, R28, 0x2, RZ ;  /* 0x000000021c1c7824 */ /* 0x000fca00078e00ff */
[----:B------:R0:W-:Y:S02]  /*10550*/  STS.U16 [R28+0x1880], R23 ;  /* 0x001880171c007388 */ /* 0x0001e40000000400 */
[----:B0-----:R-:W-:-:S06]  /*10560*/  PRMT R28, RZ, 0x7610, R28 ;  /* 0x00007610ff1c7816 */ /* 0x001fcc000000001c */
[----:B------:R-:W4:Y:S04]  /*10570*/  @!P0 LDG.E.U16 R28, [R6.64] ;  /* 0x00000006061c8981 */ /* 0x000f28000c1e1500 */
[----:B----4-:R0:W-:Y:S04]  /*10580*/  STL [R1+0x5c], R28 ;  /* 0x00005c1c01007387 */ /* 0x0101e80000100800 */
[----:B------:R-:W4:Y:S04]  /*10590*/  LDL R6, [R1+0x858] ;  /* 0x0008580001067983 */ /* 0x000f280000100800 */
[----:B------:R-:W4:Y:S04]  /*105a0*/  LDL R7, [R1+0xa2c] ;  /* 0x000a2c0001077983 */ /* 0x000f280000100800 */
[----:B0-----:R-:W0:Y:S02]  /*105b0*/  S2R R28, SR_TID.X ;  /* 0x00000000001c7919 */ /* 0x001e240000002100 */
[----:B0-----:R-:W-:-:S05]  /*105c0*/  LOP3.LUT R28, R28, 0x3f, RZ, 0xc0, !PT ;  /* 0x0000003f1c1c7812 */ /* 0x001fca00078ec0ff */
[----:B------:R-:W-:-:S05]  /*105d0*/  IMAD.SHL.U32 R28, R28, 0x2, RZ ;  /* 0x000000021c1c7824 */ /* 0x000fca00078e00ff */
[----:B------:R0:W-:Y:S02]  /*105e0*/  STS.U16 [R28+0x2000], R16 ;  /* 0x002000101c007388 */ /* 0x0001e40000000400 */
[----:B0-----:R-:W-:Y:S02]  /*105f0*/  PRMT R28, RZ, 0x7610, R28 ;  /* 0x00007610ff1c7816 */ /* 0x001fe4000000001c */
[----:B----4-:R-:W-:-:S04]  /*10600*/  @!P0 LOP3.LUT R7, R7, R6, RZ, 0x3c, !PT ;  /* 0x0000000607078212 */ /* 0x010fc800078e3cff */
[----:B------:R-:W-:-:S04]  /*10610*/  @!P0 LOP3.LUT R6, R7, R6, RZ, 0x3c, !PT ;  /* 0x0000000607068212 */ /* 0x000fc800078e3cff */
[----:B------:R-:W-:-:S05]  /*10620*/  @!P0 LOP3.LUT R7, R7, R6, RZ, 0x3c, !PT ;  /* 0x0000000607078212 */ /* 0x000fca00078e3cff */
        /* <DEDUP_REMOVED lines=13> */
[----:B----4-:R-:W-:Y:S04]  /*10700*/  STL [R1+0x54], R28 ;  /* 0x0000541c01007387 */ /* 0x010fe80000100800 */
[----:B------:R-:W4:Y:S04]  /*10710*/  LDL R6, [R1+0x9c0] ;  /* 0x0009c00001067983 */ /* 0x000f280000100800 */
[----:B------:R-:W4:Y:S01]  /*10720*/  LDL R7, [R1+0x9c4] ;  /* 0x0009c40001077983 */ /* 0x000f220000100800 */
[----:B------:R-:W-:-:S02]  /*10730*/  PRMT R14, RZ, 0x7610, R14 ;  /* 0x00007610ff0e7816 */ /* 0x000fc4000000000e */
[----:B----4-:R-:W-:-:S04]  /*10740*/  @!P0 LOP3.LUT R7, R7, R6, RZ, 0x3c, !PT ;  /* 0x0000000607078212 */ /* 0x010fc800078e3cff */
[----:B------:R-:W-:-:S04]  /*10750*/  @!P0 LOP3.LUT R6, R7, R6, RZ, 0x3c, !PT ;  /* 0x0000000607068212 */ /* 0x000fc800078e3cff */
[----:B------:R-:W-:-:S05]  /*10760*/  @!P0 LOP3.LUT R7, R7, R6, RZ, 0x3c, !PT ;  /* 0x0000000607078212 */ /* 0x000fca00078e3cff */
[----:B------:R3:W4:Y:S01]  /*10770*/  @!P0 LDG.E.U16 R14, [R6.64] ;  /* 0x00000006060e8981 */ /* 0x000722000c1e1500 */
[----:B------:R-:W-:Y:S01]  /*10780*/  PRMT R20, RZ, 0x7610, R20 ;  /* 0x00007610ff147816 */ /* 0x000fe20000000014 */
[----:B---3--:R-:W-:Y:S02]  /*10790*/  @!P0 IMAD.MOV.U32 R6, RZ, RZ, R21 ;  /* 0x000000ffff068224 */ /* 0x008fe400078e0015 */
[----:B--2---:R-:W-:-:S05]  /*107a0*/  @!P0 IMAD.MOV.U32 R7, RZ, RZ, R29 ;  /* 0x000000ffff078224 */ /* 0x004fca00078e001d */
[----:B------:R0:W2:Y:S04]  /*107b0*/  @!P0 LDG.E.U16 R20, [R6.64] ;  /* 0x0000000606148981 */ /* 0x0000a8000c1e1500 */
[----:B----4-:R1:W-:Y:S04]  /*107c0*/  STL [R1+0x50], R14 ;  /* 0x0000500e01007387 */ /* 0x0103e80000100800 */
[----:B-1----:R-:W3:Y:S04]  /*107d0*/  LDL.LU R14, [R1+0x24] ;  /* 0x00002400010e7983 */ /* 0x002ee80000300800 */
[----:B------:R-:W4:Y:S04]  /*107e0*/  LDL R29, [R1+0x8c4] ;  /* 0x0008c400011d7983 */ /* 0x000f280000100800 */
[----:B------:R-:W2:Y:S04]  /*107f0*/  LDL.LU R21, [R1+0x28] ;  /* 0x0000280001157983 */ /* 0x000ea80000300800 */
[----:B0-----:R-:W2:Y:S04]  /*10800*/  LDL R6, [R1+0x940] ;  /* 0x0009400001067983 */ /* 0x001ea80000100800 */
[----:B------:R-:W2:Y:S01]  /*10810*/  LDL R7, [R1+0x944] ;  /* 0x0009440001077983 */ /* 0x000ea20000100800 */
[----:B------:R-:W-:-:S03]  /*10820*/  PRMT R25, RZ, 0x7610, R25 ;  /* 0x00007610ff197816 */ /* 0x000fc60000000019 */
[----:B------:R-:W0:Y:S01]  /*10830*/  S2R R28, SR_TID.X ;  /* 0x00000000001c7919 */ /* 0x000e220000002100 */
[----:B--2---:R-:W-:-:S04]  /*10840*/  @!P0 LOP3.LUT R7, R7, R6, RZ, 0x3c, !PT ;  /* 0x0000000607078212 */ /* 0x004fc800078e3cff */
[----:B------:R-:W-:-:S04]  /*10850*/  @!P0 LOP3.LUT R6, R7, R6, RZ, 0x3c, !PT ;  /* 0x0000000607068212 */ /* 0x000fc800078e3cff */
[----:B------:R-:W-:-:S05]  /*10860*/  @!P0 LOP3.LUT R7, R7, R6, RZ, 0x3c, !PT ;  /* 0x0000000607078212 */ /* 0x000fca00078e3cff */
[----:B------:R-:W2:Y:S01]  /*10870*/  @!P0 LDG.E.U16 R25, [R6.64] ;  /* 0x0000000606198981 */ /* 0x000ea2000c1e1500 */
[----:B0-----:R-:W-:-:S05]  /*10880*/  LOP3.LUT R28, R28, 0x3f, RZ, 0xc0, !PT ;  /* 0x0000003f1c1c7812 */ /* 0x001fca00078ec0ff */
[----:B------:R-:W-:Y:S01]  /*10890*/  IMAD.SHL.U32 R28, R28, 0x2, RZ ;  /* 0x000000021c1c7824 */ /* 0x000fe200078e00ff */
[----:B------:R0:W-:Y:S04]  /*108a0*/  STL [R1+0x4c], R20 ;  /* 0x00004c1401007387 */ /* 0x0001e80000100800 */
[----:B------:R1:W-:Y:S04]  /*108b0*/  STS.U16 [R28+0x3000], R5 ;  /* 0x003000051c007388 */ /* 0x0003e80000000400 */
[----:B0-----:R-:W3:Y:S04]  /*108c0*/  LDL.LU R20, [R1+0x1c] ;  /* 0x00001c0001147983 */ /* 0x001ee80000300800 */
[----:B-1----:R-:W3:Y:S04]  /*108d0*/  LDL R5, [R1+0x904] ;  /* 0x0009040001057983 */ /* 0x002ee80000100800 */
[----:B------:R-:W-:Y:S04]  /*108e0*/  STS.U16 [R28+0x3080], R4 ;  /* 0x003080041c007388 */ /* 0x000fe80000000400 */
[----:B--2---:R0:W-:Y:S04]  /*108f0*/  STL [R1+0x48], R25 ;  /* 0x0000481901007387 */ /* 0x0041e80000100800 */
[----:B0-----:R-:W2:Y:S04]  /*10900*/  LDL.LU R25, [R1+0x20] ;  /* 0x0000200001197983 */ /* 0x001ea80000300800 */
[----:B------:R-:W3:Y:S01]  /*10910*/  LDL R4, [R1+0x900] ;  /* 0x0009000001047983 */ /* 0x000ee20000100800 */
[----:B------:R-:W-:-:S02]  /*10920*/  PRMT R24, RZ, 0x7610, R24 ;  /* 0x00007610ff187816 */ /* 0x000fc40000000018 */
[----:B---3--:R-:W-:-:S04]  /*10930*/  @!P0 LOP3.LUT R5, R5, R4, RZ, 0x3c, !PT ;  /* 0x0000000405058212 */ /* 0x008fc800078e3cff */
[----:B------:R-:W-:-:S04]  /*10940*/  @!P0 LOP3.LUT R4, R5, R4, RZ, 0x3c, !PT ;  /* 0x0000000405048212 */ /* 0x000fc800078e3cff */
[----:B------:R-:W-:-:S05]  /*10950*/  @!P0 LOP3.LUT R5, R5, R4, RZ, 0x3c, !PT ;  /* 0x0000000405058212 */ /* 0x000fca00078e3cff */
[----:B------:R0:W3:Y:S04]  /*10960*/  @!P0 LDG.E.U16 R24, [R4.64] ;  /* 0x0000000604188981 */ /* 0x0000e8000c1e1500 */
[----:B0-----:R-:W2:Y:S01]  /*10970*/  LDL R5, [R1+0x8c0] ;  /* 0x0008c00001057983 */ /* 0x001ea20000100800 */
[----:B----4-:R-:W-:-:S03]  /*10980*/  @!P0 IMAD.MOV.U32 R4, RZ, RZ, R29 ;  /* 0x000000ffff048224 */ /* 0x010fc600078e001d */
[----:B------:R-:W-:Y:S04]  /*10990*/  STS.U16 [R28+0x2800], R12 ;  /* 0x0028000c1c007388 */ /* 0x000fe80000000400 */
[----:B------:R-:W-:Y:S04]  /*109a0*/  STS.U16 [R28+0x2880], R11 ;  /* 0x0028800b1c007388 */ /* 0x000fe80000000400 */
[----:B------:R0:W-:Y:S02]  /*109b0*/  STS.U16 [R28+0x3800], R3 ;  /* 0x003800031c007388 */ /* 0x0001e40000000400 */
[----:B0-----:R-:W-:-:S06]  /*109c0*/  PRMT R28, RZ, 0x7610, R28 ;  /* 0x00007610ff1c7816 */ /* 0x001fcc000000001c */
[----:B--2---:R-:W2:Y:S04]  /*109d0*/  @!P0 LDG.E.U16 R28, [R4.64] ;  /* 0x00000006041c8981 */ /* 0x004ea8000c1e1500 */
[----:B---3--:R0:W-:Y:S04]  /*109e0*/  STL [R1+0x44], R24 ;  /* 0x0000441801007387 */ /* 0x0081e80000100800 */
[----:B0-----:R-:W3:Y:S04]  /*109f0*/  LDL.LU R24, [R1+0xc] ;  /* 0x00000c0001187983 */ /* 0x001ee80000300800 */
[----:B------:R-:W4:Y:S04]  /*10a00*/  LDL R3, [R1+0x884] ;  /* 0x0008840001037983 */ /* 0x000f280000100800 */
[----:B------:R-:W3:Y:S04]  /*10a10*/  LDL.LU R29, [R1+0x10] ;  /* 0x00001000011d7983 */ /* 0x000ee80000300800 */
[----:B--2---:R0:W-:Y:S04]  /*10a20*/  STL [R1+0x40], R28 ;  /* 0x0000401c01007387 */ /* 0x0041e80000100800 */
[----:B0-----:R-:W0:Y:S02]  /*10a30*/  S2R R28, SR_TID.X ;  /* 0x00000000001c7919 */ /* 0x001e240000002100 */
[----:B0-----:R-:W-:-:S05]  /*10a40*/  LOP3.LUT R28, R28, 0x3f, RZ, 0xc0, !PT ;  /* 0x0000003f1c1c7812 */ /* 0x001fca00078ec0ff */
[----:B------:R-:W-:-:S05]  /*10a50*/  IMAD.SHL.U32 R28, R28, 0x2, RZ ;  /* 0x000000021c1c7824 */ /* 0x000fca00078e00ff */
[----:B------:R0:W-:Y:S04]  /*10a60*/  STS.U16 [R28+0x3880], R2 ;  /* 0x003880021c007388 */ /* 0x0001e80000000400 */
[----:B0-----:R-:W4:Y:S01]  /*10a70*/  LDL R2, [R1+0x880] ;  /* 0x0008800001027983 */ /* 0x001f220000100800 */
[----:B------:R-:W-:-:S03]  /*10a80*/  PRMT R18, RZ, 0x7610, R18 ;  /* 0x00007610ff127816 */ /* 0x000fc60000000012 */
[----:B------:R-:W0:Y:S01]  /*10a90*/  S2R R28, SR_TID.X ;  /* 0x00000000001c7919 */ /* 0x000e220000002100 */
[----:B----4-:R-:W-:-:S04]  /*10aa0*/  @!P0 LOP3.LUT R3, R3, R2, RZ, 0x3c, !PT ;  /* 0x0000000203038212 */ /* 0x010fc800078e3cff */
[----:B------:R-:W-:-:S04]  /*10ab0*/  @!P0 LOP3.LUT R2, R3, R2, RZ, 0x3c, !PT ;  /* 0x0000000203028212 */ /* 0x000fc800078e3cff */
[----:B------:R-:W-:-:S05]  /*10ac0*/  @!P0 LOP3.LUT R3, R3, R2, RZ, 0x3c, !PT ;  /* 0x0000000203038212 */ /* 0x000fca00078e3cff */
[----:B------:R1:W2:Y:S01]  /*10ad0*/  @!P0 LDG.E.U16 R18, [R2.64] ;  /* 0x0000000602128981 */ /* 0x0002a2000c1e1500 */
[----:B0-----:R-:W-:-:S05]  /*10ae0*/  LOP3.LUT R28, R28, 0x3f, RZ, 0xc0, !PT ;  /* 0x0000003f1c1c7812 */ /* 0x001fca00078ec0ff */
[----:B------:R-:W-:Y:S01]  /*10af0*/  IMAD.SHL.U32 R28, R28, 0x2, RZ ;  /* 0x000000021c1c7824 */ /* 0x000fe200078e00ff */
[----:B-1----:R-:W4:Y:S04]  /*10b00*/  LDL R2, [R1+0x854] ;  /* 0x0008540001027983 */ /* 0x002f280000100800 */
[----:B------:R-:W-:Y:S01]  /*10b10*/  LOP3.LUT R28, R28, 0x10, RZ, 0x3c, !PT ;  /* 0x000000101c1c7812 */ /* 0x000fe200078e3cff */
[----:B------:R-:W4:Y:S04]  /*10b20*/  LDL R3, [R1+0xa28] ;  /* 0x000a280001037983 */ /* 0x000f280000100800 */
[----:B------:R-:W-:Y:S04]  /*10b30*/  STS.U16 [R28+0x100], R14 ;  /* 0x0001000e1c007388 */ /* 0x000fe80000000400 */
[----:B--2---:R0:W-:Y:S04]  /*10b40*/  STL [R1+0x3c], R18 ;  /* 0x00003c1201007387 */ /* 0x0041e80000100800 */
[----:B0-----:R-:W2:Y:S04]  /*10b50*/  LDL.LU R18, [R1] ;  /* 0x0000000001127983 */ /* 0x001ea80000300800 */
[----:B------:R-:W2:Y:S01]  /*10b60*/  LDL.LU R14, [R1+0x1588] ;  /* 0x00158800010e7983 */ /* 0x000ea20000300800 */
[----:B----4-:R-:W-:-:S04]  /*10b70*/  @!P0 LOP3.LUT R3, R3, R2, RZ, 0x3c, !PT ;  /* 0x0000000203038212 */ /* 0x010fc800078e3cff */
[----:B------:R-:W-:-:S04]  /*10b80*/  @!P0 LOP3.LUT R2, R3, R2, RZ, 0x3c, !PT ;  /* 0x0000000203028212 */ /* 0x000fc800078e3cff */
[----:B------:R-:W-:Y:S02]  /*10b90*/  @!P0 LOP3.LUT R3, R3, R2, RZ, 0x3c, !PT ;  /* 0x0000000203038212 */ /* 0x000fe400078e3cff */
[----:B--2---:R-:W-:-:S06]  /*10ba0*/  PRMT R14, RZ, 0x7610, R14 ;  /* 0x00007610ff0e7816 */ /* 0x004fcc000000000e */
[----:B------:R-:W2:Y:S04]  /*10bb0*/  @!P0 LDG.E.U16 R14, [R2.64] ;  /* 0x00000006020e8981 */ /* 0x000ea8000c1e1500 */
[----:B------:R-:W-:Y:S04]  /*10bc0*/  STS.U16 [R28+0x180], R21 ;  /* 0x000180151c007388 */ /* 0x000fe80000000400 */
[----:B--2---:R0:W-:Y:S04]  /*10bd0*/  STL [R1+0x38], R14 ;  /* 0x0000380e01007387 */ /* 0x0041e80000100800 */
[----:B0-----:R-:W2:Y:S04]  /*10be0*/  LDL.LU R14, [R1+0x1584] ;  /* 0x00158400010e7983 */ /* 0x001ea80000300800 */
[----:B------:R-:W4:Y:S04]  /*10bf0*/  LDL R2, [R1+0x83c] ;  /* 0x00083c0001027983 */ /* 0x000f280000100800 */
[----:B------:R-:W4:Y:S04]  /*10c00*/  LDL R3, [R1+0x9f0] ;  /* 0x0009f00001037983 */ /* 0x000f280000100800 */
[----:B------:R-:W2:Y:S01]  /*10c10*/  LDL.LU R21, [R1+0x1580] ;  /* 0x0015800001157983 */ /* 0x000ea20000300800 */
[----:B----4-:R-:W-:-:S04]  /*10c20*/  @!P0 LOP3.LUT R3, R3, R2, RZ, 0x3c, !PT ;  /* 0x0000000203038212 */ /* 0x010fc800078e3cff */
[C---:B------:R-:W-:Y:S02]  /*10c30*/  @!P0 LOP3.LUT R2, R3.reuse, R2, RZ, 0x3c, !PT ;  /* 0x0000000203028212 */ /* 0x040fe400078e3cff */
[----:B--2---:R-:W-:Y:S02]  /*10c40*/  PRMT R21, RZ, 0x7610, R21 ;  /* 0x00007610ff157816 */ /* 0x004fe40000000015 */
[----:B------:R-:W-:-:S05]  /*10c50*/  @!P0 LOP3.LUT R3, R3, R2, RZ, 0x3c, !PT ;  /* 0x0000000203038212 */ /* 0x000fca00078e3cff */
        /* <DEDUP_REMOVED lines=23> */
[----:B---3--:R-:W-:Y:S04]  /*10dd0*/  STS.U16 [R28+0x1100], R24 ;  /* 0x001100181c007388 */ /* 0x008fe80000000400 */
[----:B--2---:R0:W-:Y:S04]  /*10de0*/  STL [R1+0x2c], R25 ;  /* 0x00002c1901007387 */ /* 0x0041e80000100800 */
[----:B0-----:R-:W2:Y:S04]  /*10df0*/  LDL.LU R25, [R1+0x156c] ;  /* 0x00156c0001197983 */ /* 0x001ea80000300800 */
[----:B------:R-:W3:Y:S04]  /*10e00*/  LDL R2, [R1+0x938] ;  /* 0x0009380001027983 */ /* 0x000ee80000100800 */
[----:B------:R-:W3:Y:S04]  /*10e10*/  LDL R3, [R1+0x93c] ;  /* 0x00093c0001037983 */ /* 0x000ee80000100800 */
[----:B------:R-:W4:Y:S01]  /*10e20*/  LDL.LU R24, [R1+0x1568] ;  /* 0x0015680001187983 */ /* 0x000f220000300800 */
[----:B---3--:R-:W-:-:S04]  /*10e30*/  @!P0 LOP3.LUT R3, R3, R2, RZ, 0x3c, !PT ;  /* 0x0000000203038212 */ /* 0x008fc800078e3cff */
[C---:B------:R-:W-:Y:S02]  /*10e40*/  @!P0 LOP3.LUT R2, R3.reuse, R2, RZ, 0x3c, !PT ;  /* 0x0000000203028212 */ /* 0x040fe400078e3cff */
[----:B----4-:R-:W-:Y:S02]  /*10e50*/  PRMT R24, RZ, 0x7610, R24 ;  /* 0x00007610ff187816 */ /* 0x010fe40000000018 */
[----:B------:R-:W-:-:S05]  /*10e60*/  @!P0 LOP3.LUT R3, R3, R2, RZ, 0x3c, !PT ;  /* 0x0000000203038212 */ /* 0x000fca00078e3cff */
[----:B------:R-:W3:Y:S04]  /*10e70*/  @!P0 LDG.E.U16 R24, [R2.64] ;  /* 0x0000000602188981 */ /* 0x000ee8000c1e1500 */
[----:B------:R-:W-:Y:S04]  /*10e80*/  STS.U16 [R28+0x1180], R29 ;  /* 0x0011801d1c007388 */ /* 0x000fe80000000400 */
[----:B---3--:R0:W-:Y:S04]  /*10e90*/  STL [R1+0x1c], R24 ;  /* 0x00001c1801007387 */ /* 0x0081e80000100800 */
[----:B0-----:R-:W3:Y:S04]  /*10ea0*/  LDL.LU R24, [R1+0x1564] ;  /* 0x0015640001187983 */ /* 0x001ee80000300800 */
        /* <DEDUP_REMOVED lines=8> */
[----:B--2---:R0:W-:Y:S04]  /*10f30*/  STL [R1+0x14], R29 ;  /* 0x0000141d01007387 */ /* 0x0041e80000100800 */
[----:B0-----:R-:W2:Y:S04]  /*10f40*/  LDL.LU R29, [R1+0x155c] ;  /* 0x00155c00011d7983 */ /* 0x001ea80000300800 */
[----:B------:R-:W4:Y:S04]  /*10f50*/  LDL R2, [R1+0x8b8] ;  /* 0x0008b80001027983 */ /* 0x000f280000100800 */
[----:B------:R-:W4:Y:S01]  /*10f60*/  LDL R3, [R1+0x8bc] ;  /* 0x0008bc0001037983 */ /* 0x000f220000100800 */
[----:B---3--:R-:W-:-:S02]  /*10f70*/  PRMT R24, RZ, 0x7610, R24 ;  /* 0x00007610ff187816 */ /* 0x008fc40000000018 */
[----:B----4-:R-:W-:-:S04]  /*10f80*/  @!P0 LOP3.LUT R3, R3, R2, RZ, 0x3c, !PT ;  /* 0x0000000203038212 */ /* 0x010fc800078e3cff */
[----:B------:R-:W-:-:S04]  /*10f90*/  @!P0 LOP3.LUT R2, R3, R2, RZ, 0x3c, !PT ;  /* 0x0000000203028212 */ /* 0x000fc800078e3cff */
[----:B------:R-:W-:-:S05]  /*10fa0*/  @!P0 LOP3.LUT R3, R3, R2, RZ, 0x3c, !PT ;  /* 0x0000000203038212 */ /* 0x000fca00078e3cff */
[----:B------:R-:W3:Y:S04]  /*10fb0*/  @!P0 LDG.E.U16 R24, [R2.64] ;  /* 0x0000000602188981 */ /* 0x000ee8000c1e1500 */
[----:B---3--:R0:W-:Y:S04]  /*10fc0*/  STL [R1+0xc], R24 ;  /* 0x00000c1801007387 */ /* 0x0081e80000100800 */
[----:B0-----:R-:W3:Y:S04]  /*10fd0*/  LDL.LU R24, [R1+0x1558] ;  /* 0x0015580001187983 */ /* 0x001ee80000300800 */
[----:B------:R-:W4:Y:S04]  /*10fe0*/  LDL R2, [R1+0x878] ;  /* 0x0008780001027983 */ /* 0x000f280000100800 */
[----:B------:R-:W4:Y:S01]  /*10ff0*/  LDL R3, [R1+0x87c] ;  /* 0x00087c0001037983 */ /* 0x000f220000100800 */
[----:B------:R-:W-:-:S02]  /*11000*/  PRMT R12, RZ, 0x7610, R12 ;  /* 0x00007610ff0c7816 */ /* 0x000fc4000000000c */
[----:B----4-:R-:W-:-:S04]  /*11010*/  @!P0 LOP3.LUT R3, R3, R2, RZ, 0x3c, !PT ;  /* 0x0000000203038212 */ /* 0x010fc800078e3cff */
[----:B------:R-:W-:-:S04]  /*11020*/  @!P0 LOP3.LUT R2, R3, R2, RZ, 0x3c, !PT ;  /* 0x0000000203028212 */ /* 0x000fc800078e3cff */
[----:B------:R-:W-:-:S05]  /*11030*/  @!P0 LOP3.LUT R3, R3, R2, RZ, 0x3c, !PT ;  /* 0x0000000203038212 */ /* 0x000fca00078e3cff */
[----:B------:R0:W4:Y:S04]  /*11040*/  @!P0 LDG.E.U16 R12, [R2.64] ;  /* 0x00000006020c8981 */ /* 0x000128000c1e1500 */
[----:B0-----:R-:W3:Y:S04]  /*11050*/  LDL R2, [R1+0x850] ;  /* 0x0008500001027983 */ /* 0x001ee80000100800 */
[----:B------:R-:W3:Y:S01]  /*11060*/  LDL R3, [R1+0xa24] ;  /* 0x000a240001037983 */ /* 0x000ee20000100800 */
[----:B------:R-:W-:-:S03]  /*11070*/  PRMT R11, RZ, 0x7610, R11 ;  /* 0x00007610ff0b7816 */ /* 0x000fc6000000000b */
[----:B--2---:R-:W-:Y:S04]  /*11080*/  STS.U16 [R28+0x1900], R29 ;  /* 0x0019001d1c007388 */ /* 0x004fe80000000400 */
[----:B------:R0:W-:Y:S04]  /*11090*/  STS.U16 [R28+0x1980], R18 ;  /* 0x001980121c007388 */ /* 0x0001e80000000400 */
[----:B0-----:R-:W2:Y:S04]  /*110a0*/  LDL R18, [R1+0x9b4] ;  /* 0x0009b40001127983 */ /* 0x001ea80000100800 */
[----:B----4-:R0:W-:Y:S01]  /*110b0*/  STL [R1+0x14f4], R12 ;  /* 0x0014f40c01007387 */ /* 0x0101e20000100800 */
[----:B---3--:R-:W-:-:S04]  /*110c0*/  @!P0 LOP3.LUT R3, R3, R2, RZ, 0x3c, !PT ;  /* 0x0000000203038212 */ /* 0x008fc800078e3cff */
[----:B------:R-:W-:-:S04]  /*110d0*/  @!P0 LOP3.LUT R2, R3, R2, RZ, 0x3c, !PT ;  /* 0x0000000203028212 */ /* 0x000fc800078e3cff */
[----:B------:R-:W-:-:S05]  /*110e0*/  @!P0 LOP3.LUT R3, R3, R2, RZ, 0x3c, !PT ;  /* 0x0000000203038212 */ /* 0x000fca00078e3cff */
[----:B------:R1:W3:Y:S04]  /*110f0*/  @!P0 LDG.E.U16 R11, [R2.64] ;  /* 0x00000006020b8981 */ /* 0x0002e8000c1e1500 */
[----:B-1----:R-:W4:Y:S04]  /*11100*/  LDL R2, [R1+0x838] ;  /* 0x0008380001027983 */ /* 0x002f280000100800 */
[----:B------:R-:W4:Y:S01]  /*11110*/  LDL R3, [R1+0x9ec] ;  /* 0x0009ec0001037983 */ /* 0x000f220000100800 */
[----:B0-----:R-:W-:-:S03]  /*11120*/  PRMT R12, RZ, 0x7610, R12 ;  /* 0x00007610ff0c7816 */ /* 0x001fc6000000000c */
[----:B---3--:R-:W-:Y:S01]  /*11130*/  STL [R1+0x14f8], R11 ;  /* 0x0014f80b01007387 */ /* 0x008fe20000100800 */
[----:B----4-:R-:W-:-:S04]  /*11140*/  @!P0 LOP3.LUT R3, R3, R2, RZ, 0x3c, !PT ;  /* 0x0000000203038212 */ /* 0x010fc800078e3cff */
[----:B------:R-:W-:-:S04]  /*11150*/  @!P0 LOP3.LUT R2, R3, R2, RZ, 0x3c, !PT ;  /* 0x0000000203028212 */ /* 0x000fc800078e3cff */
[----:B------:R-:W-:-:S05]  /*11160*/  @!P0 LOP3.LUT R3, R3, R2, RZ, 0x3c, !PT ;  /* 0x0000000203038212 */ /* 0x000fca00078e3cff */
[----:B------:R0:W3:Y:S04]  /*11170*/  @!P0 LDG.E.U16 R12, [R2.64] ;  /* 0x00000006020c8981 */ /* 0x0000e8000c1e1500 */
[----:B0-----:R-:W4:Y:S01]  /*11180*/  LDL R3, [R1+0x9b0] ;  /* 0x0009b00001037983 */ /* 0x001f220000100800 */
[----:B------:R-:W-:Y:S01]  /*11190*/  PRMT R21, RZ, 0x7610, R21 ;  /* 0x00007610ff157816 */ /* 0x000fe20000000015 */
[----:B--2---:R-:W-:-:S05]  /*111a0*/  @!P0 IMAD.MOV.U32 R2, RZ, RZ, R18 ;  /* 0x000000ffff028224 */ /* 0x004fca00078e0012 */
[----:B----4-:R-:W2:Y:S04]  /*111b0*/  @!P0 LDG.E.U16 R21, [R2.64] ;  /* 0x0000000602158981 */ /* 0x010ea8000c1e1500 */
[----:B---3--:R0:W-:Y:S04]  /*111c0*/  STL [R1+0x28], R12 ;  /* 0x0000280c01007387 */ /* 0x0081e80000100800 */
[----:B0-----:R-:W3:Y:S04]  /*111d0*/  LDL R12, [R1+0x8f4] ;  /* 0x0008f400010c7983 */ /* 0x001ee80000100800 */
[----:B------:R-:W4:Y:S04]  /*111e0*/  LDL.LU R18, [R1+0x3dc] ;  /* 0x0003dc0001127983 */ /* 0x000f280000300800 */
[----:B--2---:R0:W-:Y:S04]  /*111f0*/  STL [R1+0x24], R21 ;  /* 0x0000241501007387 */ /* 0x0041e80000100800 */
[----:B0-----:R-:W2:Y:S04]  /*11200*/  LDL.LU R21, [R1+0x1554] ;  /* 0x0015540001157983 */ /* 0x001ea80000300800 */
[----:B------:R-:W2:Y:S04]  /*11210*/  LDL R2, [R1+0x970] ;  /* 0x0009700001027983 */ /* 0x000ea80000100800 */
[----:B------:R-:W2:Y:S01]  /*11220*/  LDL R3, [R1+0x974] ;  /* 0x0009740001037983 */ /* 0x000ea20000100800 */
[----:B------:R-:W-:-:S02]  /*11230*/  PRMT R11, RZ, 0x7610, R11 ;  /* 0x00007610ff0b7816 */ /* 0x000fc4000000000b */
[----:B--2---:R-:W-:-:S04]  /*11240*/  @!P0 LOP3.LUT R3, R3, R2, RZ, 0x3c, !PT ;  /* 0x0000000203038212 */ /* 0x004fc800078e3cff */
[----:B------:R-:W-:-:S04]  /*11250*/  @!P0 LOP3.LUT R2, R3, R2, RZ, 0x3c, !PT ;  /* 0x0000000203028212 */ /* 0x000fc800078e3cff */
[----:B------:R-:W-:-:S05]  /*11260*/  @!P0 LOP3.LUT R3, R3, R2, RZ, 0x3c, !PT ;  /* 0x0000000203038212 */ /* 0x000fca00078e3cff */
[----:B------:R0:W2:Y:S04]  /*11270*/  @!P0 LDG.E.U16 R11, [R2.64] ;  /* 0x00000006020b8981 */ /* 0x0000a8000c1e1500 */
[----:B0-----:R-:W2:Y:S04]  /*11280*/  LDL R2, [R1+0x930] ;  /* 0x0009300001027983 */ /* 0x001ea80000100800 */
[----:B------:R-:W2:Y:S01]  /*11290*/  LDL R3, [R1+0x934] ;  /* 0x0009340001037983 */ /* 0x000ea20000100800 */
[----:B------:R-:W-:Y:S02]  /*112a0*/  PRMT R15, RZ, 0x7610, R15 ;  /* 0x00007610ff0f7816 */ /* 0x000fe4000000000f */
[----:B--2---:R-:W-:-:S04]  /*112b0*/  @!P0 LOP3.LUT R3, R3, R2, RZ, 0x3c, !PT ;  /* 0x0000000203038212 */ /* 0x004fc800078e3cff */
[----:B------:R-:W-:-:S04]  /*112c0*/  @!P0 LOP3.LUT R2, R3, R2, RZ, 0x3c, !PT ;  /* 0x0000000203028212 */ /* 0x000fc800078e3cff */
[----:B------:R-:W-:-:S05]  /*112d0*/  @!P0 LOP3.LUT R3, R3, R2, RZ, 0x3c, !PT ;  /* 0x0000000203038212 */ /* 0x000fca00078e3cff */
[----:B------:R-:W2:Y:S04]  /*112e0*/  @!P0 LDG.E.U16 R15, [R2.64] ;  /* 0x00000006020f8981 */ /* 0x000ea8000c1e1500 */
[----:B------:R-:W-:Y:S04]  /*112f0*/  STS.U16 [R28+0x2100], R24 ;  /* 0x002100181c007388 */ /* 0x000fe80000000400 */
[----:B------:R-:W-:Y:S04]  /*11300*/  STS.U16 [R28+0x2180], R25 ;  /* 0x002180191c007388 */ /* 0x000fe80000000400 */
[----:B------:R-:W-:Y:S04]  /*11310*/  STS.U16 [R28+0x2900], R20 ;  /* 0x002900141c007388 */ /* 0x000fe80000000400 */
[----:B------:R-:W-:Y:S04]  /*11320*/  STS.U16 [R28+0x2980], R21 ;  /* 0x002980151c007388 */ /* 0x000fe80000000400 */
[----:B------:R0:W-:Y:S04]  /*11330*/  STL [R1+0x20], R11 ;  /* 0x0000200b01007387 */ /* 0x0001e80000100800 */
[----:B------:R1:W-:Y:S04]  /*11340*/  STS.U16 [R28+0x3100], R14 ;  /* 0x0031000e1c007388 */ /* 0x0003e80000000400 */
[----:B0-----:R-:W4:Y:S04]  /*11350*/  LDL R11, [R1+0x874] ;  /* 0x00087400010b7983 */ /* 0x001f280000100800 */
[----:B-1----:R-:W4:Y:S04]  /*11360*/  LDL.LU R14, [R1+0x3e0] ;  /* 0x0003e000010e7983 */ /* 0x002f280000300800 */
[----:B--2---:R0:W-:Y:S04]  /*11370*/  STL [R1+0x18], R15 ;  /* 0x0000180f01007387 */ /* 0x0041e80000100800 */
[----:B0-----:R-:W2:Y:S04]  /*11380*/  LDL.LU R15, [R1+0x1550] ;  /* 0x00155000010f7983 */ /* 0x001ea80000300800 */
[----:B------:R-:W2:Y:S01]  /*11390*/  LDL R3, [R1+0x8f0] ;  /* 0x0008f00001037983 */ /* 0x000ea20000100800 */
[----:B------:R-:W-:Y:S01]  /*113a0*/  PRMT R10, RZ, 0x7610, R10 ;  /* 0x00007610ff0a7816 */ /* 0x000fe2000000000a */
[----:B---3--:R-:W-:-:S02]  /*113b0*/  @!P0 IMAD.MOV.U32 R2, RZ, RZ, R12 ;  /* 0x000000ffff028224 */ /* 0x008fc400078e000c */
[----:B------:R-:W3:Y:S04]  /*113c0*/  LDL.LU R12, [R1+0x390] ;  /* 0x00039000010c7983 */ /* 0x000ee80000300800 */
[----:B--2---:R-:W2:Y:S04]  /*113d0*/  @!P0 LDG.E.U16 R10, [R2.64] ;  /* 0x00000006020a8981 */ /* 0x004ea8000c1e1500 */
[----:B--2---:R0:W-:Y:S04]  /*113e0*/  STL [R1+0x10], R10 ;  /* 0x0000100a01007387 */ /* 0x0041e80000100800 */
[----:B0-----:R-:W2:Y:S04]  /*113f0*/  LDL.LU R10, [R1+0x154c] ;  /* 0x00154c00010a7983 */ /* 0x001ea80000300800 */
[----:B------:R-:W2:Y:S04]  /*11400*/  LDL R2, [R1+0x8b0] ;  /* 0x0008b00001027983 */ /* 0x000ea80000100800 */
[----:B------:R-:W2:Y:S01]  /*11410*/  LDL R3, [R1+0x8b4] ;  /* 0x0008b40001037983 */ /* 0x000ea20000100800 */
[----:B------:R-:W-:-:S03]  /*11420*/  PRMT R26, RZ, 0x7610, R26 ;  /* 0x00007610ff1a7816 */ /* 0x000fc6000000001a */
[----:B------:R-:W-:Y:S01]  /*11430*/  STS.U16 [R28+0x3180], R15 ;  /* 0x0031800f1c007388 */ /* 0x000fe20000000400 */
[----:B--2---:R-:W-:-:S04]  /*11440*/  @!P0 LOP3.LUT R3, R3, R2, RZ, 0x3c, !PT ;  /* 0x0000000203038212 */ /* 0x004fc800078e3cff */
[----:B------:R-:W-:-:S04]  /*11450*/  @!P0 LOP3.LUT R2, R3, R2, RZ, 0x3c, !PT ;  /* 0x0000000203028212 */ /* 0x000fc800078e3cff */
[----:B------:R-:W-:-:S05]  /*11460*/  @!P0 LOP3.LUT R3, R3, R2, RZ, 0x3c, !PT ;  /* 0x0000000203038212 */ /* 0x000fca00078e3cff */
[----:B------:R0:W2:Y:S04]  /*11470*/  @!P0 LDG.E.U16 R26, [R2.64] ;  /* 0x00000006021a8981 */ /* 0x0000a8000c1e1500 */
[----:B0-----:R-:W3:Y:S04]  /*11480*/  LDL R3, [R1+0x870] ;  /* 0x0008700001037983 */ /* 0x001ee80000100800 */
[----:B------:R0:W-:Y:S04]  /*11490*/  STS.U16 [R28+0x3900], R10 ;  /* 0x0039000a1c007388 */ /* 0x0001e80000000400 */
[----:B0-----:R-:W0:Y:S01]  /*114a0*/  S2R R28, SR_TID.X ;  /* 0x00000000001c7919 */ /* 0x001e220000002100 */
[----:B------:R-:W-:-:S02]  /*114b0*/  PRMT R10, RZ, 0x7610, R10 ;  /* 0x00007610ff0a7816 */ /* 0x000fc4000000000a */
[----:B0-----:R-:W-:-:S05]  /*114c0*/  LOP3.LUT R28, R28, 0x3f, RZ, 0xc0, !PT ;  /* 0x0000003f1c1c7812 */ /* 0x001fca00078ec0ff */
[----:B------:R-:W-:-:S05]  /*114d0*/  IMAD.SHL.U32 R28, R28, 0x2, RZ ;  /* 0x000000021c1c7824 */ /* 0x000fca00078e00ff */
[----:B------:R-:W-:-:S05]  /*114e0*/  LOP3.LUT R2, R28, 0x10, RZ, 0x3c, !PT ;  /* 0x000000101c027812 */ /* 0x000fca00078e3cff */
[----:B------:R4:W-:Y:S02]  /*114f0*/  STS.U16 [R2+0x3980], R13 ;  /* 0x0039800d02007388 */ /* 0x0009e40000000400 */
[----:B----4-:R-:W-:Y:S02]  /*11500*/  @!P0 IMAD.MOV.U32 R2, RZ, RZ, R11 ;  /* 0x000000ffff028224 */ /* 0x010fe400078e000b */
[----:B--2---:R0:W-:Y:S04]  /*11510*/  STL [R1+0x14dc], R26 ;  /* 0x0014dc1a01007387 */ /* 0x0041e80000100800 */
[----:B0-----:R-:W2:Y:S04]  /*11520*/  LDL R26, [R1+0x9ac] ;  /* 0x0009ac00011a7983 */ /* 0x001ea80000100800 */
[----:B------:R-:W4:Y:S04]  /*11530*/  LDL.LU R11, [R1+0x190] ;  /* 0x00019000010b7983 */ /* 0x000f280000300800 */
[----:B---3--:R0:W3:Y:S04]  /*11540*/  @!P0 LDG.E.U16 R10, [R2.64] ;  /* 0x00000006020a8981 */ /* 0x0080e8000c1e1500 */
[----:B0-----:R-:W2:Y:S04]  /*11550*/  LDL R2, [R1+0x84c] ;  /* 0x00084c0001027983 */ /* 0x001ea80000100800 */
[----:B------:R-:W2:Y:S01]  /*11560*/  LDL R3, [R1+0xa20] ;  /* 0x000a200001037983 */ /* 0x000ea20000100800 */
[----:B------:R-:W-:-:S03]  /*11570*/  PRMT R9, RZ, 0x7610, R9 ;  /* 0x00007610ff097816 */ /* 0x000fc60000000009 */
[----:B---3--:R0:W-:Y:S01]  /*11580*/  STL [R1+0x14d8], R10 ;  /* 0x0014d80a01007387 */ /* 0x0081e20000100800 */
[----:B--2---:R-:W-:-:S04]  /*11590*/  @!P0 LOP3.LUT R3, R3, R2, RZ, 0x3c, !PT ;  /* 0x0000000203038212 */ /* 0x004fc800078e3cff */
[C---:B------:R-:W-:Y:S02]  /*115a0*/  @!P0 LOP3.LUT R2, R3.reuse, R2, RZ, 0x3c, !PT ;  /* 0x0000000203028212 */ /* 0x040fe400078e3cff */
[----:B0-----:R-:W-:Y:S02]  /*115b0*/  LOP3.LUT R10, R28, 0x20, RZ, 0x3c, !PT ;  /* 0x000000201c0a7812 */ /* 0x001fe400078e3cff */
[----:B------:R-:W-:-:S03]  /*115c0*/  @!P0 LOP3.LUT R3, R3, R2, RZ, 0x3c, !PT ;  /* 0x0000000203038212 */ /* 0x000fc600078e3cff */
[----:B------:R0:W-:Y:S04]  /*115d0*/  STS.U16 [R10+0x200], R18 ;  /* 0x000200120a007388 */ /* 0x0001e80000000400 */
[----:B------:R1:W2:Y:S04]  /*115e0*/  @!P0 LDG.E.U16 R9, [R2.64] ;  /* 0x0000000602098981 */ /* 0x0002a8000c1e1500 */
[----:B0-----:R-:W3:Y:S04]  /*115f0*/  LDL.LU R18, [R1+0x1548] ;  /* 0x0015480001127983 */ /* 0x001ee80000300800 */
[----:B-1----:R-:W3:Y:S04]  /*11600*/  LDL R2, [R1+0x834] ;  /* 0x0008340001027983 */ /* 0x002ee80000100800 */
[----:B------:R-:W3:Y:S01]  /*11610*/  LDL R3, [R1+0x9e8] ;  /* 0x0009e80001037983 */ /* 0x000ee20000100800 */
[----:B------:R-:W-:-:S03]  /*11620*/  PRMT R15, RZ, 0x7610, R15 ;  /* 0x00007610ff0f7816 */ /* 0x000fc6000000000f */
[----:B------:R0:W-:Y:S04]  /*11630*/  STS.U16 [R10+0x280], R14 ;  /* 0x0002800e0a007388 */ /* 0x0001e80000000400 */
[----:B--2---:R1:W-:Y:S04]  /*11640*/  STL [R1+0x14e0], R9 ;  /* 0x0014e00901007387 */ /* 0x0043e80000100800 */
[----:B0-----:R-:W2:Y:S01]  /*11650*/  LDL R14, [R1+0x92c] ;  /* 0x00092c00010e7983 */ /* 0x001ea20000100800 */
[----:B---3--:R-:W-:-:S04]  /*11660*/  @!P0 LOP3.LUT R3, R3, R2, RZ, 0x3c, !PT ;  /* 0x0000000203038212 */ /* 0x008fc800078e3cff */
[----:B------:R-:W-:-:S04]  /*11670*/  @!P0 LOP3.LUT R2, R3, R2, RZ, 0x3c, !PT ;  /* 0x0000000203028212 */ /* 0x000fc800078e3cff */
[----:B------:R-:W-:-:S05]  /*11680*/  @!P0 LOP3.LUT R3, R3, R2, RZ, 0x3c, !PT ;  /* 0x0000000203038212 */ /* 0x000fca00078e3cff */
[----:B------:R0:W3:Y:S04]  /*11690*/  @!P0 LDG.E.U16 R15, [R2.64] ;  /* 0x00000006020f8981 */ /* 0x0000e8000c1e1500 */
[----:B0-----:R-:W2:Y:S04]  /*116a0*/  LDL.LU R2, [R1+0x38c] ;  /* 0x00038c0001027983 */ /* 0x001ea80000300800 */
[----:B------:R-:W4:Y:S01]  /*116b0*/  LDL R3, [R1+0x9a8] ;  /* 0x0009a80001037983 */ /* 0x000f220000100800 */
[----:B-1----:R-:W-:-:S03]  /*116c0*/  PRMT R9, RZ, 0x7610, R9 ;  /* 0x00007610ff097816 */ /* 0x002fc60000000009 */
[----:B---3--:R0:W-:Y:S04]  /*116d0*/  STL [R1+0x8], R15 ;  /* 0x0000080f01007387 */ /* 0x0081e80000100800 */
[----:B--2---:R1:W-:Y:S04]  /*116e0*/  STS.U16 [R10+0xa00], R2 ;  /* 0x000a00020a007388 */ /* 0x0043e80000000400 */
[----:B0-----:R-:W2:Y:S01]  /*116f0*/  LDL.LU R15, [R1+0x164] ;  /* 0x00016400010f7983 */ /* 0x001ea20000300800 */
[----:B-1----:R-:W-:Y:S01]  /*11700*/  @!P0 IMAD.MOV.U32 R2, RZ, RZ, R26 ;  /* 0x000000ffff028224 */ /* 0x002fe200078e001a */
[----:B------:R-:W-:-:S02]  /*11710*/  PRMT R28, RZ, 0x7610, R28 ;  /* 0x00007610ff1c7816 */ /* 0x000fc4000000001c */
[----:B------:R-:W3:Y:S04]  /*11720*/  LDL R26, [R1+0x8a8] ;  /* 0x0008a800011a7983 */ /* 0x000ee80000100800 */
[----:B----4-:R0:W4:Y:S04]  /*11730*/  @!P0 LDG.E.U16 R9, [R2.64] ;  /* 0x0000000602098981 */ /* 0x010128000c1e1500 */
[----:B0-----:R-:W2:Y:S04]  /*11740*/  LDL R2, [R1+0x968] ;  /* 0x0009680001027983 */ /* 0x001ea80000100800 */
[----:B------:R-:W2:Y:S02]  /*11750*/  LDL R3, [R1+0x96c] ;  /* 0x00096c0001037983 */ /* 0x000ea40000100800 */
[----:B--2---:R-:W-:-:S04]  /*11760*/  @!P0 LOP3.LUT R3, R3, R2, RZ, 0x3c, !PT ;  /* 0x0000000203038212 */ /* 0x004fc800078e3cff */
[----:B------:R-:W-:-:S04]  /*11770*/  @!P0 LOP3.LUT R2, R3, R2, RZ, 0x3c, !PT ;  /* 0x0000000203028212 */ /* 0x000fc800078e3cff */
[----:B------:R-:W-:-:S05]  /*11780*/  @!P0 LOP3.LUT R3, R3, R2, RZ, 0x3c, !PT ;  /* 0x0000000203038212 */ /* 0x000fca00078e3cff */
[----:B------:R-:W2:Y:S04]  /*11790*/  @!P0 LDG.E.U16 R28, [R2.64] ;  /* 0x00000006021c8981 */ /* 0x000ea8000c1e1500 */
[----:B----4-:R0:W-:Y:S04]  /*117a0*/  STL [R1+0x4], R9 ;  /* 0x0000040901007387 */ /* 0x0101e80000100800 */
[----:B------:R1:W-:Y:S04]  /*117b0*/  STS.U16 [R10+0xa80], R12 ;  /* 0x000a800c0a007388 */ /* 0x0003e80000000400 */
[----:B0-----:R-:W4:Y:S04]  /*117c0*/  LDL R9, [R1+0x8ac] ;  /* 0x0008ac0001097983 */ /* 0x001f280000100800 */
[----:B-1----:R-:W3:Y:S04]  /*117d0*/  LDL.LU R12, [R1+0x110] ;  /* 0x00011000010c7983 */ /* 0x002ee80000300800 */
[----:B--2---:R-:W-:Y:S04]  /*117e0*/  STL [R1], R28 ;  /* 0x0000001c01007387 */ /* 0x004fe80000100800 */
[----:B------:R-:W2:Y:S04]  /*117f0*/  LDL.LU R2, [R1+0x18c] ;  /* 0x00018c0001027983 */ /* 0x000ea80000300800 */
[----:B------:R-:W3:Y:S01]  /*11800*/  LDL R3, [R1+0x928] ;  /* 0x0009280001037983 */ /* 0x000ee20000100800 */
[----:B------:R-:W-:-:S03]  /*11810*/  PRMT R29, RZ, 0x7610, R29 ;  /* 0x00007610ff1d7816 */ /* 0x000fc6000000001d */
[----:B--2---:R0:W-:Y:S02]  /*11820*/  STS.U16 [R10+0x1200], R2 ;  /* 0x001200020a007388 */ /* 0x0041e40000000400 */
[----:B0-----:R-:W-:-:S05]  /*11830*/  @!P0 IMAD.MOV.U32 R2, RZ, RZ, R14 ;  /* 0x000000ffff028224 */ /* 0x001fca00078e000e */
[----:B---3--:R0:W2:Y:S04]  /*11840*/  @!P0 LDG.E.U16 R29, [R2.64] ;  /* 0x00000006021d8981 */ /* 0x0080a8000c1e1500 */
[----:B0-----:R-:W3:Y:S04]  /*11850*/  LDL R2, [R1+0x8e8] ;  /* 0x0008e80001027983 */ /* 0x001ee80000100800 */
[----:B------:R-:W3:Y:S01]  /*11860*/  LDL R3, [R1+0x8ec] ;  /* 0x0008ec0001037983 */ /* 0x000ee20000100800 */
[----:B------:R-:W-:-:S03]  /*11870*/  PRMT R27, RZ, 0x7610, R27 ;  /* 0x00007610ff1b7816 */ /* 0x000fc6000000001b */
[----:B--2---:R0:W-:Y:S04]  /*11880*/  STL [R1+0x14e4], R29 ;  /* 0x0014e41d01007387 */ /* 0x0041e80000100800 */
[----:B0-----:R-:W2:Y:S01]  /*11890*/  LDL.LU R29, [R1+0x160] ;  /* 0x00016000011d7983 */ /* 0x001ea20000300800 */
[----:B---3--:R-:W-:-:S04]  /*118a0*/  @!P0 LOP3.LUT R3, R3, R2, RZ, 0x3c, !PT ;  /* 0x0000000203038212 */ /* 0x008fc800078e3cff */
[----:B------:R-:W-:-:S04]  /*118b0*/  @!P0 LOP3.LUT R2, R3, R2, RZ, 0x3c, !PT ;  /* 0x0000000203028212 */ /* 0x000fc800078e3cff */
[----:B------:R-:W-:-:S05]  /*118c0*/  @!P0 LOP3.LUT R3, R3, R2, RZ, 0x3c, !PT ;  /* 0x0000000203038212 */ /* 0x000fca00078e3cff */
[----:B------:R4:W3:Y:S01]  /*118d0*/  @!P0 LDG.E.U16 R27, [R2.64] ;  /* 0x00000006021b8981 */ /* 0x0008e2000c1e1500 */
[----:B------:R-:W-:-:S03]  /*118e0*/  PRMT R25, RZ, 0x7610, R25 ;  /* 0x00007610ff197816 */ /* 0x000fc60000000019 */
[----:B------:R0:W-:Y:S01]  /*118f0*/  STS.U16 [R10+0x1280], R11 ;  /* 0x0012800b0a007388 */ /* 0x0001e20000000400 */
[----:B----4-:R-:W-:Y:S02]  /*11900*/  @!P0 IMAD.MOV.U32 R2, RZ, RZ, R9 ;  /* 0x000000ffff028224 */ /* 0x010fe400078e0009 */
[----:B------:R-:W-:Y:S01]  /*11910*/  @!P0 IMAD.MOV.U32 R3, RZ, RZ, R26 ;  /* 0x000000ffff038224 */ /* 0x000fe200078e001a */
[----:B0-----:R-:W4:Y:S04]  /*11920*/  LDL R11, [R1+0x86c] ;  /* 0x00086c00010b7983 */ /* 0x001f280000100800 */
[----:B------:R-:W4:Y:S04]  /*11930*/  LDL.LU R14, [R1+0xec] ;  /* 0x0000ec00010e7983 */ /* 0x000f280000300800 */
[----:B------:R0:W4:Y:S04]  /*11940*/  @!P0 LDG.E.U16 R25, [R2.64] ;  /* 0x0000000602198981 */ /* 0x000128000c1e1500 */
[----:B--2---:R1:W-:Y:S04]  /*11950*/  STS.U16 [R10+0x1a00], R29 ;  /* 0x001a001d0a007388 */ /* 0x0043e80000000400 */
[----:B---3--:R2:W-:Y:S04]  /*11960*/  STL [R1+0x14e8], R27 ;  /* 0x0014e81b01007387 */ /* 0x0085e80000100800 */
[----:B------:R-:W3:Y:S04]  /*11970*/  LDL R9, [R1+0xa1c] ;  /* 0x000a1c0001097983 */ /* 0x000ee80000100800 */
[----:B-1----:R-:W3:Y:S04]  /*11980*/  LDL.LU R29, [R1+0xf0] ;  /* 0x0000f000011d7983 */ /* 0x002ee80000300800 */
[----:B------:R-:W3:Y:S04]  /*11990*/  LDL.LU R26, [R1+0xc4] ;  /* 0x0000c400011a7983 */ /* 0x000ee80000300800 */
[----:B0-----:R-:W3:Y:S01]  /*119a0*/  LDL R3, [R1+0x868] ;  /* 0x0008680001037983 */ /* 0x001ee20000100800 */
[----:B------:R-:W-:Y:S01]  /*119b0*/  PRMT R8, RZ, 0x7610, R8 ;  /* 0x00007610ff087816 */ /* 0x000fe20000000008 */
[----:B----4-:R-:W-:-:S02]  /*119c0*/  @!P0 IMAD.MOV.U32 R2, RZ, RZ, R11 ;  /* 0x000000ffff028224 */ /* 0x010fc400078e000b */
[----:B------:R-:W-:Y:S01]  /*119d0*/  STL [R1+0x14ec], R25 ;  /* 0x0014ec1901007387 */ /* 0x000fe20000100800 */
[----:B------:R-:W-:-:S03]  /*119e0*/  PRMT R7, RZ, 0x7610, R7 ;  /* 0x00007610ff077816 */ /* 0x000fc60000000007 */
[----:B------:R0:W-:Y:S04]  /*119f0*/  STS.U16 [R10+0x1a80], R15 ;  /* 0x001a800f0a007388 */ /* 0x0001e80000000400 */
[----:B--2---:R-:W2:Y:S04]  /*11a00*/  LDL R27, [R1+0x9e0] ;  /* 0x0009e000011b7983 */ /* 0x004ea80000100800 */
[----:B---3--:R1:W3:Y:S04]  /*11a10*/  @!P0 LDG.E.U16 R8, [R2.64] ;  /* 0x0000000602088981 */ /* 0x0082e8000c1e1500 */
[----:B0-----:R-:W4:Y:S04]  /*11a20*/  LDL R15, [R1+0x9e4] ;  /* 0x0009e400010f7983 */ /* 0x001f280000100800 */
[----:B-1----:R-:W2:Y:S01]  /*11a30*/  LDL R3, [R1+0x9fc] ;  /* 0x0009fc0001037983 */ /* 0x002ea20000100800 */
[----:B------:R-:W-:-:S03]  /*11a40*/  @!P0 IMAD.MOV.U32 R2, RZ, RZ, R9 ;  /* 0x000000ffff028224 */ /* 0x000fc600078e0009 */
[----:B------:R0:W-:Y:S04]  /*11a50*/  STS.U16 [R10+0x2200], R12 ;  /* 0x0022000c0a007388 */ /* 0x0001e80000000400 */
[----:B---3--:R1:W-:Y:S04]  /*11a60*/  STL [R1+0x14f0], R8 ;  /* 0x0014f00801007387 */ /* 0x0083e80000100800 */
[----:B------:R-:W3:Y:S04]  /*11a70*/  LDL R25, [R1+0x9a0] ;  /* 0x0009a00001197983 */ /* 0x000ee80000100800 */
[----:B------:R-:W3:Y:S04]  /*11a80*/  LDL R11, [R1+0x9a4] ;  /* 0x0009a400010b7983 */ /* 0x000ee80000100800 */
[----:B0-----:R-:W3:Y:S04]  /*11a90*/  LDL.LU R12, [R1+0xc8] ;  /* 0x0000c800010c7983 */ /* 0x001ee80000300800 */
[----:B------:R-:W3:Y:S04]  /*11aa0*/  LDL R9, [R1+0x960] ;  /* 0x0009600001097983 */ /* 0x000ee80000100800 */
[----:B-1----:R-:W3:Y:S04]  /*11ab0*/  LDL R8, [R1+0x964] ;  /* 0x0009640001087983 */ /* 0x002ee80000100800 */
[----:B--2---:R0:W2:Y:S04]  /*11ac0*/  @!P0 LDG.E.U16 R7, [R2.64] ;  /* 0x0000000602078981 */ /* 0x0040a8000c1e1500 */
[----:B0-----:R-:W2:Y:S01]  /*11ad0*/  LDL.LU R3, [R1+0x114] ;  /* 0x0001140001037983 */ /* 0x001ea20000300800 */
[----:B------:R-:W-:Y:S01]  /*11ae0*/  PRMT R24, RZ, 0x7610, R24 ;  /* 0x00007610ff187816 */ /* 0x000fe20000000018 */
[----:B----4-:R-:W-:-:S02]  /*11af0*/  @!P0 IMAD.MOV.U32 R2, RZ, RZ, R15 ;  /* 0x000000ffff028224 */ /* 0x010fc400078e000f */
[----:B--2---:R0:W-:Y:S02]  /*11b00*/  STS.U16 [R10+0x2280], R3 ;  /* 0x002280030a007388 */ /* 0x0041e40000000400 */
[----:B0-----:R-:W-:-:S05]  /*11b10*/  @!P0 IMAD.MOV.U32 R3, RZ, RZ, R27 ;  /* 0x000000ffff038224 */ /* 0x001fca00078e001b */
[----:B------:R3:W2:Y:S04]  /*11b20*/  @!P0 LDG.E.U16 R24, [R2.64] ;  /* 0x0000000602188981 */ /* 0x0006a8000c1e1500 */
[----:B------:R-:W-:Y:S04]  /*11b30*/  STL [R1+0x14fc], R7 ;  /* 0x0014fc0701007387 */ /* 0x000fe80000100800 */
[----:B------:R0:W-:Y:S01]  /*11b40*/  STS.U16 [R10+0x2a00], R14 ;  /* 0x002a000e0a007388 */ /* 0x0001e20000000400 */
[----:B------:R-:W-:Y:S01]  /*11b50*/  PRMT R23, RZ, 0x7610, R23 ;  /* 0x00007610ff177816 */ /* 0x000fe20000000017 */
[----:B---3--:R-:W-:-:S02]  /*11b60*/  @!P0 IMAD.MOV.U32 R2, RZ, RZ, R11 ;  /* 0x000000ffff028224 */ /* 0x008fc400078e000b */
[----:B--2---:R-:W-:Y:S04]  /*11b70*/  STL [R1+0x1500], R24 ;  /* 0x0015001801007387 */ /* 0x004fe80000100800 */
[----:B------:R-:W2:Y:S04]  /*11b80*/  LDL R15, [R1+0x920] ;  /* 0x00092000010f7983 */ /* 0x000ea80000100800 */
[----:B0-----:R-:W3:Y:S01]  /*11b90*/  LDL R14, [R1+0x924] ;  /* 0x00092400010e7983 */ /* 0x001ee20000100800 */
[----:B------:R-:W-:Y:S01]  /*11ba0*/  @!P0 IMAD.MOV.U32 R3, RZ, RZ, R25 ;  /* 0x000000ffff038224 */ /* 0x000fe200078e0019 */
[----:B------:R-:W-:-:S02]  /*11bb0*/  PRMT R22, RZ, 0x7610, R22 ;  /* 0x00007610ff167816 */ /* 0x000fc40000000016 */
[----:B------:R-:W4:Y:S04]  /*11bc0*/  LDL R11, [R1+0x8e0] ;  /* 0x0008e000010b7983 */ /* 0x000f280000100800 */
[----:B------:R0:W4:Y:S01]  /*11bd0*/  @!P0 LDG.E.U16 R23, [R2.64] ;  /* 0x0000000602178981 */ /* 0x000122000c1e1500 */
[----:B------:R-:W-:-:S03]  /*11be0*/  PRMT R6, RZ, 0x7610, R6 ;  /* 0x00007610ff067816 */ /* 0x000fc60000000006 */
[----:B------:R-:W4:Y:S01]  /*11bf0*/  LDL R7, [R1+0x8e4] ;  /* 0x0008e40001077983 */ /* 0x000f220000100800 */
[----:B0-----:R-:W-:Y:S02]  /*11c00*/  @!P0 IMAD.MOV.U32 R2, RZ, RZ, R8 ;  /* 0x000000ffff028224 */ /* 0x001fe400078e0008 */
[----:B------:R-:W-:-:S05]  /*11c10*/  @!P0 IMAD.MOV.U32 R3, RZ, RZ, R9 ;  /* 0x000000ffff038224 */ /* 0x000fca00078e0009 */
[----:B------:R2:W4:Y:S02]  /*11c20*/  @!P0 LDG.E.U16 R22, [R2.64] ;  /* 0x0000000602168981 */ /* 0x000524000c1e1500 */
[----:B--2---:R-:W-:Y:S02]  /*11c30*/  @!P0 IMAD.MOV.U32 R3, RZ, RZ, R15 ;  /* 0x000000ffff038224 */ /* 0x004fe400078e000f */
[----:B---3--:R-:W-:-:S05]  /*11c40*/  @!P0 IMAD.MOV.U32 R2, RZ, RZ, R14 ;  /* 0x000000ffff028224 */ /* 0x008fca00078e000e */
[----:B------:R0:W2:Y:S01]  /*11c50*/  @!P0 LDG.E.U16 R6, [R2.64] ;  /* 0x0000000602068981 */ /* 0x0000a2000c1e1500 */
[----:B------:R-:W-:-:S03]  /*11c60*/  PRMT R5, RZ, 0x7610, R5 ;  /* 0x00007610ff057816 */ /* 0x000fc60000000005 */
[----:B----4-:R-:W-:Y:S04]  /*11c70*/  STL [R1+0x1504], R23 ;  /* 0x0015041701007387 */ /* 0x010fe80000100800 */
[----:B------:R-:W-:Y:S01]  /*11c80*/  STS.U16 [R10+0x2a80], R29 ;  /* 0x002a801d0a007388 */ /* 0x000fe20000000400 */
[----:B0-----:R-:W-:Y:S02]  /*11c90*/  @!P0 IMAD.MOV.U32 R2, RZ, RZ, R7 ;  /* 0x000000ffff028224 */ /* 0x001fe400078e0007 */
[----:B------:R-:W-:Y:S01]  /*11ca0*/  @!P0 IMAD.MOV.U32 R3, RZ, RZ, R11 ;  /* 0x000000ffff038224 */ /* 0x000fe200078e000b */
[----:B------:R0:W-:Y:S04]  /*11cb0*/  STS.U16 [R10+0x3200], R26 ;  /* 0x0032001a0a007388 */ /* 0x0001e80000000400 */
[----:B------:R1:W4:Y:S04]  /*11cc0*/  @!P0 LDG.E.U16 R5, [R2.64] ;  /* 0x0000000602058981 */ /* 0x000328000c1e1500 */
[----:B------:R-:W-:Y:S04]  /*11cd0*/  STL [R1+0x1508], R22 ;  /* 0x0015081601007387 */ /* 0x000fe80000100800 */
[----:B0-----:R-:W1:Y:S04]  /*11ce0*/  LDL R10, [R1+0x8a0] ;  /* 0x0008a000010a7983 */ /* 0x001e680000100800 */
[----:B------:R-:W4:Y:S04]  /*11cf0*/  LDL R8, [R1+0x8a4] ;  /* 0x0008a40001087983 */ /* 0x000f280000100800 */
[----:B------:R-:W4:Y:S04]  /*11d00*/  LDL.LU R9, [R1+0x40c] ;  /* 0x00040c0001097983 */ /* 0x000f280000300800 */
[----:B------:R-:W0:Y:S04]  /*11d10*/  S2R R28, SR_TID.X ;  /* 0x00000000001c7919 */ /* 0x000e280000002100 */
[----:B--2---:R2:W-:Y:S04]  /*11d20*/  STL [R1+0x150c], R6 ;  /* 0x00150c0601007387 */ /* 0x0045e80000100800 */
[----:B------:R-:W3:Y:S04]  /*11d30*/  LDL.LU R29, [R1+0x410] ;  /* 0x00041000011d7983 */ /* 0x000ee80000300800 */
[----:B------:R-:W3:Y:S04]  /*11d40*/  LDL R14, [R1+0x864] ;  /* 0x00086400010e7983 */ /* 0x000ee80000100800 */
[----:B------:R-:W3:Y:S01]  /*11d50*/  LDL R7, [R1+0xa00] ;  /* 0x000a000001077983 */ /* 0x000ee20000100800 */
[----:B0-----:R-:W-:-:S05]  /*11d60*/  LOP3.LUT R28, R28, 0x3f, RZ, 0xc0, !PT ;  /* 0x0000003f1c1c7812 */ /* 0x001fca00078ec0ff */
[----:B------:R-:W-:-:S05]  /*11d70*/  IMAD.SHL.U32 R28, R28, 0x2, RZ ;  /* 0x000000021c1c7824 */ /* 0x000fca00078e00ff */
[----:B--2---:R-:W-:Y:S02]  /*11d80*/  LOP3.LUT R6, R28, 0x20, RZ, 0x3c, !PT ;  /* 0x000000201c067812 */ /* 0x004fe400078e3cff */
[----:B------:R-:W-:Y:S01]  /*11d90*/  PRMT R4, RZ, 0x7610, R4 ;  /* 0x00007610ff047816 */ /* 0x000fe20000000004 */
[----:B-1----:R-:W-:Y:S02]  /*11da0*/  @!P0 IMAD.MOV.U32 R3, RZ, RZ, R10 ;  /* 0x000000ffff038224 */ /* 0x002fe400078e000a */
[----:B------:R0:W-:Y:S01]  /*11db0*/  STS.U16 [R6+0x3280], R12 ;  /* 0x0032800c06007388 */ /* 0x0001e20000000400 */
[----:B----4-:R-:W-:-:S05]  /*11dc0*/  @!P0 IMAD.MOV.U32 R2, RZ, RZ, R8 ;  /* 0x000000ffff028224 */ /* 0x010fca00078e0008 */
[----:B------:R1:W2:Y:S04]  /*11dd0*/  @!P0 LDG.E.U16 R4, [R2.64] ;  /* 0x0000000602048981 */ /* 0x0002a8000c1e1500 */
[----:B0-----:R-:W4:Y:S04]  /*11de0*/  LDL.LU R12, [R1+0x3e8] ;  /* 0x0003e800010c7983 */ /* 0x001f280000300800 */
[----:B------:R0:W-:Y:S04]  /*11df0*/  STL [R1+0x1510], R5 ;  /* 0x0015100501007387 */ /* 0x0001e80000100800 */
[----:B------:R-:W4:Y:S01]  /*11e00*/  LDL R11, [R1+0xa04] ;  /* 0x000a0400010b7983 */ /* 0x000f220000100800 */
[----:B-1----:R-:W-:Y:S01]  /*11e10*/  PRMT R3, RZ, 0x7610, R3 ;  /* 0x00007610ff037816 */ /* 0x002fe20000000003 */
[----:B---3--:R-:W-:-:S02]  /*11e20*/  @!P0 IMAD.MOV.U32 R15, RZ, RZ, R14 ;  /* 0x000000ffff0f8224 */ /* 0x008fc400078e000e */
[----:B0-----:R-:W3:Y:S01]  /*11e30*/  LDL R5, [R1+0xa18] ;  /* 0x000a180001057983 */ /* 0x001ee20000100800 */
[----:B------:R-:W-:Y:S01]  /*11e40*/  @!P0 IMAD.MOV.U32 R14, RZ, RZ, R7 ;  /* 0x000000ffff0e8224 */ /* 0x000fe200078e0007 */
[----:B------:R-:W-:Y:S02]  /*11e50*/  PRMT R2, RZ, 0x7610, R2 ;  /* 0x00007610ff027816 */ /* 0x000fe40000000002 */
[----:B------:R-:W3:Y:S04]  /*11e60*/  LDL R23, [R1+0x9d8] ;  /* 0x0009d80001177983 */ /* 0x000ee80000100800 */
[----:B------:R4:W3:Y:S01]  /*11e70*/  @!P0 LDG.E.U16 R3, [R14.64] ;  /* 0x000000060e038981 */ /* 0x0008e2000c1e1500 */
[----:B------:R-:W-:-:S03]  /*11e80*/  LOP3.LUT R8, R28, 0x30, RZ, 0x3c, !PT ;  /* 0x000000301c087812 */ /* 0x000fc600078e3cff */
[----:B------:R-:W3:Y:S04]  /*11e90*/  LDL R22, [R1+0x9dc] ;  /* 0x0009dc0001167983 */ /* 0x000ee80000100800 */
[----:B------:R-:W3:Y:S04]  /*11ea0*/  LDL.LU R10, [R1+0x3ec] ;  /* 0x0003ec00010a7983 */ /* 0x000ee80000300800 */
[----:B------:R-:W3:Y:S04]  /*11eb0*/  LDL.LU R26, [R1+0x3a4] ;  /* 0x0003a400011a7983 */ /* 0x000ee80000300800 */
[----:B--2---:R-:W-:Y:S04]  /*11ec0*/  STL [R1+0x1514], R4 ;  /* 0x0015140401007387 */ /* 0x004fe80000100800 */
[----:B------:R-:W-:Y:S01]  /*11ed0*/  STS.U16 [R6+0x3a00], R18 ;  /* 0x003a001206007388 */ /* 0x000fe20000000400 */
[----:B----4-:R-:W-:-:S03]  /*11ee0*/  @!P0 IMAD.MOV.U32 R15, RZ, RZ, R11 ;  /* 0x000000ffff0f8224 */ /* 0x010fc600078e000b */
[----:B------:R-:W-:Y:S04]  /*11ef0*/  STL [R1+0x152c], R6 ;  /* 0x00152c0601007387 */ /* 0x000fe80000100800 */
[----:B------:R-:W-:Y:S04]  /*11f00*/  STS.U16 [R6+0x3a80], R19 ;  /* 0x003a801306007388 */ /* 0x000fe80000000400 */
[----:B------:R-:W2:Y:S04]  /*11f10*/  LDL R7, [R1+0x99c] ;  /* 0x00099c0001077983 */ /* 0x000ea80000100800 */
[----:B------:R0:W-:Y:S01]  /*11f20*/  STS.U16 [R8+0x300], R9 ;  /* 0x0003000908007388 */ /* 0x0001e20000000400 */
[----:B---3--:R-:W-:-:S05]  /*11f30*/  @!P0 IMAD.MOV.U32 R14, RZ, RZ, R5 ;  /* 0x000000ffff0e8224 */ /* 0x008fca00078e0005 */
[----:B------:R1:W3:Y:S04]  /*11f40*/  @!P0 LDG.E.U16 R2, [R14.64] ;  /* 0x000000060e028981 */ /* 0x0002e8000c1e1500 */
[----:B------:R4:W-:Y:S04]  /*11f50*/  STL [R1+0x1518], R3 ;  /* 0x0015180301007387 */ /* 0x0009e80000100800 */
[----:B0-----:R-:W4:Y:S04]  /*11f60*/  LDL R9, [R1+0x998] ;  /* 0x0009980001097983 */ /* 0x001f280000100800 */
[----:B------:R-:W4:Y:S04]  /*11f70*/  LDL R6, [R1+0x958] ;  /* 0x0009580001067983 */ /* 0x000f280000100800 */
[----:B------:R-:W4:Y:S01]  /*11f80*/  LDL R5, [R1+0x95c] ;  /* 0x00095c0001057983 */ /* 0x000f220000100800 */
[----:B------:R-:W-:Y:S01]  /*11f90*/  PRMT R13, RZ, 0x7610, R13 ;  /* 0x00007610ff0d7816 */ /* 0x000fe2000000000d */
[----:B-1----:R-:W-:-:S02]  /*11fa0*/  @!P0 IMAD.MOV.U32 R14, RZ, RZ, R22 ;  /* 0x000000ffff0e8224 */ /* 0x002fc400078e0016 */
[----:B------:R-:W4:Y:S01]  /*11fb0*/  LDL.LU R11, [R1+0x3a8] ;  /* 0x0003a800010b7983 */ /* 0x000f220000300800 */
[----:B------:R-:W-:Y:S01]  /*11fc0*/  @!P0 IMAD.MOV.U32 R15, RZ, RZ, R23 ;  /* 0x000000ffff0f8224 */ /* 0x000fe200078e0017 */
[----:B------:R-:W-:-:S04]  /*11fd0*/  PRMT R16, RZ, 0x7610, R16 ;  /* 0x00007610ff107816 */ /* 0x000fc80000000010 */
[----:B------:R2:W4:Y:S02]  /*11fe0*/  @!P0 LDG.E.U16 R13, [R14.64] ;  /* 0x000000060e0d8981 */ /* 0x000524000c1e1500 */
[----:B--2---:R-:W-:Y:S02]  /*11ff0*/  @!P0 IMAD.MOV.U32 R14, RZ, RZ, R7 ;  /* 0x000000ffff0e8224 */ /* 0x004fe400078e0007 */
[----:B---3--:R-:W-:Y:S04]  /*12000*/  STL [R1+0x151c], R2 ;  /* 0x00151c0201007387 */ /* 0x008fe80000100800 */
[----:B------:R-:W2:Y:S04]  /*12010*/  LDL R4, [R1+0x918] ;  /* 0x0009180001047983 */ /* 0x000ea80000100800 */
[----:B----4-:R-:W3:Y:S01]  /*12020*/  LDL R3, [R1+0x91c] ;  /* 0x00091c0001037983 */ /* 0x010ee20000100800 */
[----:B------:R-:W-:-:S05]  /*12030*/  @!P0 IMAD.MOV.U32 R15, RZ, RZ, R9 ;  /* 0x000000ffff0f8224 */ /* 0x000fca00078e0009 */
[----:B------:R0:W4:Y:S01]  /*12040*/  @!P0 LDG.E.U16 R16, [R14.64] ;  /* 0x000000060e108981 */ /* 0x000122000c1e1500 */
[----:B------:R-:W-:Y:S02]  /*12050*/  PRMT R17, RZ, 0x7610, R17 ;  /* 0x00007610ff117816 */ /* 0x000fe40000000011 */
[----:B------:R-:W-:Y:S01]  /*12060*/  PRMT R18, RZ, 0x7610, R18 ;  /* 0x00007610ff127816 */ /* 0x000fe20000000012 */
[----:B0-----:R-:W-:Y:S02]  /*12070*/  @!P0 IMAD.MOV.U32 R14, RZ, RZ, R5 ;  /* 0x000000ffff0e8224 */ /* 0x001fe400078e0005 */
[----:B------:R-:W-:-:S05]  /*12080*/  @!P0 IMAD.MOV.U32 R15, RZ, RZ, R6 ;  /* 0x000000ffff0f8224 */ /* 0x000fca00078e0006 */
[----:B------:R2:W4:Y:S04]  /*12090*/  @!P0 LDG.E.U16 R17, [R14.64] ;  /* 0x000000060e118981 */ /* 0x000528000c1e1500 */
[----:B------:R-:W-:Y:S04]  /*120a0*/  STS.U16 [R8+0x380], R29 ;  /* 0x0003801d08007388 */ /* 0x000fe80000000400 */
[----:B------:R-:W-:Y:S04]  /*120b0*/  STL [R1+0x1520], R13 ;  /* 0x0015200d01007387 */ /* 0x000fe80000100800 */
[----:B------:R0:W-:Y:S04]  /*120c0*/  STS.U16 [R8+0xb00], R12 ;  /* 0x000b000c08007388 */ /* 0x0001e80000000400 */
[----:B0-----:R-:W4:Y:S01]  /*120d0*/  LDL.LU R12, [R1+0x380] ;  /* 0x00038000010c7983 */ /* 0x001f220000300800 */
[----:B--2---:R-:W-:-:S02]  /*120e0*/  @!P0 IMAD.MOV.U32 R15, RZ, RZ, R4 ;  /* 0x000000ffff0f8224 */ /* 0x004fc400078e0004 */
[----:B---3--:R-:W-:-:S05]  /*120f0*/  @!P0 IMAD.MOV.U32 R14, RZ, RZ, R3 ;  /* 0x000000ffff0e8224 */ /* 0x008fca00078e0003 */
[----:B------:R-:W2:Y:S04]  /*12100*/  @!P0 LDG.E.U16 R18, [R14.64] ;  /* 0x000000060e128981 */ /* 0x000ea8000c1e1500 */
[----:B----4-:R0:W-:Y:S04]  /*12110*/  STL [R1+0x1524], R16 ;  /* 0x0015241001007387 */ /* 0x0101e80000100800 */
[----:B------:R-:W3:Y:S04]  /*12120*/  LDL R2, [R1+0x8dc] ;  /* 0x0008dc0001027983 */ /* 0x000ee80000100800 */
[----:B------:R-:W4:Y:S04]  /*12130*/  LDL R5, [R1+0x8d8] ;  /* 0x0008d80001057983 */ /* 0x000f280000100800 */
[----:B------:R-:W-:Y:S04]  /*12140*/  STL [R1+0x1528], R17 ;  /* 0x0015281101007387 */ /* 0x000fe80000100800 */
[----:B0-----:R-:W4:Y:S04]  /*12150*/  LDL.LU R16, [R1+0x384] ;  /* 0x0003840001107983 */ /* 0x001f280000300800 */
[----:B------:R-:W4:Y:S04]  /*12160*/  LDL.LU R3, [R1+0x188] ;  /* 0x0001880001037983 */ /* 0x000f280000300800 */
[----:B------:R-:W4:Y:S04]  /*12170*/  LDL.LU R6, [R1+0x184] ;  /* 0x0001840001067983 */ /* 0x000f280000300800 */
[----:B------:R-:W4:Y:S04]  /*12180*/  LDL.LU R4, [R1+0x128] ;  /* 0x0001280001047983 */ /* 0x000f280000300800 */
[----:B------:R0:W-:Y:S04]  /*12190*/  STS.U16 [R8+0xb80], R10 ;  /* 0x000b800a08007388 */ /* 0x0001e80000000400 */
[----:B------:R-:W4:Y:S04]  /*121a0*/  LDL.LU R9, [R1+0x124] ;  /* 0x0001240001097983 */ /* 0x000f280000300800 */
[----:B0-----:R-:W4:Y:S04]  /*121b0*/  LDL.LU R10, [R1+0xf8] ;  /* 0x0000f800010a7983 */ /* 0x001f280000300800 */
[----:B------:R-:W-:Y:S04]  /*121c0*/  STS.U16 [R8+0x1300], R26 ;  /* 0x0013001a08007388 */ /* 0x000fe80000000400 */
[----:B------:R-:W-:Y:S01]  /*121d0*/  STS.U16 [R8+0x1380], R11 ;  /* 0x0013800b08007388 */ /* 0x000fe20000000400 */
[----:B------:R-:W-:-:S03]  /*121e0*/  PRMT R19, RZ, 0x7610, R19 ;  /* 0x00007610ff137816 */ /* 0x000fc60000000013 */
[----:B--2---:R0:W-:Y:S04]  /*121f0*/  STL [R1+0x1530], R18 ;  /* 0x0015301201007387 */ /* 0x0041e80000100800 */
[----:B------:R-:W2:Y:S04]  /*12200*/  LDL R17, [R1+0x89c] ;  /* 0x00089c0001117983 */ /* 0x000ea80000100800 */
[----:B0-----:R-:W2:Y:S01]  /*12210*/  LDL R18, [R1+0x898] ;  /* 0x0008980001127983 */ /* 0x001ea20000100800 */
[----:B---3--:R-:W-:-:S03]  /*12220*/  @!P0 IMAD.MOV.U32 R14, RZ, RZ, R2 ;  /* 0x000000ffff0e8224 */ /* 0x008fc600078e0002 */
[----:B------:R-:W3:Y:S04]  /*12230*/  LDL.LU R26, [R1+0xf4] ;  /* 0x0000f400011a7983 */ /* 0x000ee80000300800 */
[----:B------:R-:W3:Y:S04]  /*12240*/  LDL.LU R11, [R1+0xc0] ;  /* 0x0000c000010b7983 */ /* 0x000ee80000300800 */
[----:B------:R-:W3:Y:S04]  /*12250*/  LDL R13, [R1+0x860] ;  /* 0x00086000010d7983 */ /* 0x000ee80000100800 */
[----:B------:R-:W3:Y:S01]  /*12260*/  LDL R2, [R1+0xa08] ;  /* 0x000a080001027983 */ /* 0x000ee20000100800 */
[----:B----4-:R-:W-:-:S05]  /*12270*/  @!P0 IMAD.MOV.U32 R15, RZ, RZ, R5 ;  /* 0x000000ffff0f8224 */ /* 0x010fca00078e0005 */
[----:B------:R2:W4:Y:S01]  /*12280*/  @!P0 LDG.E.U16 R19, [R14.64] ;  /* 0x000000060e138981 */ /* 0x000522000c1e1500 */
[----:B------:R-:W-:Y:S02]  /*12290*/  PRMT R20, RZ, 0x7610, R20 ;  /* 0x00007610ff147816 */ /* 0x000fe40000000014 */
[----:B------:R-:W-:Y:S01]  /*122a0*/  PRMT R21, RZ, 0x7610, R21 ;  /* 0x00007610ff157816 */ /* 0x000fe20000000015 */
[----:B------:R0:W-:Y:S01]  /*122b0*/  STS.U16 [R8+0x1b00], R12 ;  /* 0x001b000c08007388 */ /* 0x0001e20000000400 */
[----:B--2---:R-:W-:Y:S02]  /*122c0*/  @!P0 IMAD.MOV.U32 R14, RZ, RZ, R17 ;  /* 0x000000ffff0e8224 */ /* 0x004fe400078e0011 */
[----:B------:R-:W-:-:S05]  /*122d0*/  @!P0 IMAD.MOV.U32 R15, RZ, RZ, R18 ;  /* 0x000000ffff0f8224 */ /* 0x000fca00078e0012 */
[----:B------:R3:W2:Y:S02]  /*122e0*/  @!P0 LDG.E.U16 R20, [R14.64] ;  /* 0x000000060e148981 */ /* 0x0006a4000c1e1500 */
[----:B---3--:R-:W-:Y:S02]  /*122f0*/  @!P0 IMAD.MOV.U32 R15, RZ, RZ, R13 ;  /* 0x000000ffff0f8224 */ /* 0x008fe400078e000d */
[----:B------:R-:W-:-:S05]  /*12300*/  @!P0 IMAD.MOV.U32 R14, RZ, RZ, R2 ;  /* 0x000000ffff0e8224 */ /* 0x000fca00078e0002 */
[----:B------:R-:W3:Y:S04]  /*12310*/  @!P0 LDG.E.U16 R21, [R14.64] ;  /* 0x000000060e158981 */ /* 0x000ee8000c1e1500 */
[----:B----4-:R-:W-:Y:S04]  /*12320*/  STL [R1+0x1534], R19 ;  /* 0x0015341301007387 */ /* 0x010fe80000100800 */
[----:B------:R-:W4:Y:S04]  /*12330*/  LDL.LU R5, [R1+0x430] ;  /* 0x0004300001057983 */ /* 0x000f280000300800 */
[----:B------:R-:W4:Y:S04]  /*12340*/  LDL.LU R22, [R1+0x42c] ;  /* 0x00042c0001167983 */ /* 0x000f280000300800 */
[----:B------:R-:W4:Y:S04]  /*12350*/  LDL.LU R23, [R1+0x408] ;  /* 0x0004080001177983 */ /* 0x000f280000300800 */
[----:B------:R-:W4:Y:S04]  /*12360*/  LDL.LU R24, [R1+0x404] ;  /* 0x0004040001187983 */ /* 0x000f280000300800 */
[----:B------:R-:W4:Y:S04]  /*12370*/  LDL.LU R7, [R1+0x3d8] ;  /* 0x0003d80001077983 */ /* 0x000f280000300800 */
[----:B------:R-:W4:Y:S04]  /*12380*/  LDL.LU R25, [R1+0x3d4] ;  /* 0x0003d40001197983 */ /* 0x000f280000300800 */
[----:B------:R-:W4:Y:S04]  /*12390*/  LDL.LU R27, [R1+0x388] ;  /* 0x00038800011b7983 */ /* 0x000f280000300800 */
[----:B0-----:R-:W4:Y:S04]  /*123a0*/  LDL.LU R12, [R1+0x37c] ;  /* 0x00037c00010c7983 */ /* 0x001f280000300800 */
[----:B------:R-:W-:Y:S04]  /*123b0*/  STS.U16 [R8+0x1b80], R16 ;  /* 0x001b801008007388 */ /* 0x000fe80000000400 */
[----:B------:R-:W-:Y:S04]  /*123c0*/  STS.U16 [R8+0x2300], R3 ;  /* 0x0023000308007388 */ /* 0x000fe80000000400 */
[----:B------:R-:W-:Y:S04]  /*123d0*/  STS.U16 [R8+0x2380], R6 ;  /* 0x0023800608007388 */ /* 0x000fe80000000400 */
[----:B------:R-:W4:Y:S04]  /*123e0*/  LDL.LU R29, [R1+0x180] ;  /* 0x00018000011d7983 */ /* 0x000f280000300800 */
[----:B------:R-:W-:Y:S04]  /*123f0*/  STS.U16 [R8+0x2b00], R4 ;  /* 0x002b000408007388 */ /* 0x000fe80000000400 */
[----:B------:R-:W-:Y:S04]  /*12400*/  STS.U16 [R8+0x2b80], R9 ;  /* 0x002b800908007388 */ /* 0x000fe80000000400 */
[----:B------:R0:W-:Y:S04]  /*12410*/  STS.U16 [R8+0x3300], R10 ;  /* 0x0033000a08007388 */ /* 0x0001e80000000400 */
[----:B------:R1:W-:Y:S04]  /*12420*/  STS.U16 [R8+0x3380], R26 ;  /* 0x0033801a08007388 */ /* 0x0003e80000000400 */
[----:B------:R-:W-:Y:S04]  /*12430*/  STS.U16 [R8+0x3b00], R11 ;  /* 0x003b000b08007388 */ /* 0x000fe80000000400 */
[----:B------:R1:W-:Y:S01]  /*12440*/  STS.U16 [R8+0x3b80], R0 ;  /* 0x003b800008007388 */ /* 0x0003e20000000400 */
[----:B0-----:R-:W-:-:S03]  /*12450*/  LOP3.LUT R10, R28, 0x40, RZ, 0x3c, !PT ;  /* 0x000000401c0a7812 */ /* 0x001fc600078e3cff */
[----:B--2---:R-:W-:Y:S04]  /*12460*/  STL [R1+0x1538], R20 ;  /* 0x0015381401007387 */ /* 0x004fe80000100800 */
[----:B---3--:R0:W-:Y:S04]  /*12470*/  STL [R1+0x153c], R21 ;  /* 0x00153c1501007387 */ /* 0x0081e80000100800 */
[----:B------:R-:W2:Y:S04]  /*12480*/  LDL.LU R9, [R1+0x17c] ;  /* 0x00017c0001097983 */ /* 0x000ea80000300800 */
[----:B-1----:R-:W3:Y:S04]  /*12490*/  LDL.LU R26, [R1+0x120] ;  /* 0x00012000011a7983 */ /* 0x002ee80000300800 */
[----:B------:R-:W3:Y:S04]  /*124a0*/  LDL.LU R0, [R1+0x1544] ;  /* 0x0015440001007983 */ /* 0x000ee80000300800 */
[----:B------:R-:W3:Y:S04]  /*124b0*/  LDL.LU R11, [R1+0x11c] ;  /* 0x00011c00010b7983 */ /* 0x000ee80000300800 */
[----:B----4-:R-:W-:Y:S04]  /*124c0*/  STS.U16 [R10+0x400], R5 ;  /* 0x000400050a007388 */ /* 0x010fe80000000400 */
[----:B------:R-:W-:Y:S04]  /*124d0*/  STS.U16 [R10+0x480], R22 ;  /* 0x000480160a007388 */ /* 0x000fe80000000400 */
[----:B------:R-:W-:Y:S04]  /*124e0*/  STS.U16 [R10+0xc00], R23 ;  /* 0x000c00170a007388 */ /* 0x000fe80000000400 */
[----:B------:R-:W-:Y:S04]  /*124f0*/  STS.U16 [R10+0xc80], R24 ;  /* 0x000c80180a007388 */ /* 0x000fe80000000400 */
[----:B------:R-:W-:Y:S04]  /*12500*/  STS.U16 [R10+0x1400], R7 ;  /* 0x001400070a007388 */ /* 0x000fe80000000400 */
[----:B------:R-:W-:Y:S04]  /*12510*/  STS.U16 [R10+0x1480], R25 ;  /* 0x001480190a007388 */ /* 0x000fe80000000400 */
[----:B------:R-:W-:Y:S04]  /*12520*/  STL [R1+0x1540], R8 ;  /* 0x0015400801007387 */ /* 0x000fe80000100800 */
[----:B------:R-:W-:Y:S04]  /*12530*/  STS.U16 [R10+0x1c00], R27 ;  /* 0x001c001b0a007388 */ /* 0x000fe80000000400 */
[----:B------:R1:W-:Y:S04]  /*12540*/  STS.U16 [R10+0x1c80], R12 ;  /* 0x001c800c0a007388 */ /* 0x0003e80000000400 */
[----:B0-----:R-:W4:Y:S04]  /*12550*/  LDL.LU R21, [R1+0xe4] ;  /* 0x0000e40001157983 */ /* 0x001f280000300800 */
[----:B-1----:R-:W4:Y:S04]  /*12560*/  LDL.LU R12, [R1+0xb8] ;  /* 0x0000b800010c7983 */ /* 0x002f280000300800 */
[----:B------:R-:W4:Y:S04]  /*12570*/  LDL.LU R14, [R1+0xb4] ;  /* 0x0000b400010e7983 */ /* 0x000f280000300800 */
        /* <DEDUP_REMOVED lines=11> */
[----:B------:R-:W-:Y:S04]  /*12630*/  STS.U16 [R10+0x2400], R29 ;  /* 0x0024001d0a007388 */ /* 0x000fe80000000400 */
[----:B------:R-:W4:Y:S04]  /*12640*/  LDL.LU R5, [R1+0x10c] ;  /* 0x00010c0001057983 */ /* 0x000f280000300800 */
[----:B------:R-:W4:Y:S04]  /*12650*/  LDL.LU R22, [R1+0xe0] ;  /* 0x0000e00001167983 */ /* 0x000f280000300800 */
[----:B--2---:R0:W-:Y:S04]  /*12660*/  STS.U16 [R10+0x2480], R9 ;  /* 0x002480090a007388 */ /* 0x0041e80000000400 */
[----:B---3--:R1:W-:Y:S04]  /*12670*/  STS.U16 [R10+0x2c00], R26 ;  /* 0x002c001a0a007388 */ /* 0x0083e80000000400 */
[----:B0-----:R-:W2:Y:S04]  /*12680*/  LDL.LU R9, [R1+0xdc] ;  /* 0x0000dc0001097983 */ /* 0x001ea80000300800 */
[----:B------:R-:W3:Y:S04]  /*12690*/  LDL.LU R25, [R1+0xb0] ;  /* 0x0000b00001197983 */ /* 0x000ee80000300800 */
[----:B-1----:R-:W3:Y:S04]  /*126a0*/  LDL.LU R26, [R1+0xac] ;  /* 0x0000ac00011a7983 */ /* 0x002ee80000300800 */
[----:B------:R0:W-:Y:S04]  /*126b0*/  STS.U16 [R10+0x2c80], R11 ;  /* 0x002c800b0a007388 */ /* 0x0001e80000000400 */
[----:B0-----:R-:W3:Y:S04]  /*126c0*/  LDL.LU R11, [R1+0x420] ;  /* 0x00042000010b7983 */ /* 0x001ee80000300800 */
[----:B------:R-:W3:Y:S04]  /*126d0*/  LDL.LU R23, [R1+0x41c] ;  /* 0x00041c0001177983 */ /* 0x000ee80000300800 */
[----:B------:R-:W3:Y:S04]  /*126e0*/  LDL.LU R24, [R1+0x3f8] ;  /* 0x0003f80001187983 */ /* 0x000ee80000300800 */
[----:B------:R-:W-:Y:S04]  /*126f0*/  STS.U16 [R10+0x3400], R0 ;  /* 0x003400000a007388 */ /* 0x000fe80000000400 */
[----:B------:R-:W3:Y:S04]  /*12700*/  LDL.LU R7, [R1+0x3f4] ;  /* 0x0003f40001077983 */ /* 0x000ee80000300800 */
[----:B------:R-:W3:Y:S04]  /*12710*/  LDL.LU R27, [R1+0x3a0] ;  /* 0x0003a000011b7983 */ /* 0x000ee80000300800 */
[----:B----4-:R-:W-:Y:S04]  /*12720*/  STS.U16 [R10+0x3480], R21 ;  /* 0x003480150a007388 */ /* 0x010fe80000000400 */
[----:B------:R-:W4:Y:S04]  /*12730*/  LDL.LU R29, [R1+0x39c] ;  /* 0x00039c00011d7983 */ /* 0x000f280000300800 */
[----:B------:R0:W-:Y:S04]  /*12740*/  STS.U16 [R10+0x3c00], R12 ;  /* 0x003c000c0a007388 */ /* 0x0001e80000000400 */
[----:B0-----:R-:W4:Y:S01]  /*12750*/  LDL.LU R12, [R1+0x370] ;  /* 0x00037000010c7983 */ /* 0x001f220000300800 */
[----:B------:R-:W-:-:S03]  /*12760*/  LOP3.LUT R0, R28, 0x50, RZ, 0x3c, !PT ;  /* 0x000000501c007812 */ /* 0x000fc600078e3cff */
[----:B------:R0:W-:Y:S04]  /*12770*/  STS.U16 [R10+0x3c80], R14 ;  /* 0x003c800e0a007388 */ /* 0x0001e80000000400 */
[----:B------:R-:W-:Y:S04]  /*12780*/  STS.U16 [R0+0x500], R15 ;  /* 0x0005000f00007388 */ /* 0x000fe80000000400 */
[----:B------:R-:W-:Y:S04]  /*12790*/  STS.U16 [R0+0x580], R20 ;  /* 0x0005801400007388 */ /* 0x000fe80000000400 */
[----:B------:R-:W-:Y:S04]  /*127a0*/  STS.U16 [R0+0xd00], R19 ;  /* 0x000d001300007388 */ /* 0x000fe80000000400 */
[----:B------:R-:W-:Y:S04]  /*127b0*/  STS.U16 [R0+0xd80], R18 ;  /* 0x000d801200007388 */ /* 0x000fe80000000400 */
[----:B------:R-:W-:Y:S01]  /*127c0*/  STS.U16 [R0+0x1500], R17 ;  /* 0x0015001100007388 */ /* 0x000fe20000000400 */
[----:B------:R-:W-:Y:S02]  /*127d0*/  STS.U16 [R0+0x1580], R16 ;  /* 0x0015801000007388 */ /* 0x000fe40000000400 */
[----:B------:R-:W-:Y:S01]  /*127e0*/  STS.U16 [R0+0x1d00], R13 ;  /* 0x001d000d00007388 */ /* 0x000fe20000000400 */
[----:B------:R-:W-:Y:S01]  /*127f0*/  STS.U16 [R0+0x1d80], R2 ;  /* 0x001d800200007388 */ /* 0x000fe20000000400 */
[----:B------:R-:W-:Y:S02]  /*12800*/  STS.U16 [R0+0x2500], R3 ;  /* 0x0025000300007388 */ /* 0x000fe40000000400 */
[----:B------:R-:W-:Y:S01]  /*12810*/  STS.U16 [R0+0x2580], R6 ;  /* 0x0025800600007388 */ /* 0x000fe20000000400 */
[----:B------:R-:W-:Y:S01]  /*12820*/  STS.U16 [R0+0x2d00], R4 ;  /* 0x002d000400007388 */ /* 0x000fe20000000400 */
[----:B0-----:R-:W-:-:S03]  /*12830*/  LOP3.LUT R14, R28, 0x60, RZ, 0x3c, !PT ;  /* 0x000000601c0e7812 */ /* 0x001fc600078e3cff */
[----:B------:R-:W-:Y:S04]  /*12840*/  STS.U16 [R0+0x2d80], R5 ;  /* 0x002d800500007388 */ /* 0x000fe80000000400 */
[----:B------:R-:W-:Y:S04]  /*12850*/  STS.U16 [R0+0x3500], R22 ;  /* 0x0035001600007388 */ /* 0x000fe80000000400 */
[----:B--2---:R0:W-:Y:S04]  /*12860*/  STS.U16 [R0+0x3580], R9 ;  /* 0x0035800900007388 */ /* 0x0041e80000000400 */
[----:B---3--:R-:W-:Y:S04]  /*12870*/  STS.U16 [R0+0x3d00], R25 ;  /* 0x003d001900007388 */ /* 0x008fe80000000400 */
[----:B------:R1:W-:Y:S04]  /*12880*/  STS.U16 [R0+0x3d80], R26 ;  /* 0x003d801a00007388 */ /* 0x0003e80000000400 */
[----:B0-----:R-:W2:Y:S04]  /*12890*/  LDL.LU R9, [R1+0x19c] ;  /* 0x00019c0001097983 */ /* 0x001ea80000300800 */
[----:B-1----:R-:W3:Y:S01]  /*128a0*/  LDL.LU R26, [R1+0x170] ;  /* 0x00017000011a7983 */ /* 0x002ee20000300800 */
[----:B------:R-:W3:Y:S03]  /*128b0*/  LDL.LU R25, [R1+0x16c] ;  /* 0x00016c0001197983 */ /* 0x000ee60000300800 */
[----:B------:R0:W-:Y:S04]  /*128c0*/  STS.U16 [R14+0x600], R11 ;  /* 0x0006000b0e007388 */ /* 0x0001e80000000400 */
[----:B0-----:R-:W3:Y:S01]  /*128d0*/  LDL.LU R11, [R1+0x108] ;  /* 0x00010800010b7983 */ /* 0x001ee20000300800 */
[----:B------:R-:W3:Y:S02]  /*128e0*/  LDL.LU R28, [R1+0x104] ;  /* 0x00010400011c7983 */ /* 0x000ee40000300800 */
[----:B------:R-:W3:Y:S02]  /*128f0*/  LDL.LU R2, [R1+0xd8] ;  /* 0x0000d80001027983 */ /* 0x000ee40000300800 */
[----:B------:R-:W3:Y:S01]  /*12900*/  LDL.LU R8, [R1+0xd4] ;  /* 0x0000d40001087983 */ /* 0x000ee20000300800 */
[----:B------:R-:W3:Y:S01]  /*12910*/  LDL.LU R21, [R1+0xa8] ;  /* 0x0000a80001157983 */ /* 0x000ee20000300800 */
[----:B------:R-:W3:Y:S02]  /*12920*/  LDL.LU R15, [R1+0xa4] ;  /* 0x0000a400010f7983 */ /* 0x000ee40000300800 */
[----:B------:R-:W3:Y:S02]  /*12930*/  LDL.LU R20, [R1+0x418] ;  /* 0x0004180001147983 */ /* 0x000ee40000300800 */
[----:B------:R-:W3:Y:S01]  /*12940*/  LDL.LU R19, [R1+0x414] ;  /* 0x0004140001137983 */ /* 0x000ee20000300800 */
[----:B------:R-:W3:Y:S01]  /*12950*/  LDL.LU R18, [R1+0x3f0] ;  /* 0x0003f00001127983 */ /* 0x000ee20000300800 */
[----:B------:R-:W3:Y:S02]  /*12960*/  LDL.LU R17, [R1+0x3e4] ;  /* 0x0003e40001117983 */ /* 0x000ee40000300800 */
[----:B------:R-:W3:Y:S02]  /*12970*/  LDL.LU R16, [R1+0x398] ;  /* 0x0003980001107983 */ /* 0x000ee40000300800 */
[----:B------:R-:W3:Y:S01]  /*12980*/  LDL.LU R13, [R1+0x394] ;  /* 0x00039400010d7983 */ /* 0x000ee20000300800 */
[----:B------:R-:W-:Y:S04]  /*12990*/  STS.U16 [R14+0x680], R23 ;  /* 0x000680170e007388 */ /* 0x000fe80000000400 */
[----:B------:R-:W3:Y:S01]  /*129a0*/  LDL.LU R3, [R1+0x198] ;  /* 0x0001980001037983 */ /* 0x000ee20000300800 */
[----:B------:R-:W-:Y:S02]  /*129b0*/  STS.U16 [R14+0xe00], R24 ;  /* 0x000e00180e007388 */ /* 0x000fe40000000400 */
[----:B------:R-:W3:Y:S02]  /*129c0*/  LDL.LU R6, [R1+0x194] ;  /* 0x0001940001067983 */ /* 0x000ee40000300800 */
[----:B------:R-:W-:Y:S01]  /*129d0*/  STS.U16 [R14+0xe80], R7 ;  /* 0x000e80070e007388 */ /* 0x000fe20000000400 */
[----:B------:R-:W3:Y:S04]  /*129e0*/  LDL.LU R4, [R1+0x168] ;  /* 0x0001680001047983 */ /* 0x000ee80000300800 */
[----:B------:R0:W-:Y:S01]  /*129f0*/  STS.U16 [R14+0x1600], R27 ;  /* 0x0016001b0e007388 */ /* 0x0001e20000000400 */
[----:B------:R-:W3:Y:S03]  /*12a00*/  LDL.LU R5, [R1+0x12c] ;  /* 0x00012c0001057983 */ /* 0x000ee60000300800 */
[----:B----4-:R-:W-:Y:S01]  /*12a10*/  STS.U16 [R14+0x1680], R29 ;  /* 0x0016801d0e007388 */ /* 0x010fe20000000400 */
[----:B------:R-:W4:Y:S03]  /*12a20*/  LDL.LU R22, [R1+0x100] ;  /* 0x0001000001167983 */ /* 0x000f260000300800 */
[----:B0-----:R-:W4:Y:S04]  /*12a30*/  LDL.LU R27, [R1+0xfc] ;  /* 0x0000fc00011b7983 */ /* 0x001f280000300800 */
[----:B------:R0:W-:Y:S04]  /*12a40*/  STS.U16 [R14+0x1e00], R12 ;  /* 0x001e000c0e007388 */ /* 0x0001e80000000400 */
[----:B0-----:R-:W4:Y:S01]  /*12a50*/  LDL.LU R12, [R1+0xd0] ;  /* 0x0000d000010c7983 */ /* 0x001f220000300800 */
[----:B------:R-:W4:Y:S03]  /*12a60*/  LDL.LU R29, [R1+0xcc] ;  /* 0x0000cc00011d7983 */ /* 0x000f260000300800 */
[----:B--2---:R0:W-:Y:S04]  /*12a70*/  STS.U16 [R14+0x1e80], R9 ;  /* 0x001e80090e007388 */ /* 0x0041e80000000400 */
[----:B---3--:R1:W-:Y:S01]  /*12a80*/  STS.U16 [R14+0x2600], R26 ;  /* 0x0026001a0e007388 */ /* 0x0083e20000000400 */
[----:B------:R2:W-:Y:S03]  /*12a90*/  STS.U16 [R14+0x2680], R25 ;  /* 0x002680190e007388 */ /* 0x0005e60000000400 */
[----:B0-----:R-:W3:Y:S04]  /*12aa0*/  LDL.LU R9, [R1+0xa0] ;  /* 0x0000a00001097983 */ /* 0x001ee80000300800 */
[----:B-1----:R-:W3:Y:S01]  /*12ab0*/  LDL.LU R26, [R1+0x9c] ;  /* 0x00009c00011a7983 */ /* 0x002ee20000300800 */
[----:B------:R-:W3:Y:S02]  /*12ac0*/  LDL.LU R23, [R1+0x94] ;  /* 0x0000940001177983 */ /* 0x000ee40000300800 */
[----:B------:R-:W3:Y:S02]  /*12ad0*/  LDL.LU R24, [R1+0x90] ;  /* 0x0000900001187983 */ /* 0x000ee40000300800 */
[----:B------:R-:W3:Y:S01]  /*12ae0*/  LDL.LU R7, [R1+0x8c] ;  /* 0x00008c0001077983 */ /* 0x000ee20000300800 */
[----:B------:R-:W-:Y:S01]  /*12af0*/  STS.U16 [R14+0x2e00], R11 ;  /* 0x002e000b0e007388 */ /* 0x000fe20000000400 */
[----:B------:R0:W-:Y:S03]  /*12b00*/  STS.U16 [R14+0x2e80], R28 ;  /* 0x002e801c0e007388 */ /* 0x0001e60000000400 */
[----:B--2---:R-:W2:Y:S04]  /*12b10*/  LDL.LU R25, [R1+0x88] ;  /* 0x0000880001197983 */ /* 0x004ea80000300800 */
[----:B0-----:R-:W0:Y:S01]  /*12b20*/  S2R R28, SR_TID.X ;  /* 0x00000000001c7919 */ /* 0x001e220000002100 */
[----:B------:R1:W-:Y:S02]  /*12b30*/  STS.U16 [R14+0x3600], R2 ;  /* 0x003600020e007388 */ /* 0x0003e40000000400 */
[----:B------:R-:W-:Y:S02]  /*12b40*/  STS.U16 [R14+0x3680], R8 ;  /* 0x003680080e007388 */ /* 0x000fe40000000400 */
[----:B------:R-:W-:Y:S01]  /*12b50*/  STS.U16 [R14+0x3e00], R21 ;  /* 0x003e00150e007388 */ /* 0x000fe20000000400 */
[----:B------:R-:W-:Y:S04]  /*12b60*/  STS.U16 [R14+0x3e80], R15 ;  /* 0x003e800f0e007388 */ /* 0x000fe80000000400 */
[----:B------:R-:W2:Y:S01]  /*12b70*/  LDL.LU R11, [R1+0x84] ;  /* 0x00008400010b7983 */ /* 0x000ea20000300800 */
[----:B0-----:R-:W-:-:S05]  /*12b80*/  LOP3.LUT R28, R28, 0x3f, RZ, 0xc0, !PT ;  /* 0x0000003f1c1c7812 */ /* 0x001fca00078ec0ff */
[----:B------:R-:W-:-:S05]  /*12b90*/  IMAD.SHL.U32 R28, R28, 0x2, RZ ;  /* 0x000000021c1c7824 */ /* 0x000fca00078e00ff */
[----:B-1----:R-:W-:-:S05]  /*12ba0*/  LOP3.LUT R2, R28, 0x70, RZ, 0x3c, !PT ;  /* 0x000000701c027812 */ /* 0x002fca00078e3cff */
[----:B------:R-:W-:Y:S01]  /*12bb0*/  STS.U16 [R2+0x700], R20 ;  /* 0x0007001402007388 */ /* 0x000fe20000000400 */
[----:B------:R-:W-:Y:S02]  /*12bc0*/  STS.U16 [R2+0x780], R19 ;  /* 0x0007801302007388 */ /* 0x000fe40000000400 */
[----:B------:R-:W-:Y:S02]  /*12bd0*/  STS.U16 [R2+0xf00], R18 ;  /* 0x000f001202007388 */ /* 0x000fe40000000400 */
[----:B------:R-:W-:Y:S01]  /*12be0*/  STS.U16 [R2+0xf80], R17 ;  /* 0x000f801102007388 */ /* 0x000fe20000000400 */
[----:B------:R-:W-:Y:S01]  /*12bf0*/  STS.U16 [R2+0x1700], R16 ;  /* 0x0017001002007388 */ /* 0x000fe20000000400 */
[----:B------:R-:W-:Y:S02]  /*12c00*/  STS.U16 [R2+0x1780], R13 ;  /* 0x0017800d02007388 */ /* 0x000fe40000000400 */
[----:B------:R-:W-:Y:S02]  /*12c10*/  STS.U16 [R2+0x1f00], R3 ;  /* 0x001f000302007388 */ /* 0x000fe40000000400 */
[----:B------:R-:W-:Y:S01]  /*12c20*/  STS.U16 [R2+0x1f80], R6 ;  /* 0x001f800602007388 */ /* 0x000fe20000000400 */
[----:B------:R-:W-:Y:S01]  /*12c30*/  STS.U16 [R2+0x2700], R4 ;  /* 0x0027000402007388 */ /* 0x000fe20000000400 */
[----:B------:R-:W-:Y:S03]  /*12c40*/  STS.U16 [R2+0x2780], R5 ;  /* 0x0027800502007388 */ /* 0x000fe60000000400 */
[----:B----4-:R-:W-:Y:S01]  /*12c50*/  STS.U16 [R2+0x2f00], R22 ;  /* 0x002f001602007388 */ /* 0x010fe20000000400 */
[----:B------:R-:W-:Y:S03]  /*12c60*/  STS.U16 [R2+0x2f80], R27 ;  /* 0x002f801b02007388 */ /* 0x000fe60000000400 */
[----:B------:R0:W-:Y:S01]  /*12c70*/  STS.U16 [R2+0x3700], R12 ;  /* 0x0037000c02007388 */ /* 0x0001e20000000400 */
[----:B------:R1:W-:Y:S03]  /*12c80*/  STS.U16 [R2+0x3780], R29 ;  /* 0x0037801d02007388 */ /* 0x0003e60000000400 */
[----:B0-----:R-:W4:Y:S01]  /*12c90*/  LDL.LU R12, [R1+0x80] ;  /* 0x00008000010c7983 */ /* 0x001f220000300800 */
[----:B------:R-:W4:Y:S02]  /*12ca0*/  LDL.LU R27, [R1+0x7c] ;  /* 0x00007c00011b7983 */ /* 0x000f240000300800 */
[----:B-1----:R-:W4:Y:S01]  /*12cb0*/  LDL.LU R29, [R1+0x78] ;  /* 0x00007800011d7983 */ /* 0x002f220000300800 */
[----:B------:R-:W-:Y:S01]  /*12cc0*/  LOP3.LUT R18, R28, 0x10, RZ, 0x3c, !PT ;  /* 0x000000101c127812 */ /* 0x000fe200078e3cff */
[----:B---3--:R0:W-:Y:S04]  /*12cd0*/  STS.U16 [R2+0x3f00], R9 ;  /* 0x003f000902007388 */ /* 0x0081e80000000400 */
[----:B------:R1:W-:Y:S04]  /*12ce0*/  STS.U16 [R2+0x3f80], R26 ;  /* 0x003f801a02007388 */ /* 0x0003e80000000400 */
[----:B0-----:R-:W3:Y:S04]  /*12cf0*/  LDL.LU R9, [R1+0x74] ;  /* 0x0000740001097983 */ /* 0x001ee80000300800 */
[----:B-1----:R-:W3:Y:S01]  /*12d00*/  LDL.LU R26, [R1+0x70] ;  /* 0x00007000011a7983 */ /* 0x002ee20000300800 */
        /* <DEDUP_REMOVED lines=11> */
[----:B------:R-:W3:Y:S04]  /*12dc0*/  LDL.LU R5, [R1+0x3c] ;  /* 0x00003c0001057983 */ /* 0x000ee80000300800 */
[----:B------:R0:W-:Y:S01]  /*12dd0*/  STS.U16 [R28+0x4000], R23 ;  /* 0x004000171c007388 */ /* 0x0001e20000000400 */
[----:B------:R-:W3:Y:S03]  /*12de0*/  LDL.LU R22, [R1+0x38] ;  /* 0x0000380001167983 */ /* 0x000ee60000300800 */
[----:B------:R1:W-:Y:S04]  /*12df0*/  STS.U16 [R28+0x4400], R24 ;  /* 0x004400181c007388 */ /* 0x0003e80000000400 */
[----:B------:R1:W-:Y:S04]  /*12e00*/  STS.U16 [R28+0x4800], R7 ;  /* 0x004800071c007388 */ /* 0x0003e80000000400 */
[----:B--2---:R2:W-:Y:S04]  /*12e10*/  STS.U16 [R28+0x5000], R11 ;  /* 0x0050000b1c007388 */ /* 0x0045e80000000400 */
[----:B------:R-:W-:Y:S04]  /*12e20*/  STS.U16 [R28+0x4c00], R25 ;  /* 0x004c00191c007388 */ /* 0x000fe80000000400 */
[----:B0-----:R-:W3:Y:S01]  /*12e30*/  LDL.LU R23, [R1+0x34] ;  /* 0x0000340001177983 */ /* 0x001ee20000300800 */
[----:B-1----:R-:W3:Y:S02]  /*12e40*/  LDL.LU R24, [R1+0x30] ;  /* 0x0000300001187983 */ /* 0x002ee40000300800 */
[----:B------:R-:W3:Y:S01]  /*12e50*/  LDL.LU R7, [R1+0x2c] ;  /* 0x00002c0001077983 */ /* 0x000ee20000300800 */
[----:B--2---:R-:W2:Y:S01]  /*12e60*/  LDL.LU R11, [R1+0x1c] ;  /* 0x00001c00010b7983 */ /* 0x004ea20000300800 */
[----:B------:R-:W2:Y:S03]  /*12e70*/  LDL.LU R15, [R1+0x14] ;  /* 0x00001400010f7983 */ /* 0x000ea60000300800 */
[----:B----4-:R0:W-:Y:S04]  /*12e80*/  STS.U16 [R28+0x5400], R12 ;  /* 0x0054000c1c007388 */ /* 0x0101e80000000400 */
[----:B------:R-:W-:Y:S04]  /*12e90*/  STS.U16 [R28+0x5800], R27 ;  /* 0x0058001b1c007388 */ /* 0x000fe80000000400 */
[----:B------:R1:W-:Y:S04]  /*12ea0*/  STS.U16 [R28+0x5c00], R29 ;  /* 0x005c001d1c007388 */ /* 0x0003e80000000400 */
[----:B0-----:R-:W4:Y:S01]  /*12eb0*/  LDL.LU R12, [R1+0xc] ;  /* 0x00000c00010c7983 */ /* 0x001f220000300800 */
[----:B-1----:R-:W2:Y:S02]  /*12ec0*/  LDL.LU R28, [R1+0x64] ;  /* 0x00006400011c7983 */ /* 0x002ea40000300800 */
[----:B------:R-:W4:Y:S02]  /*12ed0*/  LDL.LU R25, [R1+0x28] ;  /* 0x0000280001197983 */ /* 0x000f240000300800 */
[----:B------:R-:W4:Y:S01]  /*12ee0*/  LDL.LU R27, [R1+0x24] ;  /* 0x00002400011b7983 */ /* 0x000f220000300800 */
[----:B------:R-:W4:Y:S04]  /*12ef0*/  LDL.LU R29, [R1+0x20] ;  /* 0x00002000011d7983 */ /* 0x000f280000300800 */
[----:B---3--:R0:W-:Y:S04]  /*12f00*/  STS.U16 [R18+0x4080], R9 ;  /* 0x0040800912007388 */ /* 0x0081e80000000400 */
[----:B------:R1:W-:Y:S04]  /*12f10*/  STS.U16 [R18+0x4480], R26 ;  /* 0x0044801a12007388 */ /* 0x0003e80000000400 */
[----:B0-----:R-:W3:Y:S01]  /*12f20*/  LDL.LU R9, [R1+0x18] ;  /* 0x0000180001097983 */ /* 0x001ee20000300800 */
[----:B------:R0:W-:Y:S02]  /*12f30*/  STS.U16 [R18+0x4880], R8 ;  /* 0x0048800812007388 */ /* 0x0001e40000000400 */
[----:B------:R0:W-:Y:S01]  /*12f40*/  STS.U16 [R18+0x4c80], R21 ;  /* 0x004c801512007388 */ /* 0x0001e20000000400 */
[----:B-1----:R-:W3:Y:S04]  /*12f50*/  LDL.LU R26, [R1+0x10] ;  /* 0x00001000011a7983 */ /* 0x002ee80000300800 */
[----:B0-----:R-:W3:Y:S01]  /*12f60*/  LDL.LU R8, [R1+0x1540] ;  /* 0x0015400001087983 */ /* 0x001ee20000300800 */
[----:B------:R-:W3:Y:S03]  /*12f70*/  LDL.LU R21, [R1+0x153c] ;  /* 0x00153c0001157983 */ /* 0x000ee60000300800 */
[----:B--2---:R0:W-:Y:S01]  /*12f80*/  STS.U16 [R18+0x5080], R28 ;  /* 0x0050801c12007388 */ /* 0x0041e20000000400 */
[----:B------:R1:W-:Y:S02]  /*12f90*/  STS.U16 [R18+0x5480], R20 ;  /* 0x0054801412007388 */ /* 0x0003e40000000400 */
[----:B------:R2:W-:Y:S02]  /*12fa0*/  STS.U16 [R18+0x5880], R19 ;  /* 0x0058801312007388 */ /* 0x0005e40000000400 */
[----:B------:R4:W-:Y:S01]  /*12fb0*/  STS.U16 [R18+0x5c80], R6 ;  /* 0x005c800612007388 */ /* 0x0009e20000000400 */
[----:B0-----:R-:W3:Y:S01]  /*12fc0*/  LDL.LU R28, [R1] ;  /* 0x00000000011c7983 */ /* 0x001ee20000300800 */
[----:B-1----:R-:W3:Y:S02]  /*12fd0*/  LDL.LU R20, [R1+0x1538] ;  /* 0x0015380001147983 */ /* 0x002ee40000300800 */
[----:B--2---:R-:W2:Y:S02]  /*12fe0*/  LDL.LU R19, [R1+0x1534] ;  /* 0x0015340001137983 */ /* 0x004ea40000300800 */
[----:B----4-:R-:W3:Y:S01]  /*12ff0*/  LDL.LU R18, [R1+0x1530] ;  /* 0x0015300001127983 */ /* 0x010ee20000300800 */
[----:B------:R-:W2:Y:S04]  /*13000*/  LDL.LU R6, [R1+0x152c] ;  /* 0x00152c0001067983 */ /* 0x000ea80000300800 */
[----:B--2---:R0:W-:Y:S01]  /*13010*/  STS.U16 [R6+0x4100], R17 ;  /* 0x0041001106007388 */ /* 0x0041e20000000400 */
[----:B------:R1:W-:Y:S02]  /*13020*/  STS.U16 [R6+0x4500], R16 ;  /* 0x0045001006007388 */ /* 0x0003e40000000400 */
[----:B------:R2:W-:Y:S02]  /*13030*/  STS.U16 [R6+0x4900], R13 ;  /* 0x0049000d06007388 */ /* 0x0005e40000000400 */
[----:B------:R3:W-:Y:S01]  /*13040*/  STS.U16 [R6+0x4d00], R2 ;  /* 0x004d000206007388 */ /* 0x0007e20000000400 */
[----:B------:R3:W-:Y:S01]  /*13050*/  STS.U16 [R6+0x5100], R3 ;  /* 0x0051000306007388 */ /* 0x0007e20000000400 */
[----:B------:R3:W-:Y:S03]  /*13060*/  STS.U16 [R6+0x5500], R4 ;  /* 0x0055000406007388 */ /* 0x0007e60000000400 */
[----:B0-----:R-:W4:Y:S01]  /*13070*/  LDL.LU R17, [R1+0x1528] ;  /* 0x0015280001117983 */ /* 0x001f220000300800 */
[----:B-1----:R-:W4:Y:S02]  /*13080*/  LDL.LU R16, [R1+0x1524] ;  /* 0x0015240001107983 */ /* 0x002f240000300800 */
[----:B--2---:R-:W2:Y:S02]  /*13090*/  LDL.LU R13, [R1+0x1520] ;  /* 0x00152000010d7983 */ /* 0x004ea40000300800 */
[----:B---3--:R-:W3:Y:S01]  /*130a0*/  LDL.LU R2, [R1+0x151c] ;  /* 0x00151c0001027983 */ /* 0x008ee20000300800 */
[----:B------:R-:W2:Y:S01]  /*130b0*/  LDL.LU R3, [R1+0x1518] ;  /* 0x0015180001037983 */ /* 0x000ea20000300800 */
[----:B------:R-:W2:Y:S03]  /*130c0*/  LDL.LU R4, [R1+0x1514] ;  /* 0x0015140001047983 */ /* 0x000ea60000300800 */
[----:B------:R0:W-:Y:S01]  /*130d0*/  STS.U16 [R6+0x5900], R5 ;  /* 0x0059000506007388 */ /* 0x0001e20000000400 */
[----:B------:R1:W-:Y:S02]  /*130e0*/  STS.U16 [R6+0x5d00], R22 ;  /* 0x005d001606007388 */ /* 0x0003e40000000400 */
[----:B------:R1:W-:Y:S02]  /*130f0*/  STS.U16 [R8+0x4180], R23 ;  /* 0x0041801708007388 */ /* 0x0003e40000000400 */
[----:B------:R1:W-:Y:S01]  /*13100*/  STS.U16 [R8+0x4580], R24 ;  /* 0x0045801808007388 */ /* 0x0003e20000000400 */
[----:B------:R1:W-:Y:S01]  /*13110*/  STS.U16 [R8+0x4980], R7 ;  /* 0x0049800708007388 */ /* 0x0003e20000000400 */
[----:B------:R1:W-:Y:S03]  /*13120*/  STS.U16 [R8+0x4d80], R11 ;  /* 0x004d800b08007388 */ /* 0x0003e60000000400 */
[----:B0-----:R-:W2:Y:S01]  /*13130*/  LDL.LU R5, [R1+0x1510] ;  /* 0x0015100001057983 */ /* 0x001ea20000300800 */
[----:B-1----:R-:W2:Y:S03]  /*13140*/  LDL.LU R6, [R1+0x150c] ;  /* 0x00150c0001067983 */ /* 0x002ea60000300800 */
[----:B------:R-:W2:Y:S01]  /*13150*/  LDL.LU R22, [R1+0x1508] ;  /* 0x0015080001167983 */ /* 0x000ea20000300800 */
[----:B------:R-:W2:Y:S03]  /*13160*/  LDL.LU R23, [R1+0x1504] ;  /* 0x0015040001177983 */ /* 0x000ea60000300800 */
[----:B------:R-:W2:Y:S01]  /*13170*/  LDL.LU R24, [R1+0x1500] ;  /* 0x0015000001187983 */ /* 0x000ea20000300800 */
[----:B------:R-:W2:Y:S02]  /*13180*/  LDL.LU R7, [R1+0x14fc] ;  /* 0x0014fc0001077983 */ /* 0x000ea40000300800 */
[----:B------:R-:W2:Y:S01]  /*13190*/  LDL.LU R11, [R1+0x14f8] ;  /* 0x0014f800010b7983 */ /* 0x000ea20000300800 */
[----:B------:R0:W-:Y:S01]  /*131a0*/  STS.U16 [R8+0x5180], R15 ;  /* 0x0051800f08007388 */ /* 0x0001e20000000400 */
[----:B------:R1:W-:Y:S03]  /*131b0*/  STS.U16 [R8+0x5580], R12 ;  /* 0x0055800c08007388 */ /* 0x0003e60000000400 */
[----:B0-----:R-:W2:Y:S01]  /*131c0*/  LDL.LU R15, [R1+0x98] ;  /* 0x00009800010f7983 */ /* 0x001ea20000300800 */
[----:B-1----:R-:W2:Y:S03]  /*131d0*/  LDL.LU R12, [R1+0x14f4] ;  /* 0x0014f400010c7983 */ /* 0x002ea60000300800 */
        /* <DEDUP_REMOVED lines=8> */
[----:B------:R-:W4:Y:S02]  /*13260*/  LDL.LU R11, [R1+0x8] ;  /* 0x00000800010b7983 */ /* 0x000f240000300800 */
[----:B--2---:R-:W2:Y:S01]  /*13270*/  LDL.LU R25, [R1+0x14ec] ;  /* 0x0014ec0001197983 */ /* 0x004ea20000300800 */
[----:B------:R-:W2:Y:S01]  /*13280*/  LDL.LU R27, [R1+0x14e8] ;  /* 0x0014e800011b7983 */ /* 0x000ea20000300800 */
[----:B---3--:R-:W3:Y:S02]  /*13290*/  LDL.LU R29, [R1+0x14e4] ;  /* 0x0014e400011d7983 */ /* 0x008ee40000300800 */
[----:B------:R-:W2:Y:S01]  /*132a0*/  LDL.LU R9, [R1+0x14e0] ;  /* 0x0014e00001097983 */ /* 0x000ea20000300800 */
[----:B------:R0:W-:Y:S04]  /*132b0*/  STS.U16 [R10+0x5200], R26 ;  /* 0x0052001a0a007388 */ /* 0x0001e80000000400 */
[----:B0-----:R-:W2:Y:S04]  /*132c0*/  LDL.LU R26, [R1+0x14dc] ;  /* 0x0014dc00011a7983 */ /* 0x001ea80000300800 */
[----:B--2---:R0:W-:Y:S04]  /*132d0*/  STS.U16 [R10+0x5600], R26 ;  /* 0x0056001a0a007388 */ /* 0x0041e80000000400 */
[----:B0-----:R-:W2:Y:S04]  /*132e0*/  LDL.LU R10, [R1+0x14d8] ;  /* 0x0014d800010a7983 */ /* 0x001ea80000300800 */
[----:B------:R-:W0:Y:S02]  /*132f0*/  S2R R26, SR_TID.X ;  /* 0x00000000001a7919 */ /* 0x000e240000002100 */
[----:B0-----:R-:W-:-:S05]  /*13300*/  LOP3.LUT R26, R26, 0x3f, RZ, 0xc0, !PT ;  /* 0x0000003f1a1a7812 */ /* 0x001fca00078ec0ff */
[----:B------:R-:W-:-:S05]  /*13310*/  IMAD.SHL.U32 R26, R26, 0x2, RZ ;  /* 0x000000021a1a7824 */ /* 0x000fca00078e00ff */
[----:B------:R-:W-:-:S05]  /*13320*/  LOP3.LUT R26, R26, 0x40, RZ, 0x3c, !PT ;  /* 0x000000401a1a7812 */ /* 0x000fca00078e3cff */
[----:B--2---:R-:W-:Y:S01]  /*13330*/  STS.U16 [R26+0x5a00], R10 ;  /* 0x005a000a1a007388 */ /* 0x004fe20000000400 */
[----:B------:R-:W-:Y:S02]  /*13340*/  STS.U16 [R26+0x5e00], R9 ;  /* 0x005e00091a007388 */ /* 0x000fe40000000400 */
[----:B----4-:R-:W-:Y:S02]  /*13350*/  STS.U16 [R0+0x4280], R11 ;  /* 0x0042800b00007388 */ /* 0x010fe40000000400 */
[----:B------:R-:W-:Y:S01]  /*13360*/  STS.U16 [R0+0x4680], R12 ;  /* 0x0046800c00007388 */ /* 0x000fe20000000400 */
[----:B------:R0:W-:Y:S04]  /*13370*/  STS.U16 [R0+0x4a80], R28 ;  /* 0x004a801c00007388 */ /* 0x0001e80000000400 */
[----:B0-----:R-:W0:Y:S01]  /*13380*/  S2R R28, SR_TID.X ;  /* 0x00000000001c7919 */ /* 0x001e220000002100 */
[----:B---3--:R-:W-:Y:S02]  /*13390*/  STS.U16 [R0+0x4e80], R29 ;  /* 0x004e801d00007388 */ /* 0x008fe40000000400 */
[----:B------:R-:W-:Y:S02]  /*133a0*/  STS.U16 [R0+0x5280], R27 ;  /* 0x0052801b00007388 */ /* 0x000fe40000000400 */
[----:B------:R-:W-:Y:S01]  /*133b0*/  STS.U16 [R0+0x5680], R25 ;  /* 0x0056801900007388 */ /* 0x000fe20000000400 */
[----:B------:R-:W-:Y:S01]  /*133c0*/  STS.U16 [R0+0x5a80], R8 ;  /* 0x005a800800007388 */ /* 0x000fe20000000400 */
[----:B------:R1:W-:Y:S02]  /*133d0*/  STS.U16 [R0+0x5e80], R7 ;  /* 0x005e800700007388 */ /* 0x0003e40000000400 */
[----:B------:R-:W-:Y:S02]  /*133e0*/  STS.U16 [R14+0x4300], R24 ;  /* 0x004300180e007388 */ /* 0x000fe40000000400 */
[----:B------:R-:W-:Y:S01]  /*133f0*/  STS.U16 [R14+0x4700], R23 ;  /* 0x004700170e007388 */ /* 0x000fe20000000400 */
[----:B------:R-:W-:Y:S01]  /*13400*/  STS.U16 [R14+0x4b00], R22 ;  /* 0x004b00160e007388 */ /* 0x000fe20000000400 */
[----:B------:R-:W-:Y:S02]  /*13410*/  STS.U16 [R14+0x4f00], R6 ;  /* 0x004f00060e007388 */ /* 0x000fe40000000400 */
[----:B------:R-:W-:Y:S02]  /*13420*/  STS.U16 [R14+0x5300], R5 ;  /* 0x005300050e007388 */ /* 0x000fe40000000400 */
[----:B------:R-:W-:Y:S01]  /*13430*/  STS.U16 [R14+0x5700], R4 ;  /* 0x005700040e007388 */ /* 0x000fe20000000400 */
[----:B0-----:R-:W-:Y:S01]  /*13440*/  LOP3.LUT R28, R28, 0x3f, RZ, 0xc0, !PT ;  /* 0x0000003f1c1c7812 */ /* 0x001fe200078ec0ff */
[----:B-1----:R-:W2:Y:S04]  /*13450*/  LDL R0, [R1+0x3c8] ;  /* 0x0003c80001007983 */ /* 0x002ea80000100800 */
[----:B------:R-:W-:Y:S01]  /*13460*/  IMAD.SHL.U32 R28, R28, 0x2, RZ ;  /* 0x000000021c1c7824 */ /* 0x000fe200078e00ff */
[----:B------:R-:W-:Y:S04]  /*13470*/  STS.U16 [R14+0x5b00], R3 ;  /* 0x005b00030e007388 */ /* 0x000fe80000000400 */
[----:B------:R-:W-:Y:S01]  /*13480*/  LOP3.LUT R28, R28, 0x70, RZ, 0x3c, !PT ;  /* 0x000000701c1c7812 */ /* 0x000fe200078e3cff */
[----:B------:R-:W-:Y:S04]  /*13490*/  STS.U16 [R14+0x5f00], R2 ;  /* 0x005f00020e007388 */ /* 0x000fe80000000400 */
[----:B------:R-:W-:Y:S01]  /*134a0*/  STS.U16 [R28+0x5f80], R15 ;  /* 0x005f800f1c007388 */ /* 0x000fe20000000400 */
[----:B------:R-:W-:Y:S02]  /*134b0*/  STS.U16 [R28+0x4380], R13 ;  /* 0x0043800d1c007388 */ /* 0x000fe40000000400 */
[----:B------:R0:W-:Y:S02]  /*134c0*/  STS.U16 [R28+0x4780], R16 ;  /* 0x004780101c007388 */ /* 0x0001e40000000400 */
[----:B0-----:R-:W3:Y:S01]  /*134d0*/  LDL R16, [R1+0x3cc] ;  /* 0x0003cc0001107983 */ /* 0x001ee20000100800 */
[----:B------:R-:W-:Y:S02]  /*134e0*/  STS.U16 [R28+0x4b80], R17 ;  /* 0x004b80111c007388 */ /* 0x000fe40000000400 */
[----:B------:R-:W-:Y:S02]  /*134f0*/  STS.U16 [R28+0x4f80], R18 ;  /* 0x004f80121c007388 */ /* 0x000fe40000000400 */
[----:B------:R-:W-:Y:S01]  /*13500*/  STS.U16 [R28+0x5380], R19 ;  /* 0x005380131c007388 */ /* 0x000fe20000000400 */
[----:B------:R-:W0:Y:S04]  /*13510*/  S2R R15, SR_TID.X ;  /* 0x00000000000f7919 */ /* 0x000e280000002100 */
[----:B------:R-:W1:Y:S04]  /*13520*/  S2R R14, SR_TID.X ;  /* 0x00000000000e7919 */ /* 0x000e680000002100 */
[----:B------:R-:W-:Y:S01]  /*13530*/  STS.U16 [R28+0x5780], R20 ;  /* 0x005780141c007388 */ /* 0x000fe20000000400 */
[----:B------:R-:W-:Y:S02]  /*13540*/  STS.U16 [R28+0x5b80], R21 ;  /* 0x005b80151c007388 */ /* 0x000fe40000000400 */
[----:B------:R-:W-:Y:S06]  /*13550*/  BAR.SYNC.DEFER_BLOCKING 0x0 ;  /* 0x0000000000007b1d */ /* 0x000fec0000010000 */
[----:B---3--:R3:W-:Y:S01]  /*13560*/  STL [R1+0x1490], R16 ;  /* 0x0014901001007387 */ /* 0x0087e20000100800 */
[----:B0-----:R-:W-:Y:S01]  /*13570*/  LOP3.LUT R15, R15, 0x7, RZ, 0xc0, !PT ;  /* 0x000000070f0f7812 */ /* 0x001fe200078ec0ff */
[----:B-1----:R-:W-:-:S02]  /*13580*/  IMAD.SHL.U32 R14, R14, 0x2, RZ ;  /* 0x000000020e0e7824 */ /* 0x002fc400078e00ff */
[----:B--2---:R-:W-:Y:S04]  /*13590*/  LDSM.16.MT88.4 R4, [R0] ;  /* 0x000000000004783b */ /* 0x004fe80000004200 */
[----:B---3--:R-:W2:Y:S01]  /*135a0*/  LDL.LU.64 R16, [R1+0x2c0] ;  /* 0x0002c00001107983 */ /* 0x008ea20000300a00 */
[----:B------:R-:W3:Y:S02]  /*135b0*/  LDL.LU.64 R18, [R1+0x2c8] ;  /* 0x0002c80001127983 */ /* 0x000ee40000300a00 */
[----:B------:R-:W-:-:S05]  /*135c0*/  IMAD R15, R15, 0x90, RZ ;  /* 0x000000900f0f7824 */ /* 0x000fca00078e02ff */
[----:B------:R-:W-:-:S05]  /*135d0*/  LOP3.LUT R25, R15, 0x30, R14, 0x78, !PT ;  /* 0x000000300f197812 */ /* 0x000fca00078e780e */
[----:B------:R-:W-:Y:S04]  /*135e0*/  LDSM.16.M88.4 R20, [R25+0x4000] ;  /* 0x004000001914783b */ /* 0x000fe80000000200 */
[----:B------:R-:W-:Y:S04]  /*135f0*/  LDSM.16.M88.4 R12, [R25+0x4800] ;  /* 0x00480000190c783b */ /* 0x000fe80000000200 */
[----:B------:R-:W-:Y:S04]  /*13600*/  LDSM.16.M88.4 R8, [R25+0x4c00] ;  /* 0x004c00001908783b */ /* 0x000fe80000000200 */
[----:B---3--:R-:W-:Y:S01]  /*13610*/  STL.64 [R1+0x14d0], R18 ;  /* 0x0014d01201007387 */ /* 0x008fe20000100a00 */
[----:B--2---:R-:W-:Y:S02]  /*13620*/  STL.64 [R1+0x14c8], R16 ;  /* 0x0014c81001007387 */ /* 0x004fe40000100a00 */
[----:B------:R-:W0:Y:S02]  /*13630*/  LDSM.16.M88.4 R16, [R25+0x4400] ;  /* 0x004400001910783b */ /* 0x000e240000000200 */
[----:B0-----:R-:W-:Y:S02]  /*13640*/  STL.64 [R1+0xd0], R16 ;  /* 0x0000d01001007387 */ /* 0x001fe40000100a00 */
[----:B------:R-:W-:Y:S02]  /*13650*/  STL.64 [R1+0xd8], R18 ;  /* 0x0000d81201007387 */ /* 0x000fe40000100a00 */
[----:B------:R-:W0:Y:S04]  /*13660*/  LDSM.16.M88.4 R16, [R25+0x5400] ;  /* 0x005400001910783b */ /* 0x000e280000000200 */
[----:B------:R-:W-:Y:S01]  /*13670*/  STL.64 [R1+0xe0], R20 ;  /* 0x0000e01401007387 */ /* 0x000fe20000100a00 */
[----:B------:R-:W-:Y:S01]  /*13680*/  STL.64 [R1+0xc0], R12 ;  /* 0x0000c00c01007387 */ /* 0x000fe20000100a00 */
[----:B------:R-:W-:Y:S02]  /*13690*/  STL.64 [R1+0xc8], R14 ;  /* 0x0000c80e01007387 */ /* 0x000fe40000100a00 */
[----:B------:R-:W-:Y:S02]  /*136a0*/  STL.64 [R1+0xe8], R22 ;  /* 0x0000e81601007387 */ /* 0x000fe40000100a00 */
[----:B------:R-:W-:-:S02]  /*136b0*/  IMAD.MOV.U32 R3, RZ, RZ, R20 ;  /* 0x000000ffff037224 */ /* 0x000fc400078e0014 */
[----:B------:R-:W-:Y:S01]  /*136c0*/  IMAD.MOV.U32 R2, RZ, RZ, R21 ;  /* 0x000000ffff027224 */ /* 0x000fe200078e0015 */
[----:B------:R-:W-:Y:S04]  /*136d0*/  LDSM.16.M88.4 R12, [R25+0x5000] ;  /* 0x00500000190c783b */ /* 0x000fe80000000200 */
[----:B0-----:R-:W-:Y:S01]  /*136e0*/  STL.64 [R1+0x90], R16 ;  /* 0x0000901001007387 */ /* 0x001fe20000100a00 */
[----:B------:R0:W-:Y:S03]  /*136f0*/  STL.64 [R1+0x98], R18 ;  /* 0x0000981201007387 */ /* 0x0001e60000100a00 */
[----:B0-----:R-:W2:Y:S01]  /*13700*/  LDL.LU.64 R18, [R1+0x14d0] ;  /* 0x0014d00001127983 */ /* 0x001ea20000300a00 */
[----:B------:R-:W2:Y:S02]  /*13710*/  LDL.LU.64 R16, [R1+0x14c8] ;  /* 0x0014c80001107983 */ /* 0x000ea40000300a00 */
[----:B--2---:R-:W-:Y:S11]  /*13720*/  HMMA.16816.F32.BF16 R16, R4, R20, R16 ;  /* 0x000000140410723c */ /* 0x004ff60000041810 */
[----:B------:R-:W-:Y:S11]  /*13730*/  @!UPT UIADD3 URZ, URZ, URZ, URZ ;  /* 0x0000003f3f3ff290 */ /* 0x000ff6000fffe03f */
[----:B------:R-:W-:Y:S01]  /*13740*/  @!UPT UIADD3 URZ, URZ, URZ, URZ ;  /* 0x0000003f3f3ff290 */ /* 0x000fe2000fffe03f */
[----:B------:R0:W-:Y:S01]  /*13750*/  STL.64 [R1+0x120], R16 ;  /* 0x0001201001007387 */ /* 0x0001e20000100a00 */
[----:B------:R1:W-:Y:S02]  /*13760*/  STL.64 [R1+0x128], R18 ;  /* 0x0001281201007387 */ /* 0x0003e40000100a00 */
[----:B------:R-:W-:Y:S02]  /*13770*/  STL.64 [R1+0x14c0], R6 ;  /* 0x0014c00601007387 */ /* 0x000fe40000100a00 */
[----:B------:R-:W-:Y:S01]  /*13780*/  STL.64 [R1+0x14b8], R4 ;  /* 0x0014b80401007387 */ /* 0x000fe20000100a00 */
[----:B------:R-:W2:Y:S01]  /*13790*/  LDL.LU.64 R20, [R1+0x2b0] ;  /* 0x0002b00001147983 */ /* 0x000ea20000300a00 */
[----:B------:R-:W2:Y:S03]  /*137a0*/  LDL.LU.64 R22, [R1+0x2b8] ;  /* 0x0002b80001167983 */ /* 0x000ea60000300a00 */
[----:B------:R-:W3:Y:S02]  /*137b0*/  LDSM.16.M88.4 R4, [R25+0x5800] ;  /* 0x005800001904783b */ /* 0x000ee40000000200 */
[----:B------:R-:W4:Y:S02]  /*137c0*/  LDSM.16.M88.4 R24, [R25+0x5c00] ;  /* 0x005c00001918783b */ /* 0x000f240000000200 */
[----:B0-----:R-:W2:Y:S02]  /*137d0*/  LDL.LU.64 R16, [R1+0x2d0] ;  /* 0x0002d00001107983 */ /* 0x001ea40000300a00 */
[----:B-1----:R-:W2:Y:S02]  /*137e0*/  LDL.LU.64 R18, [R1+0x2d8] ;  /* 0x0002d80001127983 */ /* 0x002ea40000300a00 */
[----:B--2---:R-:W-:Y:S01]  /*137f0*/  STL.64 [R1+0x14a0], R18 ;  /* 0x0014a01201007387 */ /* 0x004fe20000100a00 */
[----:B------:R0:W-:Y:S03]  /*13800*/  STL.64 [R1+0x1498], R16 ;  /* 0x0014981001007387 */ /* 0x0001e60000100a00 */
[----:B0-----:R-:W2:Y:S01]  /*13810*/  LDL.64 R16, [R1+0xc0] ;  /* 0x0000c00001107983 */ /* 0x001ea20000100a00 */
[----:B---3--:R-:W-:-:S02]  /*13820*/  IMAD.MOV.U32 R29, RZ, RZ, R4 ;  /* 0x000000ffff1d7224 */ /* 0x008fc400078e0004 */
[----:B------:R-:W-:Y:S01]  /*13830*/  IMAD.MOV.U32 R28, RZ, RZ, R5 ;  /* 0x000000ffff1c7224 */ /* 0x000fe200078e0005 */
[----:B--2---:R0:W-:Y:S04]  /*13840*/  STL.64 [R1+0x14b0], R16 ;  /* 0x0014b01001007387 */ /* 0x0041e80000100a00 */
[----:B0-----:R-:W2:Y:S01]  /*13850*/  LDL.64 R16, [R1+0xd0] ;  /* 0x0000d00001107983 */ /* 0x001ea20000100a00 */
[----:B------:R-:W-:Y:S02]  /*13860*/  STL.64 [R1+0xb0], R8 ;  /* 0x0000b00801007387 */ /* 0x000fe40000100a00 */
[----:B------:R-:W-:Y:S02]  /*13870*/  STL.64 [R1+0xb8], R10 ;  /* 0x0000b80a01007387 */ /* 0x000fe40000100a00 */
[----:B------:R0:W-:Y:S02]  /*13880*/  STL.64 [R1+0x14a8], R8 ;  /* 0x0014a80801007387 */ /* 0x0001e40000100a00 */
[----:B0-----:R-:W3:Y:S01]  /*13890*/  LDL.LU.64 R8, [R1+0x2e0] ;  /* 0x0002e00001087983 */ /* 0x001ee20000300a00 */
[----:B------:R-:W3:Y:S02]  /*138a0*/  LDL.LU.64 R10, [R1+0x2e8] ;  /* 0x0002e800010a7983 */ /* 0x000ee40000300a00 */
[----:B------:R-:W-:Y:S02]  /*138b0*/  STL.64 [R1+0xa0], R12 ;  /* 0x0000a00c01007387 */ /* 0x000fe40000100a00 */
[----:B------:R-:W-:Y:S01]  /*138c0*/  STL.64 [R1+0xa8], R14 ;  /* 0x0000a80e01007387 */ /* 0x000fe20000100a00 */
[----:B------:R-:W-:Y:S01]  /*138d0*/  STL.64 [R1+0x80], R4 ;  /* 0x0000800401007387 */ /* 0x000fe20000100a00 */
[----:B------:R0:W-:Y:S03]  /*138e0*/  STL.64 [R1+0x88], R6 ;  /* 0x0000880601007387 */ /* 0x0001e60000100a00 */
[----:B0-----:R-:W2:Y:S01]  /*138f0*/  LDL.LU.64 R6, [R1+0x14c0] ;  /* 0x0014c00001067983 */ /* 0x001ea20000300a00 */
[----:B------:R-:W2:Y:S02]  /*13900*/  LDL.LU.64 R4, [R1+0x14b8] ;  /* 0x0014b80001047983 */ /* 0x000ea40000300a00 */
[C---:B--2---:R-:W-:Y:S11]  /*13910*/  HMMA.16816.F32.BF16 R20, R4.reuse, R16, R20 ;  /* 0x000000100414723c */ /* 0x044ff60000041814 */
[----:B------:R-:W-:Y:S11]  /*13920*/  @!UPT UIADD3 URZ, URZ, URZ, URZ ;  /* 0x0000003f3f3ff290 */ /* 0x000ff6000fffe03f */
[----:B------:R-:W-:Y:S01]  /*13930*/  @!UPT UIADD3 URZ, URZ, URZ, URZ ;  /* 0x0000003f3f3ff290 */ /* 0x000fe2000fffe03f */
[----:B------:R0:W-:Y:S01]  /*13940*/  STL.64 [R1+0x110], R20 ;  /* 0x0001101401007387 */ /* 0x0001e20000100a00 */
[----:B------:R1:W-:Y:S02]  /*13950*/  STL.64 [R1+0x118], R22 ;  /* 0x0001181601007387 */ /* 0x0003e40000100a00 */
[----:B0-----:R-:W-:Y:S02]  /*13960*/  IMAD.MOV.U32 R21, RZ, RZ, R16 ;  /* 0x000000ffff157224 */ /* 0x001fe400078e0010 */
[----:B------:R-:W-:Y:S02]  /*13970*/  IMAD.MOV.U32 R20, RZ, RZ, R17 ;  /* 0x000000ffff147224 */ /* 0x000fe400078e0011 */
[----:B------:R-:W3:Y:S02]  /*13980*/  LDL.LU.64 R16, [R1+0x14b0] ;  /* 0x0014b00001107983 */ /* 0x000ee40000300a00 */
[----:B---3--:R-:W-:Y:S01]  /*13990*/  HMMA.16816.F32.BF16 R8, R4, R16, R8 ;  /* 0x000000100408723c */ /* 0x008fe20000041808 */
[----:B-1----:R-:W-:-:S02]  /*139a0*/  IMAD.MOV.U32 R23, RZ, RZ, R16 ;  /* 0x000000ffff177224 */ /* 0x002fc400078e0010 */
[----:B------:R-:W-:Y:S11]  /*139b0*/  IMAD.MOV.U32 R22, RZ, RZ, R17 ;  /* 0x000000ffff167224 */ /* 0x000ff600078e0011 */
[----:B------:R-:W-:Y:S09]  /*139c0*/  @!UPT UIADD3 URZ, URZ, URZ, URZ ;  /* 0x0000003f3f3ff290 */ /* 0x000ff2000fffe03f */
[----:B------:R0:W-:Y:S01]  /*139d0*/  STL.64 [R1+0x100], R8 ;  /* 0x0001000801007387 */ /* 0x0001e20000100a00 */
[----:B------:R-:W-:Y:S03]  /*139e0*/  STL.64 [R1+0x108], R10 ;  /* 0x0001080a01007387 */ /* 0x000fe60000100a00 */
[----:B0-----:R-:W2:Y:S01]  /*139f0*/  LDL.LU.64 R8, [R1+0x14a8] ;  /* 0x0014a80001087983 */ /* 0x001ea20000300a00 */
[----:B------:R-:W2:Y:S02]  /*13a00*/  LDL.LU.64 R18, [R1+0x14a0] ;  /* 0x0014a00001127983 */ /* 0x000ea40000300a00 */
[----:B------:R-:W2:Y:S02]  /*13a10*/  LDL.LU.64 R16, [R1+0x1498] ;  /* 0x0014980001107983 */ /* 0x000ea40000300a00 */
[----:B------:R-:W-:Y:S01]  /*13a20*/  STL.64 [R1+0x1478], R22 ;  /* 0x0014781601007387 */ /* 0x000fe20000100a00 */
[----:B------:R0:W-:Y:S04]  /*13a30*/  STL.64 [R1+0x1470], R20 ;  /* 0x0014701401007387 */ /* 0x0001e80000100a00 */
[----:B0-----:R-:W3:Y:S04]  /*13a40*/  LDL.64 R20, [R1+0x90] ;  /* 0x0000900001147983 */ /* 0x001ee80000100a00 */
[----:B---3--:R0:W-:Y:S04]  /*13a50*/  STL.64 [R1+0x1488], R20 ;  /* 0x0014881401007387 */ /* 0x0081e80000100a00 */
[----:B0-----:R-:W3:Y:S01]  /*13a60*/  LDL.LU.64 R20, [R1+0x270] ;  /* 0x0002700001147983 */ /* 0x001ee20000300a00 */
[----:B------:R-:W3:Y:S01]  /*13a70*/  LDL.LU.64 R22, [R1+0x278] ;  /* 0x0002780001167983 */ /* 0x000ee20000300a00 */
[C---:B--2---:R-:W-:Y:S01]  /*13a80*/  HMMA.16816.F32.BF16 R8, R4.reuse, R8, R16 ;  /* 0x000000080408723c */ /* 0x044fe20000041810 */
[----:B------:R-:W2:Y:S11]  /*13a90*/  LDL.LU R16, [R1+0x1490] ;  /* 0x0014900001107983 */ /* 0x000eb60000300800 */
[----:B------:R-:W-:Y:S11]  /*13aa0*/  @!UPT UIADD3 URZ, URZ, URZ, URZ ;  /* 0x0000003f3f3ff290 */ /* 0x000ff6000fffe03f */
[----:B------:R-:W-:Y:S01]  /*13ab0*/  STL.64 [R1+0xf0], R8 ;  /* 0x0000f00801007387 */ /* 0x000fe20000100a00 */
[----:B------:R-:W-:Y:S01]  /*13ac0*/  STL.64 [R1+0xf8], R10 ;  /* 0x0000f80a01007387 */ /* 0x000fe20000100a00 */
[----:B---3--:R-:W-:Y:S02]  /*13ad0*/  HMMA.16816.F32.BF16 R20, R4, R12, R20 ;  /* 0x0000000c0414723c */ /* 0x008fe40000041814 */
[----:B--2---:R-:W-:Y:S04]  /*13ae0*/  LDSM.16.MT88.4 R8, [R16] ;  /* 0x000000001008783b */ /* 0x004fe80000004200 */
[----:B------:R0:W-:Y:S04]  /*13af0*/  STL [R1+0x1480], R16 ;  /* 0x0014801001007387 */ /* 0x0001e80000100800 */
[----:B0-----:R-:W2:Y:S01]  /*13b00*/  LDL.LU.64 R16, [R1+0x220] ;  /* 0x0002200001107983 */ /* 0x001ea20000300a00 */
[----:B------:R-:W2:Y:S02]  /*13b10*/  LDL.LU.64 R18, [R1+0x228] ;  /* 0x0002280001127983 */ /* 0x000ea40000300a00 */
[----:B----4-:R-:W-:Y:S02]  /*13b20*/  STL.64 [R1+0x70], R24 ;  /* 0x0000701801007387 */ /* 0x010fe40000100a00 */
[----:B------:R-:W-:Y:S08]  /*13b30*/  STL.64 [R1+0x78], R26 ;  /* 0x0000781a01007387 */ /* 0x000ff00000100a00 */
[----:B------:R0:W-:Y:S01]  /*13b40*/  STL.64 [R1+0x60], R20 ;  /* 0x0000601401007387 */ /* 0x0001e20000100a00 */
[----:B------:R-:W-:Y:S03]  /*13b50*/  STL.64 [R1+0x68], R22 ;  /* 0x0000681601007387 */ /* 0x000fe60000100a00 */
[----:B0-----:R-:W2:Y:S01]  /*13b60*/  LDL.LU.64 R20, [R1+0x1488] ;  /* 0x0014880001147983 */ /* 0x001ea20000300a00 */
[----:B------:R-:W-:-:S02]  /*13b70*/  IMAD.MOV.U32 R27, RZ, RZ, R12 ;  /* 0x000000ffff1b7224 */ /* 0x000fc400078e000c */
[----:B------:R-:W-:Y:S02]  /*13b80*/  IMAD.MOV.U32 R26, RZ, RZ, R13 ;  /* 0x000000ffff1a7224 */ /* 0x000fe400078e000d */
[----:B------:R-:W0:Y:S04]  /*13b90*/  LDSM.16.MT88.4 R12, [R0+0x80] ;  /* 0x00008000000c783b */ /* 0x000e280000004200 */
[----:B0-----:R-:W-:Y:S01]  /*13ba0*/  STL.64 [R1+0x13e8], R14 ;  /* 0x0013e80e01007387 */ /* 0x001fe20000100a00 */
[----:B------:R-:W-:Y:S01]  /*13bb0*/  STL.64 [R1+0x13e0], R12 ;  /* 0x0013e00c01007387 */ /* 0x000fe20000100a00 */
[----:B--2---:R-:W-:Y:S11]  /*13bc0*/  HMMA.16816.F32.BF16 R16, R4, R20, R16 ;  /* 0x000000140410723c */ /* 0x004ff60000041810 */
[----:B------:R-:W-:Y:S11]  /*13bd0*/  @!UPT UIADD3 URZ, URZ, URZ, URZ ;  /* 0x0000003f3f3ff290 */ /* 0x000ff6000fffe03f */
[----:B------:R-:W-:Y:S01]  /*13be0*/  @!UPT UIADD3 URZ, URZ, URZ, URZ ;  /* 0x0000003f3f3ff290 */ /* 0x000fe2000fffe03f */
[----:B------:R0:W-:Y:S01]  /*13bf0*/  STL.64 [R1+0x50], R16 ;  /* 0x0000501001007387 */ /* 0x0001e20000100a00 */
[----:B------:R-:W-:Y:S03]  /*13c00*/  STL.64 [R1+0x58], R18 ;  /* 0x0000581201007387 */ /* 0x000fe60000100a00 */
[----:B0-----:R-:W2:Y:S01]  /*13c10*/  LDL.LU R16, [R1+0x1480] ;  /* 0x0014800001107983 */ /* 0x001ea20000300800 */
[----:B------:R-:W-:Y:S02]  /*13c20*/  IMAD.MOV.U32 R15, RZ, RZ, R20 ;  /* 0x000000ffff0f7224 */ /* 0x000fe400078e0014 */
[----:B------:R-:W-:Y:S02]  /*13c30*/  IMAD.MOV.U32 R14, RZ, RZ, R21 ;  /* 0x000000ffff0e7224 */ /* 0x000fe400078e0015 */
[----:B------:R-:W3:Y:S01]  /*13c40*/  LDL.LU.64 R22, [R1+0x1478] ;  /* 0x0014780001167983 */ /* 0x000ee20000300a00 */
[----:B------:R-:W4:Y:S04]  /*13c50*/  LDL.LU.64 R20, [R1+0x1470] ;  /* 0x0014700001147983 */ /* 0x000f280000300a00 */
[----:B--2---:R-:W0:Y:S04]  /*13c60*/  LDSM.16.MT88.4 R16, [R16+0x80] ;  /* 0x000080001010783b */ /* 0x004e280000004200 */
[----:B0-----:R-:W-:Y:S01]  /*13c70*/  STL.64 [R1+0x1388], R18 ;  /* 0x0013881201007387 */ /* 0x001fe20000100a00 */
[----:B------:R0:W-:Y:S03]  /*13c80*/  STL.64 [R1+0x1380], R16 ;  /* 0x0013801001007387 */ /* 0x0001e60000100a00 */
[----:B0-----:R-:W2:Y:S01]  /*13c90*/  LDL.LU.64 R16, [R1+0xb0] ;  /* 0x0000b00001107983 */ /* 0x001ea20000300a00 */
[----:B------:R-:W-:-:S02]  /*13ca0*/  IMAD.MOV.U32 R12, RZ, RZ, R29 ;  /* 0x000000ffff0c7224 */ /* 0x000fc400078e001d */
[----:B------:R-:W-:Y:S01]  /*13cb0*/  IMAD.MOV.U32 R13, RZ, RZ, R28 ;  /* 0x000000ffff0d7224 */ /* 0x000fe200078e001c */
[----:B--2---:R0:W-:Y:S04]  /*13cc0*/  STL.64 [R1+0x1438], R16 ;  /* 0x0014381001007387 */ /* 0x0041e80000100a00 */
[----:B0-----:R-:W2:Y:S01]  /*13cd0*/  LDL.LU.64 R16, [R1+0x290] ;  /* 0x0002900001107983 */ /* 0x001ea20000300a00 */
[----:B------:R-:W2:Y:S02]  /*13ce0*/  LDL.LU.64 R18, [R1+0x298] ;  /* 0x0002980001127983 */ /* 0x000ea40000300a00 */
[----:B--2---:R-:W-:Y:S11]  /*13cf0*/  HMMA.16816.F32.BF16 R16, R4, R12, R16 ;  /* 0x0000000c0410723c */ /* 0x004ff60000041810 */
[----:B------:R-:W-:Y:S11]  /*13d00*/  @!UPT UIADD3 URZ, URZ, URZ, URZ ;  /* 0x0000003f3f3ff290 */ /* 0x000ff6000fffe03f */
[----:B------:R-:W-:Y:S01]  /*13d10*/  @!UPT UIADD3 URZ, URZ, URZ, URZ ;  /* 0x0000003f3f3ff290 */ /* 0x000fe2000fffe03f */
[----:B------:R3:W-:Y:S01]  /*13d20*/  STL.64 [R1+0x40], R16 ;  /* 0x0000401001007387 */ /* 0x0007e20000100a00 */
[----:B------:R-:W-:Y:S02]  /*13d30*/  STL [R1+0x48], R18 ;  /* 0x0000481201007387 */ /* 0x000fe40000100800 */
[----:B------:R0:W-:Y:S02]  /*13d40*/  STL.64 [R1+0x1400], R12 ;  /* 0x0014000c01007387 */ /* 0x0001e40000100a00 */
[----:B---3--:R-:W-:Y:S02]  /*13d50*/  IMAD.MOV.U32 R16, RZ, RZ, R23 ;  /* 0x000000ffff107224 */ /* 0x008fe400078e0017 */
[----:B------:R-:W-:Y:S02]  /*13d60*/  IMAD.MOV.U32 R17, RZ, RZ, R22 ;  /* 0x000000ffff117224 */ /* 0x000fe400078e0016 */
[----:B0-----:R-:W-:Y:S02]  /*13d70*/  IMAD.MOV.U32 R12, RZ, RZ, R15 ;  /* 0x000000ffff0c7224 */ /* 0x001fe400078e000f */
[----:B------:R-:W-:-:S05]  /*13d80*/  IMAD.MOV.U32 R13, RZ, RZ, R14 ;  /* 0x000000ffff0d7224 */ /* 0x000fca00078e000e */
[----:B------:R-:W-:Y:S01]  /*13d90*/  STL.64 [R1+0x1418], R12 ;  /* 0x0014180c01007387 */ /* 0x000fe20000100a00 */
[----:B------:R4:W-:Y:S02]  /*13da0*/  STL.64 [R1+0x1450], R16 ;  /* 0x0014501001007387 */ /* 0x0009e40000100a00 */
[----:B------:R-:W-:Y:S02]  /*13db0*/  IMAD.MOV.U32 R29, RZ, RZ, R19 ;  /* 0x000000ffff1d7224 */ /* 0x000fe400078e0013 */
[----:B----4-:R-:W-:Y:S02]  /*13dc0*/  IMAD.MOV.U32 R16, RZ, RZ, R21 ;  /* 0x000000ffff107224 */ /* 0x010fe400078e0015 */
[----:B------:R-:W-:Y:S02]  /*13dd0*/  IMAD.MOV.U32 R17, RZ, RZ, R20 ;  /* 0x000000ffff117224 */ /* 0x000fe400078e0014 */
[----:B------:R-:W0:Y:S04]  /*13de0*/  LDSM.16.MT88.4 R20, [R0+0x1000] ;  /* 0x001000000014783b */ /* 0x000e280000004200 */
[----:B------:R1:W-:Y:S04]  /*13df0*/  STL.64 [R1+0x1468], R16 ;  /* 0x0014681001007387 */ /* 0x0003e80000100a00 */
[----:B-1----:R-:W2:Y:S01]  /*13e00*/  LDL.LU.64 R16, [R1+0x280] ;  /* 0x0002800001107983 */ /* 0x002ea20000300a00 */
[----:B------:R-:W2:Y:S02]  /*13e10*/  LDL.LU.64 R18, [R1+0x288] ;  /* 0x0002880001127983 */ /* 0x000ea40000300a00 */
[----:B------:R-:W-:-:S02]  /*13e20*/  IMAD.MOV.U32 R12, RZ, RZ, R27 ;  /* 0x000000ffff0c7224 */ /* 0x000fc400078e001b */
[----:B------:R-:W-:-:S05]  /*13e30*/  IMAD.MOV.U32 R13, RZ, RZ, R26 ;  /* 0x000000ffff0d7224 */ /* 0x000fca00078e001a */
[----:B------:R1:W-:Y:S01]  /*13e40*/  STL.64 [R1+0x1430], R12 ;  /* 0x0014300c01007387 */ /* 0x0003e20000100a00 */
[----:B------:R-:W-:Y:S03]  /*13e50*/  STL [R1+0x12c0], R29 ;  /* 0x0012c01d01007387 */ /* 0x000fe60000100800 */
[----:B0-----:R-:W-:Y:S01]  /*13e60*/  STL.64 [R1+0x12e0], R22 ;  /* 0x0012e01601007387 */ /* 0x001fe20000100a00 */
[----:B------:R-:W-:Y:S01]  /*13e70*/  STL.64 [R1+0x12d8], R20 ;  /* 0x0012d81401007387 */ /* 0x000fe20000100a00 */
[----:B--2---:R-:W-:Y:S02]  /*13e80*/  HMMA.16816.F32.BF16 R4, R4, R24, R16 ;  /* 0x000000180404723c */ /* 0x004fe40000041810 */
[----:B------:R-:W2:Y:S01]  /*13e90*/  LDL.LU.64 R16, [R1+0x210] ;  /* 0x0002100001107983 */ /* 0x000ea20000300a00 */
[----:B------:R-:W2:Y:S11]  /*13ea0*/  LDL.LU.64 R18, [R1+0x218] ;  /* 0x0002180001127983 */ /* 0x000eb60000300a00 */
[----:B------:R-:W-:Y:S09]  /*13eb0*/  @!UPT UIADD3 URZ, URZ, URZ, URZ ;  /* 0x0000003f3f3ff290 */ /* 0x000ff2000fffe03f */
[----:B------:R-:W-:Y:S01]  /*13ec0*/  STL.64 [R1+0x30], R4 ;  /* 0x0000300401007387 */ /* 0x000fe20000100a00 */
[----:B------:R-:W-:Y:S02]  /*13ed0*/  STL.64 [R1+0x38], R6 ;  /* 0x0000380601007387 */ /* 0x000fe40000100a00 */
[----:B-1----:R-:W3:Y:S02]  /*13ee0*/  LDL.LU.64 R12, [R1+0x1b0] ;  /* 0x0001b000010c7983 */ /* 0x002ee40000300a00 */
[----:B------:R-:W4:Y:S01]  /*13ef0*/  LDL.LU.64 R14, [R1+0x1b8] ;  /* 0x0001b800010e7983 */ /* 0x000f220000300a00 */
[----:B------:R-:W0:Y:S04]  /*13f00*/  LDSM.16.MT88.4 R4, [R0+0x1080] ;  /* 0x001080000004783b */ /* 0x000e280000004200 */
[----:B----4-:R-:W-:Y:S01]  /*13f10*/  STL.64 [R1+0x1448], R14 ;  /* 0x0014480e01007387 */ /* 0x010fe20000100a00 */
[----:B---3--:R1:W-:Y:S03]  /*13f20*/  STL.64 [R1+0x1440], R12 ;  /* 0x0014400c01007387 */ /* 0x0083e60000100a00 */
[----:B-1----:R-:W3:Y:S01]  /*13f30*/  LDL.LU.64 R12, [R1+0x1e0] ;  /* 0x0001e000010c7983 */ /* 0x002ee20000300a00 */
[----:B------:R-:W4:Y:S03]  /*13f40*/  LDL.LU.64 R14, [R1+0x1e8] ;  /* 0x0001e800010e7983 */ /* 0x000f260000300a00 */
[----:B----4-:R-:W-:Y:S01]  /*13f50*/  STL.64 [R1+0x1460], R14 ;  /* 0x0014600e01007387 */ /* 0x010fe20000100a00 */
[----:B---3--:R1:W-:Y:S03]  /*13f60*/  STL.64 [R1+0x1458], R12 ;  /* 0x0014580c01007387 */ /* 0x0083e60000100a00 */
[----:B-1----:R-:W3:Y:S01]  /*13f70*/  LDL.LU.64 R12, [R1+0x200] ;  /* 0x00020000010c7983 */ /* 0x002ee20000300a00 */
[----:B------:R-:W3:Y:S02]  /*13f80*/  LDL.LU.64 R14, [R1+0x208] ;  /* 0x00020800010e7983 */ /* 0x000ee40000300a00 */
[----:B------:R-:W4:Y:S02]  /*13f90*/  LDL.LU.64 R24, [R1+0x130] ;  /* 0x0001300001187983 */ /* 0x000f240000300a00 */
[----:B------:R-:W2:Y:S02]  /*13fa0*/  LDL.LU.64 R26, [R1+0x138] ;  /* 0x00013800011a7983 */ /* 0x000ea40000300a00 */
[----:B--2---:R-:W-:Y:S01]  /*13fb0*/  STL.64 [R1+0x13f8], R26 ;  /* 0x0013f81a01007387 */ /* 0x004fe20000100a00 */
[----:B----4-:R1:W-:Y:S03]  /*13fc0*/  STL.64 [R1+0x13f0], R24 ;  /* 0x0013f01801007387 */ /* 0x0103e60000100a00 */
[----:B-1----:R-:W2:Y:S01]  /*13fd0*/  LDL.LU.64 R24, [R1+0x140] ;  /* 0x0001400001187983 */ /* 0x002ea20000300a00 */
[----:B------:R-:W4:Y:S03]  /*13fe0*/  LDL.LU.64 R26, [R1+0x148] ;  /* 0x00014800011a7983 */ /* 0x000f260000300a00 */
[----:B----4-:R-:W-:Y:S01]  /*13ff0*/  STL.64 [R1+0x1410], R26 ;  /* 0x0014101a01007387 */ /* 0x010fe20000100a00 */
[----:B--2---:R1:W-:Y:S03]  /*14000*/  STL.64 [R1+0x1408], R24 ;  /* 0x0014081801007387 */ /* 0x0043e60000100a00 */
[----:B-1----:R-:W2:Y:S01]  /*14010*/  LDL.LU.64 R24, [R1+0x150] ;  /* 0x0001500001187983 */ /* 0x002ea20000300a00 */
[----:B------:R-:W4:Y:S02]  /*14020*/  LDL.LU.64 R26, [R1+0x158] ;  /* 0x00015800011a7983 */ /* 0x000f240000300a00 */
[----:B------:R-:W-:-:S02]  /*14030*/  IMAD.MOV.U32 R20, RZ, RZ, R3 ;  /* 0x000000ffff147224 */ /* 0x000fc400078e0003 */
[----:B------:R-:W-:-:S07]  /*14040*/  IMAD.MOV.U32 R21, RZ, RZ, R2 ;  /* 0x000000ffff157224 */ /* 0x000fce00078e0002 */
[C---:B------:R-:W-:Y:S01]  /*14050*/  HMMA.16816.F32.BF16 R20, R8.reuse, R20, R16 ;  /* 0x000000140814723c */ /* 0x040fe20000041810 */
[----:B----4-:R-:W-:Y:S01]  /*14060*/  STL.64 [R1+0x1428], R26 ;  /* 0x0014281a01007387 */ /* 0x010fe20000100a00 */
[----:B--2---:R1:W-:Y:S03]  /*14070*/  STL.64 [R1+0x1420], R24 ;  /* 0x0014201801007387 */ /* 0x0043e60000100a00 */
[----:B-1----:R-:W2:Y:S01]  /*14080*/  LDL.LU.64 R24, [R1+0x1a0] ;  /* 0x0001a00001187983 */ /* 0x002ea20000300a00 */
[----:B------:R-:W2:Y:S02]  /*14090*/  LDL.LU.64 R26, [R1+0x1a8] ;  /* 0x0001a800011a7983 */ /* 0x000ea40000300a00 */
[----:B0-----:R-:W-:Y:S02]  /*140a0*/  STL.64 [R1+0x1248], R6 ;  /* 0x0012480601007387 */ /* 0x001fe40000100a00 */
[----:B------:R0:W-:Y:S02]  /*140b0*/  STL.64 [R1+0x1240], R4 ;  /* 0x0012400401007387 */ /* 0x0001e40000100a00 */
[----:B0-----:R-:W4:Y:S01]  /*140c0*/  LDL.LU.64 R4, [R1+0x70] ;  /* 0x0000700001047983 */ /* 0x001f220000300a00 */
[----:B------:R-:W2:Y:S02]  /*140d0*/  LDL.LU.64 R6, [R1+0x78] ;  /* 0x0000780001067983 */ /* 0x000ea40000300a00 */
[----:B------:R-:W3:Y:S08]  /*140e0*/  LDL.LU.64 R16, [R1+0x1468] ;  /* 0x0014680001107983 */ /* 0x000ef00000300a00 */
[----:B------:R0:W-:Y:S01]  /*140f0*/  STL.64 [R1+0x160], R20 ;  /* 0x0001601401007387 */ /* 0x0001e20000100a00 */
[----:B------:R1:W-:Y:S04]  /*14100*/  STL.64 [R1+0x168], R22 ;  /* 0x0001681601007387 */ /* 0x0003e80000100a00 */
[----:B0-----:R-:W2:Y:S01]  /*14110*/  LDL.LU.64 R20, [R1+0x360] ;  /* 0x0003600001147983 */ /* 0x001ea20000300a00 */
[----:B-1----:R-:W2:Y:S01]  /*14120*/  LDL.LU.64 R22, [R1+0x368] ;  /* 0x0003680001167983 */ /* 0x002ea20000300a00 */
[C---:B---3--:R-:W-:Y:S02]  /*14130*/  HMMA.16816.F32.BF16 R16, R8.reuse, R16, R12 ;  /* 0x000000100810723c */ /* 0x048fe4000004180c */
[----:B------:R-:W3:Y:S01]  /*14140*/  LDL.LU.64 R14, [R1+0x1460] ;  /* 0x00146000010e7983 */ /* 0x000ee20000300a00 */
[----:B------:R-:W3:Y:S11]  /*14150*/  LDL.LU.64 R12, [R1+0x1458] ;  /* 0x00145800010c7983 */ /* 0x000ef60000300a00 */
[----:B------:R-:W-:Y:S09]  /*14160*/  @!UPT UIADD3 URZ, URZ, URZ, URZ ;  /* 0x0000003f3f3ff290 */ /* 0x000ff2000fffe03f */
[----:B------:R0:W-:Y:S01]  /*14170*/  STL.64 [R1+0x170], R16 ;  /* 0x0001701001007387 */ /* 0x0001e20000100a00 */
[----:B------:R3:W-:Y:S03]  /*14180*/  STL.64 [R1+0x178], R18 ;  /* 0x0001781201007387 */ /* 0x0007e60000100a00 */
[----:B0-----:R-:W3:Y:S02]  /*14190*/  LDL.LU.64 R16, [R1+0x1450] ;  /* 0x0014500001107983 */ /* 0x001ee40000300a00 */
[C---:B---3--:R-:W-:Y:S02]  /*141a0*/  HMMA.16816.F32.BF16 R16, R8.reuse, R16, R12 ;  /* 0x000000100810723c */ /* 0x048fe4000004180c */
[----:B------:R-:W3:Y:S01]  /*141b0*/  LDL.LU.64 R14, [R1+0x1448] ;  /* 0x00144800010e7983 */ /* 0x000ee20000300a00 */
[----:B------:R-:W3:Y:S11]  /*141c0*/  LDL.LU.64 R12, [R1+0x1440] ;  /* 0x00144000010c7983 */ /* 0x000ef60000300a00 */
[----:B------:R-:W-:Y:S09]  /*141d0*/  @!UPT UIADD3 URZ, URZ, URZ, URZ ;  /* 0x0000003f3f3ff290 */ /* 0x000ff2000fffe03f */
[----:B------:R0:W-:Y:S01]  /*141e0*/  STL.64 [R1+0x180], R16 ;  /* 0x0001801001007387 */ /* 0x0001e20000100a00 */
[----:B------:R-:W-:Y:S03]  /*141f0*/  STL.64 [R1+0x188], R18 ;  /* 0x0001881201007387 */ /* 0x000fe60000100a00 */
[----:B0-----:R-:W3:Y:S02]  /*14200*/  LDL.LU.64 R16, [R1+0x1438] ;  /* 0x0014380001107983 */ /* 0x001ee40000300a00 */
[C---:B---3--:R-:W-:Y:S11]  /*14210*/  HMMA.16816.F32.BF16 R12, R8.reuse, R16, R12 ;  /* 0x00000010080c723c */ /* 0x048ff6000004180c */
[----:B------:R-:W-:Y:S11]  /*14220*/  @!UPT UIADD3 URZ, URZ, URZ, URZ ;  /* 0x0000003f3f3ff290 */ /* 0x000ff6000fffe03f */
[----:B------:R-:W-:Y:S01]  /*14230*/  @!UPT UIADD3 URZ, URZ, URZ, URZ ;  /* 0x0000003f3f3ff290 */ /* 0x000fe2000fffe03f */
[----:B------:R0:W-:Y:S01]  /*14240*/  STL.64 [R1+0x190], R12 ;  /* 0x0001900c01007387 */ /* 0x0001e20000100a00 */
[----:B------:R-:W-:Y:S03]  /*14250*/  STL.64 [R1+0x198], R14 ;  /* 0x0001980e01007387 */ /* 0x000fe60000100a00 */
[----:B0-----:R-:W2:Y:S01]  /*14260*/  LDL.LU.64 R12, [R1+0x1430] ;  /* 0x00143000010c7983 */ /* 0x001ea20000300a00 */
[----:B------:R0:W-:Y:S03]  /*14270*/  STL.64 [R1+0x13d0], R16 ;  /* 0x0013d01001007387 */ /* 0x0001e60000100a00 */
[----:B0-----:R-:W3:Y:S01]  /*14280*/  LDL.LU.64 R16, [R1+0xc0] ;  /* 0x0000c00001107983 */ /* 0x001ee20000300a00 */
[C---:B--2---:R-:W-:Y:S03]  /*14290*/  HMMA.16816.F32.BF16 R12, R8.reuse, R12, R24 ;  /* 0x0000000c080c723c */ /* 0x044fe60000041818 */
[----:B---3--:R0:W-:Y:S04]  /*142a0*/  STL.64 [R1+0x13d8], R16 ;  /* 0x0013d81001007387 */ /* 0x0081e80000100a00 */
[----:B0-----:R-:W2:Y:S01]  /*142b0*/  LDL.LU.64 R16, [R1+0xd0] ;  /* 0x0000d00001107983 */ /* 0x001ea20000300a00 */
[----:B------:R-:W3:Y:S02]  /*142c0*/  LDL.LU.64 R26, [R1+0x1428] ;  /* 0x00142800011a7983 */ /* 0x000ee40000300a00 */
[----:B------:R-:W3:Y:S11]  /*142d0*/  LDL.LU.64 R24, [R1+0x1420] ;  /* 0x0014200001187983 */ /* 0x000ef60000300a00 */
[----:B------:R-:W-:Y:S02]  /*142e0*/  @!UPT UIADD3 URZ, URZ, URZ, URZ ;  /* 0x0000003f3f3ff290 */ /* 0x000fe4000fffe03f */
[----:B------:R0:W-:Y:S01]  /*142f0*/  STL.64 [R1+0x1a0], R12 ;  /* 0x0001a00c01007387 */ /* 0x0001e20000100a00 */
[----:B------:R3:W-:Y:S04]  /*14300*/  STL.64 [R1+0x1a8], R14 ;  /* 0x0001a80e01007387 */ /* 0x0007e80000100a00 */
[----:B0-----:R-:W3:Y:S02]  /*14310*/  LDL.LU.64 R12, [R1+0x1418] ;  /* 0x00141800010c7983 */ /* 0x001ee40000300a00 */
        /* <DEDUP_REMOVED lines=8> */
[----:B------:R-:W4:Y:S01]  /*143a0*/  LDL.LU.64 R26, [R1+0x13f8] ;  /* 0x0013f800011a7983 */ /* 0x000f220000300a00 */
[----:B------:R-:W4:Y:S11]  /*143b0*/  LDL.LU.64 R24, [R1+0x13f0] ;  /* 0x0013f00001187983 */ /* 0x000f360000300a00 */
[----:B------:R-:W-:Y:S09]  /*143c0*/  @!UPT UIADD3 URZ, URZ, URZ, URZ ;  /* 0x0000003f3f3ff290 */ /* 0x000ff2000fffe03f */
[----:B------:R-:W-:Y:S01]  /*143d0*/  STL.64 [R1+0x220], R12 ;  /* 0x0002200c01007387 */ /* 0x000fe20000100a00 */
[----:B------:R0:W-:Y:S03]  /*143e0*/  STL.64 [R1+0x228], R14 ;  /* 0x0002280e01007387 */ /* 0x0001e60000100a00 */
[----:B0-----:R-:W3:Y:S01]  /*143f0*/  LDL.LU.64 R14, [R1+0x13e8] ;  /* 0x0013e800010e7983 */ /* 0x001ee20000300a00 */
[----:B------:R-:W3:Y:S01]  /*14400*/  LDL.LU.64 R12, [R1+0x13e0] ;  /* 0x0013e000010c7983 */ /* 0x000ee20000300a00 */
[----:B----4-:R-:W-:Y:S02]  /*14410*/  HMMA.16816.F32.BF16 R24, R8, R4, R24 ;  /* 0x000000040818723c */ /* 0x010fe40000041818 */
[----:B------:R-:W3:Y:S01]  /*14420*/  LDL.LU.64 R8, [R1+0x350] ;  /* 0x0003500001087983 */ /* 0x000ee20000300a00 */
[----:B------:R-:W3:Y:S11]  /*14430*/  LDL.LU.64 R10, [R1+0x358] ;  /* 0x00035800010a7983 */ /* 0x000ef60000300a00 */
[----:B------:R-:W-:Y:S09]  /*14440*/  @!UPT UIADD3 URZ, URZ, URZ, URZ ;  /* 0x0000003f3f3ff290 */ /* 0x000ff2000fffe03f */
[----:B------:R-:W-:Y:S01]  /*14450*/  STL.64 [R1+0x210], R24 ;  /* 0x0002101801007387 */ /* 0x000fe20000100a00 */
[----:B------:R-:W-:Y:S02]  /*14460*/  STL.64 [R1+0x218], R26 ;  /* 0x0002181a01007387 */ /* 0x000fe40000100a00 */
[----:B------:R-:W-:Y:S02]  /*14470*/  STL.64 [R1+0x1398], R6 ;  /* 0x0013980601007387 */ /* 0x000fe40000100a00 */
[----:B------:R0:W-:Y:S02]  /*14480*/  STL.64 [R1+0x1390], R4 ;  /* 0x0013900401007387 */ /* 0x0001e40000100a00 */
[----:B0-----:R-:W4:Y:S01]  /*14490*/  LDL.LU.64 R4, [R1+0xe0] ;  /* 0x0000e00001047983 */ /* 0x001f220000300a00 */
[----:B--2---:R-:W-:Y:S01]  /*144a0*/  IMAD.MOV.U32 R6, RZ, RZ, R16 ;  /* 0x000000ffff067224 */ /* 0x004fe200078e0010 */
[C---:B---3--:R-:W-:Y:S08]  /*144b0*/  HMMA.16816.F32.BF16 R8, R12.reuse, R16, R8 ;  /* 0x000000100c08723c */ /* 0x048ff00000041808 */
[----:B----4-:R-:W-:Y:S11]  /*144c0*/  HMMA.16816.F32.BF16 R24, R12, R4, R20 ;  /* 0x000000040c18723c */ /* 0x010ff60000041814 */
[----:B------:R-:W-:Y:S11]  /*144d0*/  @!UPT UIADD3 URZ, URZ, URZ, URZ ;  /* 0x0000003f3f3ff290 */ /* 0x000ff6000fffe03f */
[----:B------:R-:W-:Y:S02]  /*144e0*/  @!UPT UIADD3 URZ, URZ, URZ, URZ ;  /* 0x0000003f3f3ff290 */ /* 0x000fe4000fffe03f */
[----:B------:R-:W-:Y:S02]  /*144f0*/  IMAD.MOV.U32 R0, RZ, RZ, R27 ;  /* 0x000000ffff007224 */ /* 0x000fe400078e001b */
[----:B------:R-:W-:Y:S02]  /*14500*/  IMAD.MOV.U32 R2, RZ, RZ, R26 ;  /* 0x000000ffff027224 */ /* 0x000fe400078e001a */
[----:B------:R-:W-:Y:S02]  /*14510*/  IMAD.MOV.U32 R28, RZ, RZ, R24 ;  /* 0x000000ffff1c7224 */ /* 0x000fe400078e0018 */
[----:B------:R-:W-:Y:S02]  /*14520*/  IMAD.MOV.U32 R3, RZ, RZ, R25 ;  /* 0x000000ffff037224 */ /* 0x000fe400078e0019 */
[----:B------:R-:W2:Y:S01]  /*14530*/  LDL.LU.64 R24, [R1+0x340] ;  /* 0x0003400001187983 */ /* 0x000ea20000300a00 */
[----:B------:R-:W2:Y:S02]  /*14540*/  LDL.LU.64 R26, [R1+0x348] ;  /* 0x00034800011a7983 */ /* 0x000ea40000300a00 */
[----:B------:R-:W-:Y:S02]  /*14550*/  STL [R1+0x12d0], R0 ;  /* 0x0012d00001007387 */ /* 0x000fe40000100800 */
[----:B------:R-:W-:Y:S01]  /*14560*/  STL [R1+0x12cc], R2 ;  /* 0x0012cc0201007387 */ /* 0x000fe20000100800 */
[----:B------:R0:W-:Y:S01]  /*14570*/  STL [R1+0x12c8], R3 ;  /* 0x0012c80301007387 */ /* 0x0001e20000100800 */
[----:B------:R-:W-:Y:S02]  /*14580*/  STL [R1+0x12c4], R28 ;  /* 0x0012c41c01007387 */ /* 0x000fe40000100800 */
[----:B0-----:R-:W-:-:S02]  /*14590*/  IMAD.MOV.U32 R3, RZ, RZ, R17 ;  /* 0x000000ffff037224 */ /* 0x001fc400078e0011 */
[----:B------:R-:W2:Y:S01]  /*145a0*/  LDL.LU.64 R16, [R1+0x13d8] ;  /* 0x0013d80001107983 */ /* 0x000ea20000300a00 */
[----:B------:R0:W-:Y:S02]  /*145b0*/  STL.64 [R1], R8 ;  /* 0x0000000801007387 */ /* 0x0001e40000100a00 */
[----:B------:R1:W-:Y:S02]  /*145c0*/  STL [R1+0x8], R10 ;  /* 0x0000080a01007387 */ /* 0x0003e40000100800 */
[----:B------:R-:W-:Y:S02]  /*145d0*/  IMAD.MOV.U32 R29, RZ, RZ, R11 ;  /* 0x000000ffff1d7224 */ /* 0x000fe400078e000b */
[----:B------:R-:W-:Y:S02]  /*145e0*/  IMAD.MOV.U32 R23, RZ, RZ, R4 ;  /* 0x000000ffff177224 */ /* 0x000fe400078e0004 */
[----:B------:R-:W-:Y:S01]  /*145f0*/  IMAD.MOV.U32 R22, RZ, RZ, R5 ;  /* 0x000000ffff167224 */ /* 0x000fe200078e0005 */
[----:B0-----:R-:W3:Y:S01]  /*14600*/  LDL.LU.64 R8, [R1+0x330] ;  /* 0x0003300001087983 */ /* 0x001ee20000300a00 */
[----:B-1----:R-:W3:Y:S01]  /*14610*/  LDL.LU.64 R10, [R1+0x338] ;  /* 0x00033800010a7983 */ /* 0x002ee20000300a00 */
[----:B--2---:R-:W-:Y:S01]  /*14620*/  HMMA.16816.F32.BF16 R24, R12, R16, R24 ;  /* 0x000000100c18723c */ /* 0x004fe20000041818 */
[----:B------:R-:W-:-:S02]  /*14630*/  IMAD.MOV.U32 R2, RZ, RZ, R16 ;  /* 0x000000ffff027224 */ /* 0x000fc400078e0010 */
[----:B------:R-:W-:Y:S02]  /*14640*/  IMAD.MOV.U32 R0, RZ, RZ, R17 ;  /* 0x000000ffff007224 */ /* 0x000fe400078e0011 */
[----:B------:R-:W2:Y:S01]  /*14650*/  LDL.LU.64 R16, [R1+0x13d0] ;  /* 0x0013d00001107983 */ /* 0x000ea20000300a00 */
[----:B------:R-:W4:Y:S03]  /*14660*/  LDL.LU.64 R4, [R1+0x80] ;  /* 0x0000800001047983 */ /* 0x000f260000300a00 */
[----:B----4-:R0:W-:Y:S04]  /*14670*/  STL.64 [R1+0x13b0], R4 ;  /* 0x0013b00401007387 */ /* 0x0101e80000100a00 */
[----:B0-----:R-:W4:Y:S04]  /*14680*/  LDL.LU.64 R4, [R1+0x90] ;  /* 0x0000900001047983 */ /* 0x001f280000300a00 */
[----:B----4-:R-:W-:Y:S06]  /*14690*/  STL.64 [R1+0x13b8], R4 ;  /* 0x0013b80401007387 */ /* 0x010fec0000100a00 */
[----:B------:R0:W-:Y:S02]  /*146a0*/  STL.64 [R1+0x1210], R26 ;  /* 0x0012101a01007387 */ /* 0x0001e40000100a00 */
[----:B------:R1:W-:Y:S01]  /*146b0*/  STL.64 [R1+0x1208], R24 ;  /* 0x0012081801007387 */ /* 0x0003e20000100a00 */
[----:B0-----:R-:W4:Y:S04]  /*146c0*/  LDL R26, [R1+0xd8] ;  /* 0x0000d800011a7983 */ /* 0x001f280000100800 */
[----:B------:R-:W4:Y:S01]  /*146d0*/  LDL R27, [R1+0xdc] ;  /* 0x0000dc00011b7983 */ /* 0x000f220000100800 */
[----:B-1----:R-:W-:-:S02]  /*146e0*/  IMAD.MOV.U32 R24, RZ, RZ, R6 ;  /* 0x000000ffff187224 */ /* 0x002fc400078e0006 */
[----:B------:R-:W-:Y:S02]  /*146f0*/  IMAD.MOV.U32 R25, RZ, RZ, R3 ;  /* 0x000000ffff197224 */ /* 0x000fe400078e0003 */
[----:B--2---:R-:W-:Y:S02]  /*14700*/  IMAD.MOV.U32 R21, RZ, RZ, R16 ;  /* 0x000000ffff157224 */ /* 0x004fe400078e0010 */
[----:B------:R-:W-:Y:S01]  /*14710*/  IMAD.MOV.U32 R20, RZ, RZ, R17 ;  /* 0x000000ffff147224 */ /* 0x000fe200078e0011 */
[----:B----4-:R-:W-:Y:S01]  /*14720*/  STL.64 [R1+0x1368], R26 ;  /* 0x0013681a01007387 */ /* 0x010fe20000100a00 */
[----:B------:R-:W-:Y:S02]  /*14730*/  STL.64 [R1+0x1360], R24 ;  /* 0x0013601801007387 */ /* 0x000fe40000100a00 */
[----:B------:R-:W2:Y:S02]  /*14740*/  LDL.LU.64 R4, [R1+0x320] ;  /* 0x0003200001047983 */ /* 0x000ea40000300a00 */
[----:B------:R-:W2:Y:S01]  /*14750*/  LDL.LU.64 R6, [R1+0x328] ;  /* 0x0003280001067983 */ /* 0x000ea20000300a00 */
[----:B------:R-:W-:Y:S01]  /*14760*/  STL.64 [R1+0x13a8], R22 ;  /* 0x0013a81601007387 */ /* 0x000fe20000100a00 */
[----:B------:R0:W-:Y:S03]  /*14770*/  STL.64 [R1+0x13a0], R20 ;  /* 0x0013a01401007387 */ /* 0x0001e60000100a00 */
[----:B0-----:R-:W4:Y:S01]  /*14780*/  LDL.LU.64 R20, [R1+0x300] ;  /* 0x0003000001147983 */ /* 0x001f220000300a00 */
[----:B------:R-:W2:Y:S01]  /*14790*/  LDL.LU.64 R22, [R1+0x308] ;  /* 0x0003080001167983 */ /* 0x000ea20000300a00 */
[----:B---3--:R-:W-:Y:S02]  /*147a0*/  HMMA.16816.F32.BF16 R8, R12, R16, R8 ;  /* 0x000000100c08723c */ /* 0x008fe40000041808 */
[----:B--2---:R-:W-:Y:S01]  /*147b0*/  STL.64 [R1+0x13c8], R22 ;  /* 0x0013c81601007387 */ /* 0x004fe20000100a00 */
[----:B----4-:R0:W-:Y:S03]  /*147c0*/  STL.64 [R1+0x13c0], R20 ;  /* 0x0013c01401007387 */ /* 0x0101e60000100a00 */
[----:B0-----:R-:W2:Y:S01]  /*147d0*/  LDL.LU.64 R20, [R1+0xa0] ;  /* 0x0000a00001147983 */ /* 0x001ea20000300a00 */
[----:B------:R-:W3:Y:S02]  /*147e0*/  LDL.LU.64 R16, [R1+0x2f0] ;  /* 0x0002f00001107983 */ /* 0x000ee40000300a00 */
[----:B------:R-:W3:Y:S11]  /*147f0*/  LDL.LU.64 R18, [R1+0x2f8] ;  /* 0x0002f80001127983 */ /* 0x000ef60000300a00 */
[----:B------:R-:W-:Y:S03]  /*14800*/  @!UPT UIADD3 URZ, URZ, URZ, URZ ;  /* 0x0000003f3f3ff290 */ /* 0x000fe6000fffe03f */
[----:B------:R0:W-:Y:S01]  /*14810*/  STL.64 [R1+0x1200], R10 ;  /* 0x0012000a01007387 */ /* 0x0001e20000100a00 */
[----:B------:R1:W-:Y:S04]  /*14820*/  STL.64 [R1+0x11f8], R8 ;  /* 0x0011f80801007387 */ /* 0x0003e80000100a00 */
[----:B0-----:R-:W4:Y:S04]  /*14830*/  LDL R10, [R1+0xc8] ;  /* 0x0000c800010a7983 */ /* 0x001f280000100800 */
[----:B------:R-:W4:Y:S01]  /*14840*/  LDL R11, [R1+0xcc] ;  /* 0x0000cc00010b7983 */ /* 0x000f220000100800 */
[----:B-1----:R-:W-:-:S02]  /*14850*/  IMAD.MOV.U32 R8, RZ, RZ, R2 ;  /* 0x000000ffff087224 */ /* 0x002fc400078e0002 */
[----:B------:R-:W-:Y:S01]  /*14860*/  IMAD.MOV.U32 R9, RZ, RZ, R0 ;  /* 0x000000ffff097224 */ /* 0x000fe200078e0000 */
[C---:B--2---:R-:W-:Y:S01]  /*14870*/  HMMA.16816.F32.BF16 R4, R12.reuse, R20, R4 ;  /* 0x000000140c04723c */ /* 0x044fe20000041804 */
[----:B------:R-:W-:Y:S02]  /*14880*/  IMAD.MOV.U32 R27, RZ, RZ, R20 ;  /* 0x000000ffff1b7224 */ /* 0x000fe400078e0014 */
[----:B------:R-:W-:Y:S01]  /*14890*/  IMAD.MOV.U32 R26, RZ, RZ, R21 ;  /* 0x000000ffff1a7224 */ /* 0x000fe200078e0015 */
[----:B----4-:R-:W-:Y:S01]  /*148a0*/  STL.64 [R1+0x1358], R10 ;  /* 0x0013580a01007387 */ /* 0x010fe20000100a00 */
[----:B------:R0:W-:Y:S11]  /*148b0*/  STL.64 [R1+0x1350], R8 ;  /* 0x0013500801007387 */ /* 0x0001f60000100a00 */
[----:B------:R-:W-:Y:S08]  /*148c0*/  @!UPT UIADD3 URZ, URZ, URZ, URZ ;  /* 0x0000003f3f3ff290 */ /* 0x000ff0000fffe03f */
[----:B------:R-:W-:Y:S02]  /*148d0*/  IMAD.MOV.U32 R0, RZ, RZ, R4 ;  /* 0x000000ffff007224 */ /* 0x000fe400078e0004 */
[----:B------:R-:W-:Y:S01]  /*148e0*/  IMAD.MOV.U32 R2, RZ, RZ, R5 ;  /* 0x000000ffff027224 */ /* 0x000fe200078e0005 */
[----:B0-----:R-:W2:Y:S01]  /*148f0*/  LDL.LU.64 R8, [R1+0x310] ;  /* 0x0003100001087983 */ /* 0x001ea20000300a00 */
[----:B------:R-:W2:Y:S02]  /*14900*/  LDL.LU.64 R10, [R1+0x318] ;  /* 0x00031800010a7983 */ /* 0x000ea40000300a00 */
[----:B------:R-:W4:Y:S02]  /*14910*/  LDL.LU.64 R22, [R1+0x13c8] ;  /* 0x0013c80001167983 */ /* 0x000f240000300a00 */
[----:B------:R-:W4:Y:S01]  /*14920*/  LDL.LU.64 R20, [R1+0x13c0] ;  /* 0x0013c00001147983 */ /* 0x000f220000300a00 */
        /* <DEDUP_REMOVED lines=8> */
[----:B------:R-:W4:Y:S01]  /*149b0*/  LDL.LU.64 R4, [R1+0x13b0] ;  /* 0x0013b00001047983 */ /* 0x000f220000300a00 */
[----:B------:R-:W-:Y:S02]  /*149c0*/  IMAD.MOV.U32 R3, RZ, RZ, R6 ;  /* 0x000000ffff037224 */ /* 0x000fe400078e0006 */
[----:B------:R-:W-:Y:S01]  /*149d0*/  IMAD.MOV.U32 R28, RZ, RZ, R7 ;  /* 0x000000ffff1c7224 */ /* 0x000fe200078e0007 */
[----:B----4-:R-:W-:Y:S01]  /*149e0*/  HMMA.16816.F32.BF16 R20, R12, R4, R20 ;  /* 0x000000040c14723c */ /* 0x010fe20000041814 */
[----:B-1----:R-:W-:-:S02]  /*149f0*/  IMAD.MOV.U32 R11, RZ, RZ, R4 ;  /* 0x000000ffff0b7224 */ /* 0x002fc400078e0004 */
[----:B------:R-:W-:Y:S11]  /*14a00*/  IMAD.MOV.U32 R10, RZ, RZ, R5 ;  /* 0x000000ffff0a7224 */ /* 0x000ff600078e0005 */
[----:B------:R-:W-:Y:S09]  /*14a10*/  @!UPT UIADD3 URZ, URZ, URZ, URZ ;  /* 0x0000003f3f3ff290 */ /* 0x000ff2000fffe03f */
[----:B------:R-:W-:Y:S01]  /*14a20*/  STL.64 [R1+0x150], R20 ;  /* 0x0001501401007387 */ /* 0x000fe20000100a00 */
[----:B------:R0:W-:Y:S03]  /*14a30*/  STL.64 [R1+0x158], R22 ;  /* 0x0001581601007387 */ /* 0x0001e60000100a00 */
[----:B0-----:R-:W2:Y:S01]  /*14a40*/  LDL.LU.64 R22, [R1+0x13a8] ;  /* 0x0013a80001167983 */ /* 0x001ea20000300a00 */
[----:B------:R-:W4:Y:S02]  /*14a50*/  LDL.LU.64 R20, [R1+0x13a0] ;  /* 0x0013a00001147983 */ /* 0x000f240000300a00 */
[----:B------:R-:W2:Y:S02]  /*14a60*/  LDL.LU.64 R6, [R1+0x1398] ;  /* 0x0013980001067983 */ /* 0x000ea40000300a00 */
[----:B------:R-:W3:Y:S02]  /*14a70*/  LDL.LU.64 R4, [R1+0x1390] ;  /* 0x0013900001047983 */ /* 0x000ee40000300a00 */
[----:B---3--:R-:W-:Y:S01]  /*14a80*/  HMMA.16816.F32.BF16 R12, R12, R4, R16 ;  /* 0x000000040c0c723c */ /* 0x008fe20000041810 */
[----:B------:R-:W3:Y:S01]  /*14a90*/  LDL.LU.64 R18, [R1+0x1388] ;  /* 0x0013880001127983 */ /* 0x000ee20000300a00 */
[----:B------:R-:W3:Y:S02]  /*14aa0*/  LDL.LU.64 R16, [R1+0x1380] ;  /* 0x0013800001107983 */ /* 0x000ee40000300a00 */
[----:B--2---:R-:W-:Y:S02]  /*14ab0*/  STL.64 [R1+0x12f0], R6 ;  /* 0x0012f00601007387 */ /* 0x004fe40000100a00 */
[----:B------:R0:W-:Y:S02]  /*14ac0*/  STL.64 [R1+0x12e8], R4 ;  /* 0x0012e80401007387 */ /* 0x0001e40000100a00 */
[----:B0-----:R-:W-:-:S02]  /*14ad0*/  IMAD.MOV.U32 R4, RZ, RZ, R11 ;  /* 0x000000ffff047224 */ /* 0x001fc400078e000b */
[----:B------:R-:W-:Y:S11]  /*14ae0*/  IMAD.MOV.U32 R5, RZ, RZ, R10 ;  /* 0x000000ffff057224 */ /* 0x000ff600078e000a */
[----:B------:R-:W-:Y:S02]  /*14af0*/  @!UPT UIADD3 URZ, URZ, URZ, URZ ;  /* 0x0000003f3f3ff290 */ /* 0x000fe4000fffe03f */
[----:B------:R-:W-:Y:S01]  /*14b00*/  STL.64 [R1+0x140], R12 ;  /* 0x0001400c01007387 */ /* 0x000fe20000100a00 */
[----:B------:R-:W-:Y:S02]  /*14b10*/  STL.64 [R1+0x148], R14 ;  /* 0x0001480e01007387 */ /* 0x000fe40000100a00 */
[----:B------:R0:W-:Y:S02]  /*14b20*/  STL.64 [R1+0x1308], R4 ;  /* 0x0013080401007387 */ /* 0x0001e40000100a00 */
[----:B0-----:R-:W-:Y:S02]  /*14b30*/  IMAD.MOV.U32 R4, RZ, RZ, R9 ;  /* 0x000000ffff047224 */ /* 0x001fe400078e0009 */
[----:B------:R-:W-:-:S05]  /*14b40*/  IMAD.MOV.U32 R5, RZ, RZ, R8 ;  /* 0x000000ffff057224 */ /* 0x000fca00078e0008 */
[----:B------:R0:W-:Y:S04]  /*14b50*/  STL.64 [R1+0x1320], R4 ;  /* 0x0013200401007387 */ /* 0x0001e80000100a00 */
[----:B0-----:R-:W2:Y:S01]  /*14b60*/  LDL.LU.64 R4, [R1+0x250] ;  /* 0x0002500001047983 */ /* 0x001ea20000300a00 */
[----:B------:R-:W2:Y:S03]  /*14b70*/  LDL.LU.64 R6, [R1+0x258] ;  /* 0x0002580001067983 */ /* 0x000ea60000300a00 */
[----:B--2---:R-:W-:Y:S01]  /*14b80*/  STL.64 [R1+0x1330], R6 ;  /* 0x0013300601007387 */ /* 0x004fe20000100a00 */
[----:B------:R4:W-:Y:S02]  /*14b90*/  STL.64 [R1+0x1328], R4 ;  /* 0x0013280401007387 */ /* 0x0009e40000100a00 */
[----:B------:R-:W2:Y:S02]  /*14ba0*/  LDL.LU.64 R8, [R1+0x260] ;  /* 0x0002600001087983 */ /* 0x000ea40000300a00 */
[----:B------:R-:W2:Y:S02]  /*14bb0*/  LDL.LU.64 R10, [R1+0x268] ;  /* 0x00026800010a7983 */ /* 0x000ea40000300a00 */
[----:B------:R-:W-:-:S02]  /*14bc0*/  IMAD.MOV.U32 R24, RZ, RZ, R23 ;  /* 0x000000ffff187224 */ /* 0x000fc400078e0017 */
[----:B------:R-:W-:Y:S02]  /*14bd0*/  IMAD.MOV.U32 R25, RZ, RZ, R22 ;  /* 0x000000ffff197224 */ /* 0x000fe400078e0016 */
[----:B----4-:R-:W-:Y:S02]  /*14be0*/  IMAD.MOV.U32 R4, RZ, RZ, R21 ;  /* 0x000000ffff047224 */ /* 0x010fe400078e0015 */
[----:B------:R-:W-:Y:S01]  /*14bf0*/  IMAD.MOV.U32 R5, RZ, RZ, R20 ;  /* 0x000000ffff057224 */ /* 0x000fe200078e0014 */
[----:B--2---:R-:W-:Y:S01]  /*14c00*/  STL.64 [R1+0x1378], R10 ;  /* 0x0013780a01007387 */ /* 0x004fe20000100a00 */
[----:B------:R0:W-:Y:S03]  /*14c10*/  STL.64 [R1+0x1370], R8 ;  /* 0x0013700801007387 */ /* 0x0001e60000100a00 */
[----:B0-----:R-:W3:Y:S01]  /*14c20*/  LDL.LU.64 R8, [R1+0x2a0] ;  /* 0x0002a00001087983 */ /* 0x001ee20000300a00 */
[----:B------:R-:W3:Y:S02]  /*14c30*/  LDL.LU.64 R10, [R1+0x2a8] ;  /* 0x0002a800010a7983 */ /* 0x000ee40000300a00 */
[----:B------:R0:W-:Y:S02]  /*14c40*/  STL.64 [R1+0x1348], R4 ;  /* 0x0013480401007387 */ /* 0x0001e40000100a00 */
[----:B0-----:R-:W2:Y:S01]  /*14c50*/  LDL.LU.64 R4, [R1+0x1d0] ;  /* 0x0001d00001047983 */ /* 0x001ea20000300a00 */
[----:B------:R-:W2:Y:S02]  /*14c60*/  LDL.LU.64 R6, [R1+0x1d8] ;  /* 0x0001d80001067983 */ /* 0x000ea40000300a00 */
[----:B------:R-:W4:Y:S02]  /*14c70*/  LDL.LU.64 R20, [R1+0x1f0] ;  /* 0x0001f00001147983 */ /* 0x000f240000300a00 */
[----:B------:R-:W2:Y:S02]  /*14c80*/  LDL.LU.64 R22, [R1+0x1f8] ;  /* 0x0001f80001167983 */ /* 0x000ea40000300a00 */
[----:B--2---:R-:W-:Y:S01]  /*14c90*/  STL.64 [R1+0x1300], R22 ;  /* 0x0013001601007387 */ /* 0x004fe20000100a00 */
[----:B----4-:R0:W-:Y:S03]  /*14ca0*/  STL.64 [R1+0x12f8], R20 ;  /* 0x0012f81401007387 */ /* 0x0101e60000100a00 */
[----:B0-----:R-:W2:Y:S01]  /*14cb0*/  LDL.LU.64 R20, [R1+0x230] ;  /* 0x0002300001147983 */ /* 0x001ea20000300a00 */
[----:B------:R-:W4:Y:S02]  /*14cc0*/  LDL.LU.64 R22, [R1+0x238] ;  /* 0x0002380001167983 */ /* 0x000f240000300a00 */
[----:B------:R-:W-:-:S02]  /*14cd0*/  IMAD.MOV.U32 R12, RZ, RZ, R27 ;  /* 0x000000ffff0c7224 */ /* 0x000fc400078e001b */
[----:B------:R-:W-:Y:S02]  /*14ce0*/  IMAD.MOV.U32 R13, RZ, RZ, R26 ;  /* 0x000000ffff0d7224 */ /* 0x000fe400078e001a */
[C---:B---3--:R-:W-:Y:S01]  /*14cf0*/  HMMA.16816.F32.BF16 R24, R16.reuse, R24, R8 ;  /* 0x000000181018723c */ /* 0x048fe20000041808 */
[----:B----4-:R-:W-:Y:S01]  /*14d00*/  STL.64 [R1+0x1318], R22 ;  /* 0x0013181601007387 */ /* 0x010fe20000100a00 */
[----:B--2---:R0:W-:Y:S03]  /*14d10*/  STL.64 [R1+0x1310], R20 ;  /* 0x0013101401007387 */ /* 0x0041e60000100a00 */
[----:B0-----:R-:W2:Y:S01]  /*14d20*/  LDL.LU.64 R20, [R1+0x240] ;  /* 0x0002400001147983 */ /* 0x001ea20000300a00 */
[----:B------:R-:W3:Y:S03]  /*14d30*/  LDL.LU.64 R22, [R1+0x248] ;  /* 0x0002480001167983 */ /* 0x000ee60000300a00 */
[----:B---3--:R-:W-:Y:S01]  /*14d40*/  STL.64 [R1+0x1340], R22 ;  /* 0x0013401601007387 */ /* 0x008fe20000100a00 */
[----:B--2---:R0:W-:Y:S03]  /*14d50*/  STL.64 [R1+0x1338], R20 ;  /* 0x0013381401007387 */ /* 0x0041e60000100a00 */
[----:B0-----:R-:W2:Y:S01]  /*14d60*/  LDL.LU.64 R20, [R1+0x1c0] ;  /* 0x0001c00001147983 */ /* 0x001ea20000300a00 */
[----:B------:R-:W2:Y:S02]  /*14d70*/  LDL.LU.64 R22, [R1+0x1c8] ;  /* 0x0001c80001167983 */ /* 0x000ea40000300a00 */
[----:B------:R-:W3:Y:S02]  /*14d80*/  LDL R14, [R1+0xa8] ;  /* 0x0000a800010e7983 */ /* 0x000ee40000100800 */
[----:B------:R-:W3:Y:S01]  /*14d90*/  LDL R15, [R1+0xac] ;  /* 0x0000ac00010f7983 */ /* 0x000ee20000100800 */
[----:B------:R-:W4:Y:S01]  /*14da0*/  LDL.LU.64 R10, [R1+0x1378] ;  /* 0x00137800010a7983 */ /* 0x000f220000300a00 */
[----:B------:R-:W4:Y:S03]  /*14db0*/  LDL.LU.64 R8, [R1+0x1370] ;  /* 0x0013700001087983 */ /* 0x000f260000300a00 */
[----:B------:R-:W-:Y:S02]  /*14dc0*/  STL.64 [R1+0x200], R24 ;  /* 0x0002001801007387 */ /* 0x000fe40000100a00 */
[----:B------:R0:W-:Y:S02]  /*14dd0*/  STL.64 [R1+0x208], R26 ;  /* 0x0002081a01007387 */ /* 0x0001e40000100a00 */
[----:B0-----:R-:W2:Y:S01]  /*14de0*/  LDL.LU.64 R26, [R1+0x1368] ;  /* 0x00136800011a7983 */ /* 0x001ea20000300a00 */
[----:B------:R-:W4:Y:S02]  /*14df0*/  LDL.LU.64 R24, [R1+0x1360] ;  /* 0x0013600001187983 */ /* 0x000f240000300a00 */
[C---:B----4-:R-:W-:Y:S11]  /*14e00*/  HMMA.16816.F32.BF16 R8, R16.reuse, R24, R8 ;  /* 0x000000181008723c */ /* 0x050ff60000041808 */
[----:B------:R-:W-:Y:S11]  /*14e10*/  @!UPT UIADD3 URZ, URZ, URZ, URZ ;  /* 0x0000003f3f3ff290 */ /* 0x000ff6000fffe03f */
[----:B------:R-:W-:Y:S01]  /*14e20*/  @!UPT UIADD3 URZ, URZ, URZ, URZ ;  /* 0x0000003f3f3ff290 */ /* 0x000fe2000fffe03f */
[----:B------:R-:W-:Y:S01]  /*14e30*/  STL.64 [R1+0x1e0], R8 ;  /* 0x0001e00801007387 */ /* 0x000fe20000100a00 */
[----:B------:R0:W-:Y:S03]  /*14e40*/  STL.64 [R1+0x1e8], R10 ;  /* 0x0001e80a01007387 */ /* 0x0001e60000100a00 */
[----:B0-----:R-:W4:Y:S01]  /*14e50*/  LDL.LU.64 R10, [R1+0x1358] ;  /* 0x00135800010a7983 */ /* 0x001f220000300a00 */
[----:B------:R-:W2:Y:S02]  /*14e60*/  LDL.LU.64 R8, [R1+0x1350] ;  /* 0x0013500001087983 */ /* 0x000ea40000300a00 */
[C---:B--2---:R-:W-:Y:S11]  /*14e70*/  HMMA.16816.F32.BF16 R4, R16.reuse, R8, R4 ;  /* 0x000000081004723c */ /* 0x044ff60000041804 */
[----:B------:R-:W-:Y:S11]  /*14e80*/  @!UPT UIADD3 URZ, URZ, URZ, URZ ;  /* 0x0000003f3f3ff290 */ /* 0x000ff6000fffe03f */
[----:B------:R-:W-:Y:S01]  /*14e90*/  @!UPT UIADD3 URZ, URZ, URZ, URZ ;  /* 0x0000003f3f3ff290 */ /* 0x000fe2000fffe03f */
[----:B------:R0:W-:Y:S01]  /*14ea0*/  STL.64 [R1+0x1d0], R4 ;  /* 0x0001d00401007387 */ /* 0x0001e20000100a00 */
[----:B------:R-:W-:Y:S03]  /*14eb0*/  STL.64 [R1+0x1d8], R6 ;  /* 0x0001d80601007387 */ /* 0x000fe60000100a00 */
[----:B0-----:R-:W2:Y:S01]  /*14ec0*/  LDL.LU.64 R4, [R1+0x1348] ;  /* 0x0013480001047983 */ /* 0x001ea20000300a00 */
[----:B----4-:R0:W-:Y:S03]  /*14ed0*/  STL.64 [R1+0x12b8], R10 ;  /* 0x0012b80a01007387 */ /* 0x0101e60000100a00 */
[----:B0-----:R-:W4:Y:S01]  /*14ee0*/  LDL.64 R10, [R1+0xe8] ;  /* 0x0000e800010a7983 */ /* 0x001f220000100a00 */
[C---:B--2---:R-:W-:Y:S03]  /*14ef0*/  HMMA.16816.F32.BF16 R4, R16.reuse, R4, R20 ;  /* 0x000000041004723c */ /* 0x044fe60000041814 */
[----:B------:R-:W2:Y:S01]  /*14f00*/  LDL.LU.64 R22, [R1+0x1340] ;  /* 0x0013400001167983 */ /* 0x000ea20000300a00 */
[----:B------:R-:W2:Y:S11]  /*14f10*/  LDL.LU.64 R20, [R1+0x1338] ;  /* 0x0013380001147983 */ /* 0x000eb60000300a00 */
[----:B------:R-:W-:Y:S08]  /*14f20*/  @!UPT UIADD3 URZ, URZ, URZ, URZ ;  /* 0x0000003f3f3ff290 */ /* 0x000ff0000fffe03f */
        /* <DEDUP_REMOVED lines=8> */
[----:B------:R-:W-:Y:S03]  /*14fb0*/  STL.64 [R1+0x278], R6 ;  /* 0x0002780601007387 */ /* 0x000fe60000100a00 */
[----:B0-----:R-:W2:Y:S01]  /*14fc0*/  LDL.LU.64 R4, [R1+0x1320] ;  /* 0x0013200001047983 */ /* 0x001ea20000300a00 */
[----:B---3--:R0:W-:Y:S02]  /*14fd0*/  STL.64 [R1+0x1298], R14 ;  /* 0x0012980e01007387 */ /* 0x0081e40000100a00 */
[----:B------:R-:W4:Y:S02]  /*14fe0*/  LDL.LU R12, [R1+0x120] ;  /* 0x00012000010c7983 */ /* 0x000f240000300800 */
[----:B------:R-:W4:Y:S01]  /*14ff0*/  LDL.LU R13, [R1+0x124] ;  /* 0x00012400010d7983 */ /* 0x000f220000300800 */
[----:B0-----:R-:W4:Y:S01]  /*15000*/  LDL.LU R14, [R1+0x128] ;  /* 0x00012800010e7983 */ /* 0x001f220000300800 */
[----:B------:R-:W4:Y:S01]  /*15010*/  LDL.LU R15, [R1+0x12c] ;  /* 0x00012c00010f7983 */ /* 0x000f220000300800 */
[C---:B--2---:R-:W-:Y:S02]  /*15020*/  HMMA.16816.F32.BF16 R4, R16.reuse, R4, R20 ;  /* 0x000000041004723c */ /* 0x044fe40000041814 */
[----:B------:R-:W2:Y:S01]  /*15030*/  LDL.LU.64 R22, [R1+0x1318] ;  /* 0x0013180001167983 */ /* 0x000ea20000300a00 */
[----:B------:R-:W2:Y:S11]  /*15040*/  LDL.LU.64 R20, [R1+0x1310] ;  /* 0x0013100001147983 */ /* 0x000eb60000300a00 */
[----:B------:R-:W-:Y:S09]  /*15050*/  @!UPT UIADD3 URZ, URZ, URZ, URZ ;  /* 0x0000003f3f3ff290 */ /* 0x000ff2000fffe03f */
[----:B------:R0:W-:Y:S01]  /*15060*/  STL.64 [R1+0x280], R4 ;  /* 0x0002800401007387 */ /* 0x0001e20000100a00 */
[----:B------:R2:W-:Y:S03]  /*15070*/  STL.64 [R1+0x288], R6 ;  /* 0x0002880601007387 */ /* 0x0005e60000100a00 */
[----:B0-----:R-:W2:Y:S02]  /*15080*/  LDL.LU.64 R4, [R1+0x1308] ;  /* 0x0013080001047983 */ /* 0x001ea40000300a00 */
[C---:B--2---:R-:W-:Y:S02]  /*15090*/  HMMA.16816.F32.BF16 R4, R16.reuse, R4, R20 ;  /* 0x000000041004723c */ /* 0x044fe40000041814 */
[----:B------:R-:W2:Y:S01]  /*150a0*/  LDL.LU.64 R22, [R1+0x1300] ;  /* 0x0013000001167983 */ /* 0x000ea20000300a00 */
[----:B------:R-:W2:Y:S11]  /*150b0*/  LDL.LU.64 R20, [R1+0x12f8] ;  /* 0x0012f80001147983 */ /* 0x000eb60000300a00 */
[----:B------:R-:W-:Y:S09]  /*150c0*/  @!UPT UIADD3 URZ, URZ, URZ, URZ ;  /* 0x0000003f3f3ff290 */ /* 0x000ff2000fffe03f */
[----:B------:R-:W-:Y:S01]  /*150d0*/  STL.64 [R1+0x320], R4 ;  /* 0x0003200401007387 */ /* 0x000fe20000100a00 */
[----:B------:R0:W-:Y:S03]  /*150e0*/  STL.64 [R1+0x328], R6 ;  /* 0x0003280601007387 */ /* 0x0001e60000100a00 */
[----:B0-----:R-:W3:Y:S01]  /*150f0*/  LDL.LU.64 R6, [R1+0x12f0] ;  /* 0x0012f00001067983 */ /* 0x001ee20000300a00 */
[----:B------:R-:W2:Y:S02]  /*15100*/  LDL.LU.64 R4, [R1+0x12e8] ;  /* 0x0012e80001047983 */ /* 0x000ea40000300a00 */
[----:B--2---:R-:W-:Y:S01]  /*15110*/  HMMA.16816.F32.BF16 R16, R16, R4, R20 ;  /* 0x000000041010723c */ /* 0x004fe20000041814 */
[----:B------:R-:W4:Y:S01]  /*15120*/  LDL.LU.64 R22, [R1+0x12e0] ;  /* 0x0012e00001167983 */ /* 0x000f220000300a00 */
[----:B------:R-:W4:Y:S02]  /*15130*/  LDL.LU.64 R20, [R1+0x12d8] ;  /* 0x0012d80001147983 */ /* 0x000f240000300a00 */
[----:B---3--:R-:W-:Y:S11]  /*15140*/  STL.64 [R1+0x1258], R6 ;  /* 0x0012580601007387 */ /* 0x008ff60000100a00 */
[----:B------:R-:W-:Y:S08]  /*15150*/  @!UPT UIADD3 URZ, URZ, URZ, URZ ;  /* 0x0000003f3f3ff290 */ /* 0x000ff0000fffe03f */
[----:B------:R0:W-:Y:S01]  /*15160*/  STL.64 [R1+0x1f0], R16 ;  /* 0x0001f01001007387 */ /* 0x0001e20000100a00 */
[----:B------:R1:W-:Y:S02]  /*15170*/  STL.64 [R1+0x1f8], R18 ;  /* 0x0001f81201007387 */ /* 0x0003e40000100a00 */
[----:B0-----:R-:W-:Y:S02]  /*15180*/  IMAD.MOV.U32 R16, RZ, RZ, R0 ;  /* 0x000000ffff107224 */ /* 0x001fe400078e0000 */
[----:B------:R-:W-:Y:S02]  /*15190*/  IMAD.MOV.U32 R17, RZ, RZ, R2 ;  /* 0x000000ffff117224 */ /* 0x000fe400078e0002 */
[----:B-1----:R-:W-:Y:S02]  /*151a0*/  IMAD.MOV.U32 R18, RZ, RZ, R3 ;  /* 0x000000ffff127224 */ /* 0x002fe400078e0003 */
[----:B------:R-:W-:Y:S01]  /*151b0*/  IMAD.MOV.U32 R19, RZ, RZ, R28 ;  /* 0x000000ffff137224 */ /* 0x000fe200078e001c */
[----:B----4-:R-:W-:Y:S11]  /*151c0*/  HMMA.16816.F32.BF16 R4, R20, R10, R12 ;  /* 0x0000000a1404723c */ /* 0x010ff6000004180c */
[----:B------:R-:W-:Y:S11]  /*151d0*/  @!UPT UIADD3 URZ, URZ, URZ, URZ ;  /* 0x0000003f3f3ff290 */ /* 0x000ff6000fffe03f */
[----:B------:R-:W-:Y:S01]  /*151e0*/  @!UPT UIADD3 URZ, URZ, URZ, URZ ;  /* 0x0000003f3f3ff290 */ /* 0x000fe2000fffe03f */
[----:B------:R-:W-:Y:S01]  /*151f0*/  STL.64 [R1+0x260], R4 ;  /* 0x0002600401007387 */ /* 0x000fe20000100a00 */
[----:B------:R0:W-:Y:S02]  /*15200*/  STL.64 [R1+0x268], R6 ;  /* 0x0002680601007387 */ /* 0x0001e40000100a00 */
[----:B------:R-:W2:Y:S02]  /*15210*/  LDL.LU R0, [R1+0x12d0] ;  /* 0x0012d00001007983 */ /* 0x000ea40000300800 */
[----:B------:R-:W3:Y:S01]  /*15220*/  LDL.LU R2, [R1+0x12cc] ;  /* 0x0012cc0001027983 */ /* 0x000ee20000300800 */
[----:B------:R-:W4:Y:S01]  /*15230*/  LDL.LU R3, [R1+0x12c8] ;  /* 0x0012c80001037983 */ /* 0x000f220000300800 */
[----:B------:R-:W2:Y:S03]  /*15240*/  LDL.LU R28, [R1+0x12c4] ;  /* 0x0012c400011c7983 */ /* 0x000ea60000300800 */
[----:B0-----:R-:W2:Y:S04]  /*15250*/  LDL R6, [R1+0x88] ;  /* 0x0000880001067983 */ /* 0x001ea80000100800 */
[----:B------:R-:W2:Y:S01]  /*15260*/  LDL R7, [R1+0x8c] ;  /* 0x00008c0001077983 */ /* 0x000ea20000100800 */
[----:B------:R-:W-:-:S02]  /*15270*/  IMAD.MOV.U32 R25, RZ, RZ, R10 ;  /* 0x000000ffff197224 */ /* 0x000fc400078e000a */
[----:B------:R-:W-:Y:S01]  /*15280*/  IMAD.MOV.U32 R24, RZ, RZ, R11 ;  /* 0x000000ffff187224 */ /* 0x000fe200078e000b */
[----:B--2---:R-:W-:Y:S01]  /*15290*/  STL.64 [R1+0x1270], R6 ;  /* 0x0012700601007387 */ /* 0x004fe20000100a00 */
[----:B------:R-:W-:Y:S02]  /*152a0*/  STL.64 [R1+0x1220], R18 ;  /* 0x0012201201007387 */ /* 0x000fe40000100a00 */
[----:B------:R0:W-:Y:S02]  /*152b0*/  STL.64 [R1+0x1218], R16 ;  /* 0x0012181001007387 */ /* 0x0001e40000100a00 */
[----:B0-----:R-:W2:Y:S01]  /*152c0*/  LDL.LU R16, [R1] ;  /* 0x0000000001107983 */ /* 0x001ea20000300800 */
[----:B------:R-:W2:Y:S02]  /*152d0*/  LDL.LU R17, [R1+0x4] ;  /* 0x0000040001117983 */ /* 0x000ea40000300800 */
[----:B------:R-:W2:Y:S02]  /*152e0*/  LDL.LU R18, [R1+0x8] ;  /* 0x0000080001127983 */ /* 0x000ea40000300800 */
[----:B------:R-:W-:-:S02]  /*152f0*/  IMAD.MOV.U32 R19, RZ, RZ, R29 ;  /* 0x000000ffff137224 */ /* 0x000fc400078e001d */
[----:B------:R-:W2:Y:S01]  /*15300*/  LDL.LU R29, [R1+0x12c0] ;  /* 0x0012c000011d7983 */ /* 0x000ea20000300800 */
[----:B------:R-:W2:Y:S02]  /*15310*/  LDL.LU R4, [R1+0x50] ;  /* 0x0000500001047983 */ /* 0x000ea40000300800 */
[----:B------:R-:W2:Y:S02]  /*15320*/  LDL.LU R5, [R1+0x54] ;  /* 0x0000540001057983 */ /* 0x000ea40000300800 */
[----:B------:R-:W2:Y:S01]  /*15330*/  LDL.LU R6, [R1+0x58] ;  /* 0x0000580001067983 */ /* 0x000ea20000300800 */
[----:B------:R-:W2:Y:S01]  /*15340*/  LDL.LU R7, [R1+0x5c] ;  /* 0x00005c0001077983 */ /* 0x000ea20000300800 */
[----:B------:R-:W2:Y:S02]  /*15350*/  LDL.LU R8, [R1+0x110] ;  /* 0x0001100001087983 */ /* 0x000ea40000300800 */
[----:B------:R-:W2:Y:S02]  /*15360*/  LDL.LU R9, [R1+0x114] ;  /* 0x0001140001097983 */ /* 0x000ea40000300800 */
[----:B------:R-:W2:Y:S01]  /*15370*/  LDL.LU R10, [R1+0x118] ;  /* 0x00011800010a7983 */ /* 0x000ea20000300800 */
[----:B------:R-:W2:Y:S01]  /*15380*/  LDL.LU R11, [R1+0x11c] ;  /* 0x00011c00010b7983 */ /* 0x000ea20000300800 */
[----:B------:R-:W2:Y:S03]  /*15390*/  LDL.64 R14, [R1+0xb8] ;  /* 0x0000b800010e7983 */ /* 0x000ea60000100a00 */
[----:B--2---:R-:W-:Y:S01]  /*153a0*/  STL.64 [R1+0x12b0], R14 ;  /* 0x0012b00e01007387 */ /* 0x004fe20000100a00 */
[----:B------:R-:W-:Y:S02]  /*153b0*/  STL.64 [R1+0x1290], R6 ;  /* 0x0012900601007387 */ /* 0x000fe40000100a00 */
[----:B------:R0:W-:Y:S02]  /*153c0*/  STL.64 [R1+0x1288], R4 ;  /* 0x0012880401007387 */ /* 0x0001e40000100a00 */
[----:B0-----:R-:W2:Y:S01]  /*153d0*/  LDL.LU R4, [R1+0x60] ;  /* 0x0000600001047983 */ /* 0x001ea20000300800 */
[----:B------:R-:W2:Y:S02]  /*153e0*/  LDL.LU R5, [R1+0x64] ;  /* 0x0000640001057983 */ /* 0x000ea40000300800 */
[----:B------:R-:W2:Y:S02]  /*153f0*/  LDL.LU R6, [R1+0x68] ;  /* 0x0000680001067983 */ /* 0x000ea40000300800 */
[----:B------:R-:W2:Y:S01]  /*15400*/  LDL.LU R7, [R1+0x6c] ;  /* 0x00006c0001077983 */ /* 0x000ea20000300800 */
[----:B------:R-:W3:Y:S01]  /*15410*/  LDL.LU R12, [R1+0x100] ;  /* 0x00010000010c7983 */ /* 0x000ee20000300800 */
[----:B------:R-:W3:Y:S02]  /*15420*/  LDL.LU R13, [R1+0x104] ;  /* 0x00010400010d7983 */ /* 0x000ee40000300800 */
[----:B------:R-:W3:Y:S02]  /*15430*/  LDL.LU R14, [R1+0x108] ;  /* 0x00010800010e7983 */ /* 0x000ee40000300800 */
[----:B------:R-:W3:Y:S01]  /*15440*/  LDL.LU R15, [R1+0x10c] ;  /* 0x00010c00010f7983 */ /* 0x000ee20000300800 */
[----:B--2---:R-:W-:Y:S01]  /*15450*/  STL.64 [R1+0x12a8], R6 ;  /* 0x0012a80601007387 */ /* 0x004fe20000100a00 */
[----:B------:R0:W-:Y:S03]  /*15460*/  STL.64 [R1+0x12a0], R4 ;  /* 0x0012a00401007387 */ /* 0x0001e60000100a00 */
[----:B0-----:R-:W2:Y:S01]  /*15470*/  LDL.LU R4, [R1+0xf0] ;  /* 0x0000f00001047983 */ /* 0x001ea20000300800 */
[----:B------:R-:W2:Y:S02]  /*15480*/  LDL.LU R5, [R1+0xf4] ;  /* 0x0000f40001057983 */ /* 0x000ea40000300800 */
[----:B------:R-:W2:Y:S02]  /*15490*/  LDL.LU R6, [R1+0xf8] ;  /* 0x0000f80001067983 */ /* 0x000ea40000300800 */
[----:B------:R-:W2:Y:S01]  /*154a0*/  LDL.LU R7, [R1+0xfc] ;  /* 0x0000fc0001077983 */ /* 0x000ea20000300800 */
[----:B------:R0:W-:Y:S01]  /*154b0*/  STL.64 [R1+0x1230], R18 ;  /* 0x0012301201007387 */ /* 0x0001e20000100a00 */
[----:B------:R1:W-:Y:S02]  /*154c0*/  STL.64 [R1+0x1228], R16 ;  /* 0x0012281001007387 */ /* 0x0003e40000100a00 */
[----:B0-----:R-:W-:-:S02]  /*154d0*/  IMAD.MOV.U32 R18, RZ, RZ, R25 ;  /* 0x000000ffff127224 */ /* 0x001fc400078e0019 */
[----:B------:R-:W-:-:S05]  /*154e0*/  IMAD.MOV.U32 R19, RZ, RZ, R24 ;  /* 0x000000ffff137224 */ /* 0x000fca00078e0018 */
[----:B------:R0:W-:Y:S01]  /*154f0*/  STL.64 [R1+0x1250], R18 ;  /* 0x0012501201007387 */ /* 0x0001e20000100a00 */
[----:B-1----:R-:W2:Y:S02]  /*15500*/  LDL.LU R16, [R1+0x30] ;  /* 0x0000300001107983 */ /* 0x002ea40000300800 */
[----:B------:R-:W2:Y:S01]  /*15510*/  LDL.LU R17, [R1+0x34] ;  /* 0x0000340001117983 */ /* 0x000ea20000300800 */
[----:B0-----:R-:W2:Y:S01]  /*15520*/  LDL.LU R18, [R1+0x38] ;  /* 0x0000380001127983 */ /* 0x001ea20000300800 */
[----:B------:R-:W2:Y:S01]  /*15530*/  LDL.LU R19, [R1+0x3c] ;  /* 0x00003c0001137983 */ /* 0x000ea20000300800 */
[C---:B------:R-:W-:Y:S02]  /*15540*/  HMMA.16816.F32.BF16 R8, R20.reuse, R26, R8 ;  /* 0x0000001a1408723c */ /* 0x040fe40000041808 */
[----:B--2---:R-:W-:Y:S01]  /*15550*/  STL.64 [R1+0x1268], R18 ;  /* 0x0012681201007387 */ /* 0x004fe20000100a00 */
[----:B------:R0:W-:Y:S03]  /*15560*/  STL.64 [R1+0x1260], R16 ;  /* 0x0012601001007387 */ /* 0x0001e60000100a00 */
[----:B0-----:R-:W2:Y:S01]  /*15570*/  LDL.LU R16, [R1+0x40] ;  /* 0x0000400001107983 */ /* 0x001ea20000300800 */
[----:B------:R-:W2:Y:S02]  /*15580*/  LDL.LU R17, [R1+0x44] ;  /* 0x0000440001117983 */ /* 0x000ea40000300800 */
[----:B------:R-:W2:Y:S02]  /*15590*/  LDL.LU R18, [R1+0x48] ;  /* 0x0000480001127983 */ /* 0x000ea40000300800 */
[----:B------:R-:W-:Y:S11]  /*155a0*/  IMAD.MOV.U32 R19, RZ, RZ, R29 ;  /* 0x000000ffff137224 */ /* 0x000ff600078e001d */
[----:B------:R-:W-:Y:S02]  /*155b0*/  @!UPT UIADD3 URZ, URZ, URZ, URZ ;  /* 0x0000003f3f3ff290 */ /* 0x000fe4000fffe03f */
[----:B------:R-:W-:Y:S01]  /*155c0*/  IMAD.MOV.U32 R29, RZ, RZ, R11 ;  /* 0x000000ffff1d7224 */ /* 0x000fe200078e000b */
[----:B--2---:R0:W-:Y:S01]  /*155d0*/  STL.64 [R1+0x1280], R18 ;  /* 0x0012801201007387 */ /* 0x0041e20000100a00 */
[----:B------:R-:W-:Y:S03]  /*155e0*/  STL.64 [R1+0x1278], R16 ;  /* 0x0012781001007387 */ /* 0x000fe60000100a00 */
[----:B0-----:R-:W2:Y:S01]  /*155f0*/  LDL.64 R18, [R1+0x98] ;  /* 0x0000980001127983 */ /* 0x001ea20000100a00 */
[----:B------:R-:W-:Y:S02]  /*15600*/  STL.64 [R1+0x250], R8 ;  /* 0x0002500801007387 */ /* 0x000fe40000100a00 */
[----:B------:R0:W-:Y:S02]  /*15610*/  STL [R1+0x258], R10 ;  /* 0x0002580a01007387 */ /* 0x0001e40000100800 */
[----:B0-----:R-:W3:Y:S01]  /*15620*/  LDL.LU.64 R10, [R1+0x12b8] ;  /* 0x0012b800010a7983 */ /* 0x001ee20000300a00 */
[----:B------:R-:W-:Y:S02]  /*15630*/  STL.64 [R1+0x1238], R26 ;  /* 0x0012381a01007387 */ /* 0x000fe40000100a00 */
[----:B------:R-:W-:Y:S01]  /*15640*/  STL [R1+0x1140], R29 ;  /* 0x0011401d01007387 */ /* 0x000fe20000100800 */
[C---:B---3--:R-:W-:Y:S11]  /*15650*/  HMMA.16816.F32.BF16 R12, R20.reuse, R10, R12 ;  /* 0x0000000a140c723c */ /* 0x048ff6000004180c */
[----:B------:R-:W-:Y:S11]  /*15660*/  @!UPT UIADD3 URZ, URZ, URZ, URZ ;  /* 0x0000003f3f3ff290 */ /* 0x000ff6000fffe03f */
[----:B------:R-:W-:Y:S01]  /*15670*/  @!UPT UIADD3 URZ, URZ, URZ, URZ ;  /* 0x0000003f3f3ff290 */ /* 0x000fe2000fffe03f */
[----:B------:R-:W-:Y:S01]  /*15680*/  STL.64 [R1+0x240], R12 ;  /* 0x0002400c01007387 */ /* 0x000fe20000100a00 */
[----:B------:R0:W-:Y:S03]  /*15690*/  STL.64 [R1+0x248], R14 ;  /* 0x0002480e01007387 */ /* 0x0001e60000100a00 */
[----:B0-----:R-:W3:Y:S02]  /*156a0*/  LDL.LU.64 R14, [R1+0x12b0] ;  /* 0x0012b000010e7983 */ /* 0x001ee40000300a00 */
[C---:B---3--:R-:W-:Y:S01]  /*156b0*/  HMMA.16816.F32.BF16 R4, R20.reuse, R14, R4 ;  /* 0x0000000e1404723c */ /* 0x048fe20000041804 */
[----:B------:R-:W-:Y:S02]  /*156c0*/  IMAD.MOV.U32 R9, RZ, RZ, R14 ;  /* 0x000000ffff097224 */ /* 0x000fe400078e000e */
[----:B------:R-:W-:Y:S11]  /*156d0*/  IMAD.MOV.U32 R8, RZ, RZ, R15 ;  /* 0x000000ffff087224 */ /* 0x000ff600078e000f */
[----:B------:R-:W-:Y:S09]  /*156e0*/  @!UPT UIADD3 URZ, URZ, URZ, URZ ;  /* 0x0000003f3f3ff290 */ /* 0x000ff2000fffe03f */
[----:B------:R-:W-:Y:S01]  /*156f0*/  STL.64 [R1+0x230], R4 ;  /* 0x0002300401007387 */ /* 0x000fe20000100a00 */
[----:B------:R0:W-:Y:S03]  /*15700*/  STL.64 [R1+0x238], R6 ;  /* 0x0002380601007387 */ /* 0x0001e60000100a00 */
[----:B0-----:R-:W3:Y:S01]  /*15710*/  LDL.LU.64 R6, [R1+0x12a8] ;  /* 0x0012a80001067983 */ /* 0x001ee20000300a00 */
[----:B------:R-:W3:Y:S02]  /*15720*/  LDL.LU.64 R4, [R1+0x12a0] ;  /* 0x0012a00001047983 */ /* 0x000ee40000300a00 */
[----:B------:R-:W3:Y:S02]  /*15730*/  LDL.LU.64 R14, [R1+0x1298] ;  /* 0x00129800010e7983 */ /* 0x000ee40000300a00 */
[C---:B---3--:R-:W-:Y:S11]  /*15740*/  HMMA.16816.F32.BF16 R4, R20.reuse, R14, R4 ;  /* 0x0000000e1404723c */ /* 0x048ff60000041804 */
[----:B------:R-:W-:Y:S11]  /*15750*/  @!UPT UIADD3 URZ, URZ, URZ, URZ ;  /* 0x0000003f3f3ff290 */ /* 0x000ff6000fffe03f */
[----:B------:R-:W-:Y:S01]  /*15760*/  @!UPT UIADD3 URZ, URZ, URZ, URZ ;  /* 0x0000003f3f3ff290 */ /* 0x000fe2000fffe03f */
[----:B------:R-:W-:Y:S01]  /*15770*/  STL.64 [R1+0x300], R4 ;  /* 0x0003000401007387 */ /* 0x000fe20000100a00 */
[----:B------:R0:W-:Y:S03]  /*15780*/  STL.64 [R1+0x308], R6 ;  /* 0x0003080601007387 */ /* 0x0001e60000100a00 */
[----:B0-----:R-:W3:Y:S01]  /*15790*/  LDL.LU.64 R6, [R1+0x1290] ;  /* 0x0012900001067983 */ /* 0x001ee20000300a00 */
[----:B------:R-:W3:Y:S02]  /*157a0*/  LDL.LU.64 R4, [R1+0x1288] ;  /* 0x0012880001047983 */ /* 0x000ee40000300a00 */
[----:B--2---:R-:W-:Y:S02]  /*157b0*/  IMAD.MOV.U32 R13, RZ, RZ, R18 ;  /* 0x000000ffff0d7224 */ /* 0x004fe400078e0012 */
[----:B------:R-:W-:Y:S01]  /*157c0*/  IMAD.MOV.U32 R12, RZ, RZ, R19 ;  /* 0x000000ffff0c7224 */ /* 0x000fe200078e0013 */
[----:B---3--:R-:W-:Y:S01]  /*157d0*/  HMMA.16816.F32.BF16 R4, R20, R18, R4 ;  /* 0x000000121404723c */ /* 0x008fe20000041804 */
[----:B------:R-:W2:Y:S01]  /*157e0*/  LDL.LU.64 R18, [R1+0x1280] ;  /* 0x0012800001127983 */ /* 0x000ea20000300a00 */
[----:B------:R-:W2:Y:S11]  /*157f0*/  LDL.LU.64 R16, [R1+0x1278] ;  /* 0x0012780001107983 */ /* 0x000eb60000300a00 */
[----:B------:R-:W-:Y:S10]  /*15800*/  @!UPT UIADD3 URZ, URZ, URZ, URZ ;  /* 0x0000003f3f3ff290 */ /* 0x000ff4000fffe03f */
[----:B------:R-:W-:Y:S01]  /*15810*/  STL.64 [R1+0x2f0], R4 ;  /* 0x0002f00401007387 */ /* 0x000fe20000100a00 */
[----:B------:R0:W-:Y:S02]  /*15820*/  STL [R1+0x2f8], R6 ;  /* 0x0002f80601007387 */ /* 0x0001e40000100800 */
[----:B------:R-:W-:Y:S02]  /*15830*/  IMAD.MOV.U32 R29, RZ, RZ, R7 ;  /* 0x000000ffff1d7224 */ /* 0x000fe400078e0007 */
[----:B0-----:R-:W2:Y:S03]  /*15840*/  LDL.LU.64 R6, [R1+0x1270] ;  /* 0x0012700001067983 */ /* 0x001ea60000300a00 */
[----:B------:R0:W-:Y:S02]  /*15850*/  STL [R1+0x1144], R29 ;  /* 0x0011441d01007387 */ /* 0x0001e40000100800 */
[----:B------:R-:W-:-:S02]  /*15860*/  IMAD.MOV.U32 R26, RZ, RZ, R2 ;  /* 0x000000ffff1a7224 */ /* 0x000fc400078e0002 */
[----:B------:R-:W-:Y:S01]  /*15870*/  IMAD.MOV.U32 R27, RZ, RZ, R0 ;  /* 0x000000ffff1b7224 */ /* 0x000fe200078e0000 */
[----:B0-----:R-:W3:Y:S01]  /*15880*/  LDL R29, [R1+0x3c8] ;  /* 0x0003c800011d7983 */ /* 0x001ee20000100800 */
[C---:B--2---:R-:W-:Y:S03]  /*15890*/  HMMA.16816.F32.BF16 R4, R20.reuse, R6, R16 ;  /* 0x000000061404723c */ /* 0x044fe60000041810 */
[----:B------:R-:W2:Y:S01]  /*158a0*/  LDL.LU.64 R18, [R1+0x1268] ;  /* 0x0012680001127983 */ /* 0x000ea20000300a00 */
[----:B------:R-:W2:Y:S11]  /*158b0*/  LDL.LU.64 R16, [R1+0x1260] ;  /* 0x0012600001107983 */ /* 0x000eb60000300a00 */
[----:B------:R-:W-:Y:S09]  /*158c0*/  @!UPT UIADD3 URZ, URZ, URZ, URZ ;  /* 0x0000003f3f3ff290 */ /* 0x000ff2000fffe03f */
[----:B------:R-:W-:Y:S02]  /*158d0*/  IMAD.MOV.U32 R2, RZ, RZ, R6 ;  /* 0x000000ffff027224 */ /* 0x000fe400078e0006 */
[----:B------:R-:W-:Y:S02]  /*158e0*/  IMAD.MOV.U32 R0, RZ, RZ, R7 ;  /* 0x000000ffff007224 */ /* 0x000fe400078e0007 */
[----:B------:R-:W2:Y:S01]  /*158f0*/  LDL.LU.64 R6, [R1+0x1258] ;  /* 0x0012580001067983 */ /* 0x000ea20000300a00 */
[----:B----4-:R-:W-:Y:S02]  /*15900*/  IMAD.MOV.U32 R25, RZ, RZ, R3 ;  /* 0x000000ffff197224 */ /* 0x010fe400078e0003 */
[----:B------:R-:W-:Y:S02]  /*15910*/  IMAD.MOV.U32 R3, RZ, RZ, R5 ;  /* 0x000000ffff037224 */ /* 0x000fe400078e0005 */
[----:B------:R-:W-:Y:S02]  /*15920*/  IMAD.MOV.U32 R24, RZ, RZ, R28 ;  /* 0x000000ffff187224 */ /* 0x000fe400078e001c */
[----:B------:R-:W-:Y:S01]  /*15930*/  IMAD.MOV.U32 R28, RZ, RZ, R4 ;  /* 0x000000ffff1c7224 */ /* 0x000fe200078e0004 */
[----:B------:R-:W-:Y:S01]  /*15940*/  STL [R1+0x1154], R0 ;  /* 0x0011540001007387 */ /* 0x000fe20000100800 */
[----:B------:R-:W-:Y:S02]  /*15950*/  STL [R1+0x1150], R2 ;  /* 0x0011500201007387 */ /* 0x000fe40000100800 */
[----:B------:R0:W-:Y:S02]  /*15960*/  STL [R1+0x114c], R3 ;  /* 0x00114c0301007387 */ /* 0x0001e40000100800 */
[----:B0-----:R-:W4:Y:S01]  /*15970*/  LDL R3, [R1+0x3cc] ;  /* 0x0003cc0001037983 */ /* 0x001f220000100800 */
[----:B------:R0:W-:Y:S01]  /*15980*/  STL [R1+0x1148], R28 ;  /* 0x0011481c01007387 */ /* 0x0001e20000100800 */
[----:B--2---:R-:W-:Y:S02]  /*15990*/  HMMA.16816.F32.BF16 R20, R20, R6, R16 ;  /* 0x000000061414723c */ /* 0x004fe40000041810 */
[----:B------:R-:W2:Y:S01]  /*159a0*/  LDL.LU.64 R18, [R1+0x1250] ;  /* 0x0012500001127983 */ /* 0x000ea20000300a00 */
[----:B0-----:R-:W-:-:S02]  /*159b0*/  IMAD.MOV.U32 R28, RZ, RZ, R6 ;  /* 0x000000ffff1c7224 */ /* 0x001fc400078e0006 */
[----:B------:R-:W-:Y:S11]  /*159c0*/  IMAD.MOV.U32 R0, RZ, RZ, R7 ;  /* 0x000000ffff007224 */ /* 0x000ff600078e0007 */
[----:B------:R-:W-:Y:S07]  /*159d0*/  @!UPT UIADD3 URZ, URZ, URZ, URZ ;  /* 0x0000003f3f3ff290 */ /* 0x000fee000fffe03f */
[----:B------:R-:W-:Y:S01]  /*159e0*/  STL.64 [R1+0x2c0], R20 ;  /* 0x0002c01401007387 */ /* 0x000fe20000100a00 */
[----:B------:R-:W-:Y:S02]  /*159f0*/  STL.64 [R1+0x2c8], R22 ;  /* 0x0002c81601007387 */ /* 0x000fe40000100a00 */
[----:B------:R-:W2:Y:S02]  /*15a00*/  LDL.LU.64 R6, [R1+0x1248] ;  /* 0x0012480001067983 */ /* 0x000ea40000300a00 */
[----:B------:R-:W2:Y:S02]  /*15a10*/  LDL.LU.64 R4, [R1+0x1240] ;  /* 0x0012400001047983 */ /* 0x000ea40000300a00 */
[C---:B--2---:R-:W-:Y:S01]  /*15a20*/  HMMA.16816.F32.BF16 R16, R4.reuse, R18, R24 ;  /* 0x000000120410723c */ /* 0x044fe20000041818 */
[----:B------:R-:W2:Y:S11]  /*15a30*/  LDL.LU.64 R26, [R1+0x1238] ;  /* 0x00123800011a7983 */ /* 0x000eb60000300a00 */
[----:B------:R-:W-:Y:S11]  /*15a40*/  @!UPT UIADD3 URZ, URZ, URZ, URZ ;  /* 0x0000003f3f3ff290 */ /* 0x000ff6000fffe03f */
[----:B------:R-:W-:Y:S01]  /*15a50*/  STL.64 [R1+0x360], R16 ;  /* 0x0003601001007387 */ /* 0x000fe20000100a00 */
[----:B------:R0:W-:Y:S03]  /*15a60*/  STL.64 [R1+0x368], R18 ;  /* 0x0003681201007387 */ /* 0x0001e60000100a00 */
[----:B0-----:R-:W2:Y:S01]  /*15a70*/  LDL.LU.64 R18, [R1+0x1230] ;  /* 0x0012300001127983 */ /* 0x001ea20000300a00 */
[----:B------:R-:W2:Y:S02]  /*15a80*/  LDL.LU.64 R16, [R1+0x1228] ;  /* 0x0012280001107983 */ /* 0x000ea40000300a00 */
[C---:B--2---:R-:W-:Y:S01]  /*15a90*/  HMMA.16816.F32.BF16 R24, R4.reuse, R26, R16 ;  /* 0x0000001a0418723c */ /* 0x044fe20000041810 */
[----:B------:R-:W2:Y:S01]  /*15aa0*/  LDL.LU.64 R18, [R1+0x1220] ;  /* 0x0012200001127983 */ /* 0x000ea20000300a00 */
[----:B------:R-:W2:Y:S11]  /*15ab0*/  LDL.LU.64 R16, [R1+0x1218] ;  /* 0x0012180001107983 */ /* 0x000eb60000300a00 */
[----:B------:R-:W-:Y:S10]  /*15ac0*/  @!UPT UIADD3 URZ, URZ, URZ, URZ ;  /* 0x0000003f3f3ff290 */ /* 0x000ff4000fffe03f */
[----:B------:R-:W-:Y:S01]  /*15ad0*/  STL.64 [R1+0x350], R24 ;  /* 0x0003501801007387 */ /* 0x000fe20000100a00 */
[----:B------:R0:W-:Y:S03]  /*15ae0*/  STL.64 [R1+0x358], R26 ;  /* 0x0003581a01007387 */ /* 0x0001e60000100a00 */
[----:B0-----:R-:W2:Y:S01]  /*15af0*/  LDL.LU.64 R26, [R1+0x1210] ;  /* 0x00121000011a7983 */ /* 0x001ea20000300a00 */
[----:B------:R-:W2:Y:S02]  /*15b00*/  LDL.LU.64 R24, [R1+0x1208] ;  /* 0x0012080001187983 */ /* 0x000ea40000300a00 */
[----:B------:R-:W-:Y:S02]  /*15b10*/  IMAD.MOV.U32 R22, RZ, RZ, R9 ;  /* 0x000000ffff167224 */ /* 0x000fe400078e0009 */
[----:B------:R-:W-:Y:S01]  /*15b20*/  IMAD.MOV.U32 R23, RZ, RZ, R8 ;  /* 0x000000ffff177224 */ /* 0x000fe200078e0008 */
[C---:B--2---:R-:W-:Y:S01]  /*15b30*/  HMMA.16816.F32.BF16 R24, R4.reuse, R10, R24 ;  /* 0x0000000a0418723c */ /* 0x044fe20000041818 */
[----:B------:R-:W2:Y:S01]  /*15b40*/  LDL.LU.64 R10, [R1+0x1200] ;  /* 0x00120000010a7983 */ /* 0x000ea20000300a00 */
[----:B------:R-:W2:Y:S11]  /*15b50*/  LDL.LU.64 R8, [R1+0x11f8] ;  /* 0x0011f80001087983 */ /* 0x000eb60000300a00 */
[----:B------:R-:W-:Y:S10]  /*15b60*/  @!UPT UIADD3 URZ, URZ, URZ, URZ ;  /* 0x0000003f3f3ff290 */ /* 0x000ff4000fffe03f */
[----:B------:R-:W-:Y:S01]  /*15b70*/  STL.64 [R1+0x340], R24 ;  /* 0x0003401801007387 */ /* 0x000fe20000100a00 */
[----:B------:R0:W-:Y:S02]  /*15b80*/  STL.64 [R1+0x348], R26 ;  /* 0x0003481a01007387 */ /* 0x0001e40000100a00 */
[----:B0-----:R-:W-:Y:S02]  /*15b90*/  IMAD.MOV.U32 R26, RZ, RZ, R13 ;  /* 0x000000ffff1a7224 */ /* 0x001fe400078e000d */
[----:B------:R-:W-:Y:S02]  /*15ba0*/  IMAD.MOV.U32 R27, RZ, RZ, R12 ;  /* 0x000000ffff1b7224 */ /* 0x000fe400078e000c */
[----:B------:R-:W-:Y:S01]  /*15bb0*/  HMMA.16816.F32.BF16 R12, R4, R14, R16 ;  /* 0x0000000e040c723c */ /* 0x000fe20000041810 */
[----:B------:R-:W0:Y:S04]  /*15bc0*/  S2R R19, SR_TID.X ;  /* 0x0000000000137919 */ /* 0x000e280000002100 */
[----:B------:R-:W-:Y:S02]  /*15bd0*/  STL.64 [R1+0x11f0], R26 ;  /* 0x0011f01a01007387 */ /* 0x000fe40000100a00 */
[C---:B0-----:R-:W-:Y:S01]  /*15be0*/  LOP3.LUT R18, R19.reuse, 0x7, RZ, 0xc0, !PT ;  /* 0x0000000713127812 */ /* 0x041fe200078ec0ff */
[----:B------:R-:W-:-:S04]  /*15bf0*/  IMAD.SHL.U32 R25, R19, 0x2, RZ ;  /* 0x0000000213197824 */ /* 0x000fc800078e00ff */
[----:B------:R-:W-:Y:S02]  /*15c00*/  IMAD R2, R18, 0x90, RZ ;  /* 0x0000009012027824 */ /* 0x000fe400078e02ff */
[----:B---3--:R-:W-:Y:S03]  /*15c10*/  LDSM.16.MT88.4 R16, [R29+0x2000] ;  /* 0x002000001d10783b */ /* 0x008fe60000004200 */
[----:B------:R-:W-:-:S04]  /*15c20*/  LOP3.LUT R2, R2, 0x30, R25, 0x78, !PT ;  /* 0x0000003002027812 */ /* 0x000fc800078e7819 */
[----:B------:R-:W-:-:S05]  /*15c30*/  LOP3.LUT R2, R2, 0x40, RZ, 0x3c, !PT ;  /* 0x0000004002027812 */ /* 0x000fca00078e3cff */
[----:B------:R-:W-:Y:S01]  /*15c40*/  LDSM.16.M88.4 R24, [R2+0x4000] ;  /* 0x004000000218783b */ /* 0x000fe20000000200 */
[C---:B--2---:R-:W-:Y:S03]  /*15c50*/  HMMA.16816.F32.BF16 R20, R4.reuse, R22, R8 ;  /* 0x000000160414723c */ /* 0x044fe60000041808 */
[----:B----4-:R-:W-:Y:S11]  /*15c60*/  LDSM.16.MT88.4 R8, [R3+0x1000] ;  /* 0x001000000308783b */ /* 0x010ff60000004200 */
[----:B------:R-:W-:Y:S09]  /*15c70*/  @!UPT UIADD3 URZ, URZ, URZ, URZ ;  /* 0x0000003f3f3ff290 */ /* 0x000ff2000fffe03f */
[----:B------:R0:W-:Y:S01]  /*15c80*/  STL.64 [R1+0x330], R20 ;  /* 0x0003301401007387 */ /* 0x0001e20000100a00 */
[----:B------:R1:W-:Y:S03]  /*15c90*/  STL.64 [R1+0x338], R22 ;  /* 0x0003381601007387 */ /* 0x0003e60000100a00 */
[----:B0-----:R-:W2:Y:S01]  /*15ca0*/  LDL.LU R20, [R1+0x150] ;  /* 0x0001500001147983 */ /* 0x001ea20000300800 */
[----:B------:R-:W-:Y:S02]  /*15cb0*/  STL.64 [R1+0x370], R12 ;  /* 0x0003700c01007387 */ /* 0x000fe40000100a00 */
[----:B------:R-:W-:Y:S02]  /*15cc0*/  STL.64 [R1+0x378], R14 ;  /* 0x0003780e01007387 */ /* 0x000fe40000100a00 */
[----:B------:R-:W0:Y:S04]  /*15cd0*/  LDSM.16.MT88.4 R12, [R3+0x1080] ;  /* 0x00108000030c783b */ /* 0x000e280000004200 */
[----:B------:R-:W2:Y:S01]  /*15ce0*/  LDL.LU R21, [R1+0x154] ;  /* 0x0001540001157983 */ /* 0x000ea20000300800 */
[----:B-1----:R-:W2:Y:S02]  /*15cf0*/  LDL.LU R22, [R1+0x158] ;  /* 0x0001580001167983 */ /* 0x002ea40000300800 */
[----:B------:R-:W2:Y:S01]  /*15d00*/  LDL.LU R23, [R1+0x15c] ;  /* 0x00015c0001177983 */ /* 0x000ea20000300800 */
[----:B0-----:R-:W-:Y:S01]  /*15d10*/  STL.64 [R1+0x1188], R14 ;  /* 0x0011880e01007387 */ /* 0x001fe20000100a00 */
[----:B------:R0:W-:Y:S03]  /*15d20*/  STL.64 [R1+0x1180], R12 ;  /* 0x0011800c01007387 */ /* 0x0001e60000100a00 */
[----:B0-----:R-:W3:Y:S01]  /*15d30*/  LDL.LU R12, [R1+0x130] ;  /* 0x00013000010c7983 */ /* 0x001ee20000300800 */
[----:B------:R-:W3:Y:S02]  /*15d40*/  LDL.LU R13, [R1+0x134] ;  /* 0x00013400010d7983 */ /* 0x000ee40000300800 */
[----:B------:R-:W3:Y:S02]  /*15d50*/  LDL.LU R14, [R1+0x138] ;  /* 0x00013800010e7983 */ /* 0x000ee40000300800 */
[----:B------:R-:W3:Y:S01]  /*15d60*/  LDL.LU R15, [R1+0x13c] ;  /* 0x00013c00010f7983 */ /* 0x000ee20000300800 */
[----:B------:R-:W-:Y:S01]  /*15d70*/  STL.64 [R1+0x10e0], R18 ;  /* 0x0010e01201007387 */ /* 0x000fe20000100a00 */
[----:B------:R-:W-:Y:S02]  /*15d80*/  STL.64 [R1+0x10d8], R16 ;  /* 0x0010d81001007387 */ /* 0x000fe40000100a00 */
[----:B------:R-:W-:Y:S02]  /*15d90*/  STL.64 [R1+0x60], R24 ;  /* 0x0000601801007387 */ /* 0x000fe40000100a00 */
[----:B------:R0:W-:Y:S02]  /*15da0*/  STL.64 [R1+0x68], R26 ;  /* 0x0000681a01007387 */ /* 0x0001e40000100a00 */
[----:B0-----:R-:W3:Y:S02]  /*15db0*/  LDL.LU.64 R26, [R1+0x11f0] ;  /* 0x0011f000011a7983 */ /* 0x001ee40000300a00 */
[----:B---3--:R-:W-:Y:S02]  /*15dc0*/  HMMA.16816.F32.BF16 R24, R4, R26, R12 ;  /* 0x0000001a0418723c */ /* 0x008fe4000004180c */
[----:B------:R-:W0:Y:S11]  /*15dd0*/  LDSM.16.M88.4 R12, [R2+0x4400] ;  /* 0x00440000020c783b */ /* 0x000e360000000200 */
[----:B------:R-:W-:Y:S10]  /*15de0*/  @!UPT UIADD3 URZ, URZ, URZ, URZ ;  /* 0x0000003f3f3ff290 */ /* 0x000ff4000fffe03f */
[----:B------:R-:W-:Y:S01]  /*15df0*/  STL.64 [R1+0x380], R24 ;  /* 0x0003801801007387 */ /* 0x000fe20000100a00 */
[----:B------:R-:W-:Y:S02]  /*15e00*/  STL.64 [R1+0x388], R26 ;  /* 0x0003881a01007387 */ /* 0x000fe40000100a00 */
[----:B------:R-:W1:Y:S01]  /*15e10*/  LDSM.16.M88.4 R24, [R2+0x4800] ;  /* 0x004800000218783b */ /* 0x000e620000000200 */
[----:B0-----:R-:W-:Y:S03]  /*15e20*/  STL.64 [R1+0x50], R12 ;  /* 0x0000500c01007387 */ /* 0x001fe60000100a00 */
[----:B------:R-:W-:Y:S02]  /*15e30*/  STL.64 [R1+0x58], R14 ;  /* 0x0000580e01007387 */ /* 0x000fe40000100a00 */
[----:B------:R-:W0:Y:S01]  /*15e40*/  LDSM.16.M88.4 R12, [R2+0x4c00] ;  /* 0x004c0000020c783b */ /* 0x000e220000000200 */
[----:B-1----:R-:W-:Y:S03]  /*15e50*/  STL.64 [R1+0x40], R24 ;  /* 0x0000401801007387 */ /* 0x002fe60000100a00 */
[----:B------:R-:W-:Y:S02]  /*15e60*/  STL.64 [R1+0x48], R26 ;  /* 0x0000481a01007387 */ /* 0x000fe40000100a00 */
[----:B------:R-:W-:Y:S01]  /*15e70*/  LDSM.16.M88.4 R24, [R2+0x5400] ;  /* 0x005400000218783b */ /* 0x000fe20000000200 */
[----:B0-----:R-:W-:Y:S03]  /*15e80*/  STL.64 [R1+0x30], R12 ;  /* 0x0000300c01007387 */ /* 0x001fe60000100a00 */
[----:B------:R-:W-:-:S02]  /*15e90*/  IMAD.MOV.U32 R17, RZ, RZ, R12 ;  /* 0x000000ffff117224 */ /* 0x000fc400078e000c */
[----:B------:R-:W-:Y:S02]  /*15ea0*/  STL.64 [R1+0x38], R14 ;  /* 0x0000380e01007387 */ /* 0x000fe40000100a00 */
[----:B------:R-:W-:Y:S02]  /*15eb0*/  IMAD.MOV.U32 R16, RZ, RZ, R13 ;  /* 0x000000ffff107224 */ /* 0x000fe400078e000d */
[----:B------:R-:W0:Y:S04]  /*15ec0*/  LDSM.16.M88.4 R12, [R2+0x5000] ;  /* 0x00500000020c783b */ /* 0x000e280000000200 */
[----:B------:R-:W-:Y:S01]  /*15ed0*/  STL [R1+0x117c], R16 ;  /* 0x00117c1001007387 */ /* 0x000fe20000100800 */
[----:B------:R-:W-:Y:S03]  /*15ee0*/  STL [R1+0x1178], R17 ;  /* 0x0011781101007387 */ /* 0x000fe60000100800 */
[----:B0-----:R-:W-:Y:S01]  /*15ef0*/  STL.64 [R1+0x20], R12 ;  /* 0x0000200c01007387 */ /* 0x001fe20000100a00 */
[----:B------:R0:W-:Y:S03]  /*15f00*/  STL.64 [R1+0x28], R14 ;  /* 0x0000280e01007387 */ /* 0x0001e60000100a00 */
[----:B0-----:R-:W3:Y:S01]  /*15f10*/  LDL.LU.64 R14, [R1+0xd8] ;  /* 0x0000d800010e7983 */ /* 0x001ee20000300a00 */
[----:B------:R-:W-:-:S02]  /*15f20*/  IMAD.MOV.U32 R19, RZ, RZ, R0 ;  /* 0x000000ffff137224 */ /* 0x000fc400078e0000 */
[----:B------:R-:W-:Y:S01]  /*15f30*/  IMAD.MOV.U32 R0, RZ, RZ, R13 ;  /* 0x000000ffff007224 */ /* 0x000fe200078e000d */
[----:B---3--:R0:W-:Y:S04]  /*15f40*/  STL.64 [R1+0x11e8], R14 ;  /* 0x0011e80e01007387 */ /* 0x0081e80000100a00 */
[----:B------:R-:W-:Y:S01]  /*15f50*/  STL [R1+0x11a0], R0 ;  /* 0x0011a00001007387 */ /* 0x000fe20000100800 */
[----:B0-----:R-:W3:Y:S01]  /*15f60*/  LDL.LU.64 R14, [R1+0xe8] ;  /* 0x0000e800010e7983 */ /* 0x001ee20000300a00 */
[----:B------:R-:W-:Y:S02]  /*15f70*/  STL.64 [R1+0x10], R24 ;  /* 0x0000101801007387 */ /* 0x000fe40000100a00 */
[----:B------:R-:W-:Y:S02]  /*15f80*/  STL.64 [R1+0x18], R26 ;  /* 0x0000181a01007387 */ /* 0x000fe40000100a00 */
[----:B------:R-:W0:Y:S04]  /*15f90*/  LDSM.16.M88.4 R24, [R2+0x5800] ;  /* 0x005800000218783b */ /* 0x000e280000000200 */
[----:B0-----:R-:W-:Y:S01]  /*15fa0*/  STL.64 [R1], R24 ;  /* 0x0000001801007387 */ /* 0x001fe20000100a00 */
[----:B------:R-:W-:Y:S02]  /*15fb0*/  STL.64 [R1+0x8], R26 ;  /* 0x0000081a01007387 */ /* 0x000fe40000100a00 */
[----:B------:R-:W0:Y:S02]  /*15fc0*/  LDSM.16.M88.4 R24, [R2+0x5c00] ;  /* 0x005c00000218783b */ /* 0x000e240000000200 */
[----:B0-----:R-:W-:Y:S02]  /*15fd0*/  STL [R1+0x1044], R24 ;  /* 0x0010441801007387 */ /* 0x001fe40000100800 */
[----:B------:R-:W-:Y:S02]  /*15fe0*/  STL [R1+0x1040], R25 ;  /* 0x0010401901007387 */ /* 0x000fe40000100800 */
[----:B------:R-:W-:Y:S02]  /*15ff0*/  STL [R1+0xe2c], R26 ;  /* 0x000e2c1a01007387 */ /* 0x000fe40000100800 */
[----:B------:R0:W-:Y:S02]  /*16000*/  STL [R1+0xe28], R27 ;  /* 0x000e281b01007387 */ /* 0x0001e40000100800 */
[----:B0-----:R-:W2:Y:S02]  /*16010*/  LDL.LU.64 R26, [R1+0x88] ;  /* 0x00008800011a7983 */ /* 0x001ea40000300a00 */
[----:B--2---:R-:W-:Y:S01]  /*16020*/  HMMA.16816.F32.BF16 R20, R4, R26, R20 ;  /* 0x0000001a0414723c */ /* 0x004fe20000041814 */
[----:B------:R-:W-:-:S02]  /*16030*/  IMAD.MOV.U32 R2, RZ, RZ, R26 ;  /* 0x000000ffff027224 */ /* 0x000fc400078e001a */
[----:B------:R-:W-:Y:S11]  /*16040*/  IMAD.MOV.U32 R0, RZ, RZ, R27 ;  /* 0x000000ffff007224 */ /* 0x000ff600078e001b */
[----:B------:R-:W-:Y:S09]  /*16050*/  @!UPT UIADD3 URZ, URZ, URZ, URZ ;  /* 0x0000003f3f3ff290 */ /* 0x000ff2000fffe03f */
[----:B------:R-:W-:Y:S01]  /*16060*/  STL.64 [R1+0x3a0], R20 ;  /* 0x0003a01401007387 */ /* 0x000fe20000100a00 */
[----:B------:R-:W-:Y:S02]  /*16070*/  IMAD.MOV.U32 R27, RZ, RZ, R22 ;  /* 0x000000ffff1b7224 */ /* 0x000fe400078e0016 */
[----:B------:R-:W-:Y:S02]  /*16080*/  IMAD.MOV.U32 R26, RZ, RZ, R23 ;  /* 0x000000ffff1a7224 */ /* 0x000fe400078e0017 */
[----:B------:R-:W0:Y:S04]  /*16090*/  LDSM.16.MT88.4 R20, [R3+0x2000] ;  /* 0x002000000314783b */ /* 0x000e280000004200 */
[----:B------:R1:W-:Y:S01]  /*160a0*/  STL [R1+0xfbc], R26 ;  /* 0x000fbc1a01007387 */ /* 0x0003e20000100800 */
[----:B------:R2:W-:Y:S02]  /*160b0*/  STL [R1+0xfb8], R27 ;  /* 0x000fb81b01007387 */ /* 0x0005e40000100800 */
[----:B------:R-:W3:Y:S02]  /*160c0*/  LDL.LU R24, [R1+0x160] ;  /* 0x0001600001187983 */ /* 0x000ee40000300800 */
[----:B------:R-:W3:Y:S01]  /*160d0*/  LDL.LU R25, [R1+0x164] ;  /* 0x0001640001197983 */ /* 0x000ee20000300800 */
[----:B-1----:R-:W3:Y:S01]  /*160e0*/  LDL.LU R26, [R1+0x168] ;  /* 0x00016800011a7983 */ /* 0x002ee20000300800 */
[----:B--2---:R-:W3:Y:S03]  /*160f0*/  LDL.LU R27, [R1+0x16c] ;  /* 0x00016c00011b7983 */ /* 0x004ee60000300800 */
[----:B0-----:R0:W-:Y:S01]  /*16100*/  STL.64 [R1+0x1038], R22 ;  /* 0x0010381601007387 */ /* 0x0011e20000100a00 */
[----:B------:R1:W-:Y:S02]  /*16110*/  STL.64 [R1+0x1030], R20 ;  /* 0x0010301401007387 */ /* 0x0003e40000100a00 */
[----:B0-----:R-:W-:-:S02]  /*16120*/  IMAD.MOV.U32 R22, RZ, RZ, R2 ;  /* 0x000000ffff167224 */ /* 0x001fc400078e0002 */
[----:B------:R-:W-:-:S03]  /*16130*/  IMAD.MOV.U32 R23, RZ, RZ, R0 ;  /* 0x000000ffff177224 */ /* 0x000fc600078e0000 */
[----:B------:R0:W-:Y:S02]  /*16140*/  STL [R1+0x11a4], R22 ;  /* 0x0011a41601007387 */ /* 0x0001e40000100800 */
[----:B------:R2:W-:Y:S02]  /*16150*/  STL [R1+0x11e0], R23 ;  /* 0x0011e01701007387 */ /* 0x0005e40000100800 */
[----:B-1----:R-:W4:Y:S02]  /*16160*/  LDL.LU R20, [R1+0x140] ;  /* 0x0001400001147983 */ /* 0x002f240000300800 */
[----:B------:R-:W4:Y:S01]  /*16170*/  LDL.LU R21, [R1+0x144] ;  /* 0x0001440001157983 */ /* 0x000f220000300800 */
[----:B0-----:R-:W4:Y:S01]  /*16180*/  LDL.LU R22, [R1+0x148] ;  /* 0x0001480001167983 */ /* 0x001f220000300800 */
[----:B--2---:R-:W4:Y:S02]  /*16190*/  LDL.LU R23, [R1+0x14c] ;  /* 0x00014c0001177983 */ /* 0x004f240000300800 */
[----:B------:R-:W-:Y:S01]  /*161a0*/  IMAD.MOV.U32 R18, RZ, RZ, R28 ;  /* 0x000000ffff127224 */ /* 0x000fe200078e001c */
[----:B---3--:R-:W-:Y:S08]  /*161b0*/  HMMA.16816.F32.BF16 R24, R8, R14, R24 ;  /* 0x0000000e0818723c */ /* 0x008ff00000041818 */
[----:B----4-:R-:W-:Y:S01]  /*161c0*/  HMMA.16816.F32.BF16 R20, R4, R18, R20 ;  /* 0x000000120414723c */ /* 0x010fe20000041814 */
[----:B------:R-:W0:Y:S11]  /*161d0*/  LDSM.16.MT88.4 R4, [R29+0x2080] ;  /* 0x002080001d04783b */ /* 0x000e360000004200 */
[----:B------:R-:W-:Y:S11]  /*161e0*/  @!UPT UIADD3 URZ, URZ, URZ, URZ ;  /* 0x0000003f3f3ff290 */ /* 0x000ff6000fffe03f */
[----:B------:R1:W-:Y:S01]  /*161f0*/  STL.64 [R1+0x390], R20 ;  /* 0x0003901401007387 */ /* 0x0003e20000100a00 */
[----:B------:R2:W-:Y:S03]  /*16200*/  STL.64 [R1+0x398], R22 ;  /* 0x0003981601007387 */ /* 0x0005e60000100a00 */
[----:B-1----:R-:W3:Y:S01]  /*16210*/  LDL.LU R20, [R1+0x180] ;  /* 0x0001800001147983 */ /* 0x002ee20000300800 */
[----:B------:R-:W3:Y:S02]  /*16220*/  LDL.LU R21, [R1+0x184] ;  /* 0x0001840001157983 */ /* 0x000ee40000300800 */
[----:B--2---:R-:W3:Y:S02]  /*16230*/  LDL.LU R22, [R1+0x188] ;  /* 0x0001880001167983 */ /* 0x004ee40000300800 */
[----:B------:R-:W3:Y:S01]  /*16240*/  LDL.LU R23, [R1+0x18c] ;  /* 0x00018c0001177983 */ /* 0x000ee20000300800 */
[----:B0-----:R-:W-:Y:S01]  /*16250*/  STL.64 [R1+0xf98], R6 ;  /* 0x000f980601007387 */ /* 0x001fe20000100a00 */
[----:B------:R0:W-:Y:S03]  /*16260*/  STL.64 [R1+0xf90], R4 ;  /* 0x000f900401007387 */ /* 0x0001e60000100a00 */
[----:B0-----:R-:W2:Y:S01]  /*16270*/  LDL.LU R4, [R1+0x170] ;  /* 0x0001700001047983 */ /* 0x001ea20000300800 */
[----:B------:R-:W2:Y:S02]  /*16280*/  LDL.LU R5, [R1+0x174] ;  /* 0x0001740001057983 */ /* 0x000ea40000300800 */
[----:B------:R-:W2:Y:S02]  /*16290*/  LDL.LU R6, [R1+0x178] ;  /* 0x0001780001067983 */ /* 0x000ea40000300800 */
[----:B------:R-:W2:Y:S01]  /*162a0*/  LDL.LU R7, [R1+0x17c] ;  /* 0x00017c0001077983 */ /* 0x000ea20000300800 */
[----:B------:R-:W-:Y:S01]  /*162b0*/  STL.64 [R1+0x150], R24 ;  /* 0x0001501801007387 */ /* 0x000fe20000100a00 */
[----:B------:R0:W-:Y:S02]  /*162c0*/  STL.64 [R1+0x158], R26 ;  /* 0x0001581a01007387 */ /* 0x0001e40000100a00 */
[----:B0-----:R-:W-:-:S02]  /*162d0*/  IMAD.MOV.U32 R27, RZ, RZ, R14 ;  /* 0x000000ffff1b7224 */ /* 0x001fc400078e000e */
[----:B------:R-:W-:Y:S02]  /*162e0*/  IMAD.MOV.U32 R26, RZ, RZ, R15 ;  /* 0x000000ffff1a7224 */ /* 0x000fe400078e000f */
[----:B------:R-:W2:Y:S02]  /*162f0*/  LDL.LU.64 R14, [R1+0x11e8] ;  /* 0x0011e800010e7983 */ /* 0x000ea40000300a00 */
[----:B--2---:R-:W-:Y:S01]  /*16300*/  HMMA.16816.F32.BF16 R4, R8, R14, R4 ;  /* 0x0000000e0804723c */ /* 0x004fe20000041804 */
[----:B------:R-:W-:Y:S02]  /*16310*/  IMAD.MOV.U32 R16, RZ, RZ, R14 ;  /* 0x000000ffff107224 */ /* 0x000fe400078e000e */
[----:B------:R-:W-:Y:S11]  /*16320*/  IMAD.MOV.U32 R17, RZ, RZ, R15 ;  /* 0x000000ffff117224 */ /* 0x000ff600078e000f */
[----:B------:R-:W-:Y:S09]  /*16330*/  @!UPT UIADD3 URZ, URZ, URZ, URZ ;  /* 0x0000003f3f3ff290 */ /* 0x000ff2000fffe03f */
[----:B------:R-:W-:Y:S01]  /*16340*/  STL.64 [R1+0x140], R4 ;  /* 0x0001400401007387 */ /* 0x000fe20000100a00 */
[----:B------:R-:W2:Y:S02]  /*16350*/  LDL.LU R12, [R1+0x1a0] ;  /* 0x0001a000010c7983 */ /* 0x000ea40000300800 */
[----:B------:R-:W2:Y:S02]  /*16360*/  LDL.LU R13, [R1+0x1a4] ;  /* 0x0001a400010d7983 */ /* 0x000ea40000300800 */
[----:B------:R-:W4:Y:S01]  /*16370*/  LDL.LU R14, [R1+0x1a8] ;  /* 0x0001a800010e7983 */ /* 0x000f220000300800 */
[----:B------:R-:W4:Y:S04]  /*16380*/  LDL.LU R15, [R1+0x1ac] ;  /* 0x0001ac00010f7983 */ /* 0x000f280000300800 */
[----:B----4-:R0:W-:Y:S01]  /*16390*/  STL.64 [R1+0x11d0], R14 ;  /* 0x0011d00e01007387 */ /* 0x0101e20000100a00 */
[----:B--2---:R-:W-:Y:S03]  /*163a0*/  STL.64 [R1+0x11c8], R12 ;  /* 0x0011c80c01007387 */ /* 0x004fe60000100a00 */
[----:B0-----:R-:W2:Y:S01]  /*163b0*/  LDL.LU.64 R14, [R1+0xb8] ;  /* 0x0000b800010e7983 */ /* 0x001ea20000300a00 */
[----:B------:R-:W-:-:S02]  /*163c0*/  IMAD.MOV.U32 R25, RZ, RZ, R7 ;  /* 0x000000ffff197224 */ /* 0x000fc400078e0007 */
[----:B------:R-:W-:Y:S01]  /*163d0*/  IMAD.MOV.U32 R24, RZ, RZ, R6 ;  /* 0x000000ffff187224 */ /* 0x000fe200078e0006 */
[----:B--2---:R0:W-:Y:S04]  /*163e0*/  STL.64 [R1+0x11d8], R14 ;  /* 0x0011d80e01007387 */ /* 0x0041e80000100a00 */
[----:B0-----:R-:W3:Y:S01]  /*163f0*/  LDL.LU.64 R14, [R1+0xc8] ;  /* 0x0000c800010e7983 */ /* 0x001ee20000300a00 */
[----:B------:R-:W-:Y:S02]  /*16400*/  STL.64 [R1+0x1198], R18 ;  /* 0x0011981201007387 */ /* 0x000fe40000100a00 */
[----:B------:R0:W-:Y:S02]  /*16410*/  STL.64 [R1+0x1190], R16 ;  /* 0x0011901001007387 */ /* 0x0001e40000100a00 */
[----:B0-----:R-:W2:Y:S01]  /*16420*/  LDL.LU R16, [R1+0x190] ;  /* 0x0001900001107983 */ /* 0x001ea20000300800 */
[----:B------:R-:W2:Y:S02]  /*16430*/  LDL.LU R17, [R1+0x194] ;  /* 0x0001940001117983 */ /* 0x000ea40000300800 */
[----:B------:R-:W2:Y:S02]  /*16440*/  LDL.LU R18, [R1+0x198] ;  /* 0x0001980001127983 */ /* 0x000ea40000300800 */
[----:B------:R-:W2:Y:S01]  /*16450*/  LDL.LU R19, [R1+0x19c] ;  /* 0x00019c0001137983 */ /* 0x000ea20000300800 */
[----:B------:R-:W-:Y:S01]  /*16460*/  STL [R1+0x104c], R25 ;  /* 0x00104c1901007387 */ /* 0x000fe20000100800 */
[----:B------:R-:W-:Y:S02]  /*16470*/  STL [R1+0x1048], R24 ;  /* 0x0010481801007387 */ /* 0x000fe40000100800 */
[----:B------:R-:W4:Y:S01]  /*16480*/  LDL.LU.64 R4, [R1] ;  /* 0x0000000001047983 */ /* 0x000f220000300a00 */
[C---:B---3--:R-:W-:Y:S01]  /*16490*/  HMMA.16816.F32.BF16 R20, R8.reuse, R14, R20 ;  /* 0x0000000e0814723c */ /* 0x048fe20000041814 */
[----:B------:R-:W-:Y:S01]  /*164a0*/  IMAD.MOV.U32 R0, RZ, RZ, R15 ;  /* 0x000000ffff007224 */ /* 0x000fe200078e000f */
[----:B----4-:R-:W-:Y:S01]  /*164b0*/  STL [R1+0x105c], R4 ;  /* 0x00105c0401007387 */ /* 0x010fe20000100800 */
[----:B------:R-:W-:Y:S02]  /*164c0*/  STL [R1+0x1058], R5 ;  /* 0x0010580501007387 */ /* 0x000fe40000100800 */
[----:B------:R-:W3:Y:S11]  /*164d0*/  LDL.LU.64 R6, [R1+0xa8] ;  /* 0x0000a80001067983 */ /* 0x000ef60000300a00 */
[----:B------:R-:W-:Y:S07]  /*164e0*/  @!UPT UIADD3 URZ, URZ, URZ, URZ ;  /* 0x0000003f3f3ff290 */ /* 0x000fee000fffe03f */
[----:B------:R-:W-:Y:S01]  /*164f0*/  STL.64 [R1+0x130], R20 ;  /* 0x0001301401007387 */ /* 0x000fe20000100a00 */
[----:B------:R0:W-:Y:S04]  /*16500*/  STL.64 [R1+0x138], R22 ;  /* 0x0001381601007387 */ /* 0x0001e80000100a00 */
[----:B0-----:R-:W4:Y:S01]  /*16510*/  LDL.LU R23, [R1+0x11e0] ;  /* 0x0011e00001177983 */ /* 0x001f220000300800 */
[----:B------:R-:W-:Y:S02]  /*16520*/  IMAD.MOV.U32 R22, RZ, RZ, R14 ;  /* 0x000000ffff167224 */ /* 0x000fe400078e000e */
[----:B------:R-:W2:Y:S02]  /*16530*/  LDL.LU.64 R14, [R1+0x11d8] ;  /* 0x0011d800010e7983 */ /* 0x000ea40000300a00 */
[----:B--2---:R-:W-:Y:S01]  /*16540*/  HMMA.16816.F32.BF16 R16, R8, R14, R16 ;  /* 0x0000000e0810723c */ /* 0x004fe20000041810 */
[----:B------:R-:W-:-:S02]  /*16550*/  IMAD.MOV.U32 R21, RZ, RZ, R14 ;  /* 0x000000ffff157224 */ /* 0x000fc400078e000e */
[----:B------:R-:W-:Y:S02]  /*16560*/  IMAD.MOV.U32 R20, RZ, RZ, R15 ;  /* 0x000000ffff147224 */ /* 0x000fe400078e000f */
[----:B------:R-:W3:Y:S01]  /*16570*/  LDL.LU.64 R14, [R1+0x11d0] ;  /* 0x0011d000010e7983 */ /* 0x000ee20000300a00 */
[----:B------:R-:W3:Y:S11]  /*16580*/  LDL.LU.64 R12, [R1+0x11c8] ;  /* 0x0011c800010c7983 */ /* 0x000ef60000300a00 */
[----:B------:R-:W-:Y:S06]  /*16590*/  @!UPT UIADD3 URZ, URZ, URZ, URZ ;  /* 0x0000003f3f3ff290 */ /* 0x000fec000fffe03f */
[----:B------:R-:W-:Y:S01]  /*165a0*/  STL.64 [R1+0x120], R16 ;  /* 0x0001201001007387 */ /* 0x000fe20000100a00 */
[----:B----4-:R-:W-:Y:S02]  /*165b0*/  STL.64 [R1+0x11b0], R22 ;  /* 0x0011b01601007387 */ /* 0x010fe40000100a00 */
[----:B------:R0:W-:Y:S02]  /*165c0*/  STL.64 [R1+0x11a8], R20 ;  /* 0x0011a81401007387 */ /* 0x0001e40000100a00 */
[----:B------:R-:W-:Y:S02]  /*165d0*/  IMAD.MOV.U32 R25, RZ, RZ, R18 ;  /* 0x000000ffff197224 */ /* 0x000fe400078e0012 */
[----:B------:R-:W-:Y:S01]  /*165e0*/  IMAD.MOV.U32 R24, RZ, RZ, R19 ;  /* 0x000000ffff187224 */ /* 0x000fe200078e0013 */
[----:B0-----:R-:W2:Y:S01]  /*165f0*/  LDL.LU R20, [R1+0x1b0] ;  /* 0x0001b00001147983 */ /* 0x001ea20000300800 */
[----:B------:R-:W2:Y:S02]  /*16600*/  LDL.LU R21, [R1+0x1b4] ;  /* 0x0001b40001157983 */ /* 0x000ea40000300800 */
[----:B------:R-:W2:Y:S02]  /*16610*/  LDL.LU R22, [R1+0x1b8] ;  /* 0x0001b80001167983 */ /* 0x000ea40000300800 */
[----:B------:R-:W2:Y:S01]  /*16620*/  LDL.LU R23, [R1+0x1bc] ;  /* 0x0001bc0001177983 */ /* 0x000ea20000300800 */
[----:B------:R-:W4:Y:S01]  /*16630*/  LDL.LU R16, [R1+0x220] ;  /* 0x0002200001107983 */ /* 0x000f220000300800 */
[----:B------:R-:W4:Y:S02]  /*16640*/  LDL.LU R17, [R1+0x224] ;  /* 0x0002240001117983 */ /* 0x000f240000300800 */
[----:B------:R-:W2:Y:S02]  /*16650*/  LDL.LU R18, [R1+0x228] ;  /* 0x0002280001127983 */ /* 0x000ea40000300800 */
[----:B------:R-:W2:Y:S02]  /*16660*/  LDL.LU R19, [R1+0x22c] ;  /* 0x00022c0001137983 */ /* 0x000ea40000300800 */
[----:B--2---:R0:W-:Y:S01]  /*16670*/  STL.64 [R1+0x11c0], R18 ;  /* 0x0011c01201007387 */ /* 0x0041e20000100a00 */
[----:B----4-:R-:W-:Y:S03]  /*16680*/  STL.64 [R1+0x11b8], R16 ;  /* 0x0011b81001007387 */ /* 0x010fe60000100a00 */
[----:B0-----:R-:W2:Y:S01]  /*16690*/  LDL.LU.64 R18, [R1+0x98] ;  /* 0x0000980001127983 */ /* 0x001ea20000300a00 */
[----:B---3--:R-:W-:Y:S01]  /*166a0*/  HMMA.16816.F32.BF16 R12, R8, R6, R12 ;  /* 0x00000006080c723c */ /* 0x008fe2000004180c */
[----:B------:R-:W-:Y:S02]  /*166b0*/  STL [R1+0x1054], R25 ;  /* 0x0010541901007387 */ /* 0x000fe40000100800 */
[----:B------:R-:W-:Y:S02]  /*166c0*/  STL [R1+0x1050], R24 ;  /* 0x0010501801007387 */ /* 0x000fe40000100800 */
[----:B------:R-:W-:-:S02]  /*166d0*/  IMAD.MOV.U32 R28, RZ, RZ, R6 ;  /* 0x000000ffff1c7224 */ /* 0x000fc400078e0006 */
[----:B------:R-:W-:Y:S11]  /*166e0*/  IMAD.MOV.U32 R29, RZ, RZ, R7 ;  /* 0x000000ffff1d7224 */ /* 0x000ff600078e0007 */
[----:B------:R-:W-:Y:S05]  /*166f0*/  @!UPT UIADD3 URZ, URZ, URZ, URZ ;  /* 0x0000003f3f3ff290 */ /* 0x000fea000fffe03f */
[----:B------:R0:W-:Y:S01]  /*16700*/  STL.64 [R1+0x110], R12 ;  /* 0x0001100c01007387 */ /* 0x0001e20000100a00 */
[----:B------:R-:W-:Y:S02]  /*16710*/  IMAD.MOV.U32 R4, RZ, RZ, R14 ;  /* 0x000000ffff047224 */ /* 0x000fe400078e000e */
[----:B------:R-:W-:Y:S01]  /*16720*/  IMAD.MOV.U32 R5, RZ, RZ, R15 ;  /* 0x000000ffff057224 */ /* 0x000fe200078e000f */
[----:B0-----:R-:W3:Y:S01]  /*16730*/  LDL.LU R12, [R1+0x210] ;  /* 0x00021000010c7983 */ /* 0x001ee20000300800 */
[----:B------:R-:W3:Y:S02]  /*16740*/  LDL.LU R13, [R1+0x214] ;  /* 0x00021400010d7983 */ /* 0x000ee40000300800 */
[----:B------:R-:W3:Y:S02]  /*16750*/  LDL.LU R14, [R1+0x218] ;  /* 0x00021800010e7983 */ /* 0x000ee40000300800 */
[----:B------:R-:W3:Y:S01]  /*16760*/  LDL.LU R15, [R1+0x21c] ;  /* 0x00021c00010f7983 */ /* 0x000ee20000300800 */
[----:B--2---:R-:W-:Y:S01]  /*16770*/  HMMA.16816.F32.BF16 R20, R8, R18, R20 ;  /* 0x000000120814723c */ /* 0x004fe20000041814 */
[----:B------:R-:W-:-:S02]  /*16780*/  IMAD.MOV.U32 R2, RZ, RZ, R18 ;  /* 0x000000ffff027224 */ /* 0x000fc400078e0012 */
[----:B------:R-:W-:Y:S02]  /*16790*/  IMAD.MOV.U32 R3, RZ, RZ, R19 ;  /* 0x000000ffff037224 */ /* 0x000fe400078e0013 */
[----:B------:R-:W2:Y:S01]  /*167a0*/  LDL.LU.64 R18, [R1+0x11c0] ;  /* 0x0011c00001127983 */ /* 0x000ea20000300a00 */
[----:B------:R-:W2:Y:S11]  /*167b0*/  LDL.LU.64 R16, [R1+0x11b8] ;  /* 0x0011b80001107983 */ /* 0x000eb60000300a00 */
[----:B------:R-:W-:Y:S07]  /*167c0*/  @!UPT UIADD3 URZ, URZ, URZ, URZ ;  /* 0x0000003f3f3ff290 */ /* 0x000fee000fffe03f */
[----:B------:R-:W-:Y:S02]  /*167d0*/  IMAD.MOV.U32 R6, RZ, RZ, R22 ;  /* 0x000000ffff067224 */ /* 0x000fe400078e0016 */
[----:B------:R-:W-:Y:S02]  /*167e0*/  IMAD.MOV.U32 R7, RZ, RZ, R23 ;  /* 0x000000ffff077224 */ /* 0x000fe400078e0017 */
[----:B------:R-:W4:Y:S01]  /*167f0*/  LDL.LU.64 R22, [R1+0x11b0] ;  /* 0x0011b00001167983 */ /* 0x000f220000300a00 */
[----:B------:R-:W-:Y:S02]  /*16800*/  IMAD.MOV.U32 R25, RZ, RZ, R20 ;  /* 0x000000ffff197224 */ /* 0x000fe400078e0014 */
[----:B------:R-:W-:Y:S02]  /*16810*/  IMAD.MOV.U32 R24, RZ, RZ, R21 ;  /* 0x000000ffff187224 */ /* 0x000fe400078e0015 */
[----:B------:R-:W2:Y:S01]  /*16820*/  LDL.LU.64 R20, [R1+0x11a8] ;  /* 0x0011a80001147983 */ /* 0x000ea20000300a00 */
[----:B------:R0:W-:Y:S02]  /*16830*/  STL.64 [R1+0x1068], R6 ;  /* 0x0010680601007387 */ /* 0x0001e40000100a00 */
[----:B------:R1:W-:Y:S02]  /*16840*/  STL.64 [R1+0x1060], R4 ;  /* 0x0010600401007387 */ /* 0x0003e40000100a00 */
[----:B0-----:R-:W-:-:S02]  /*16850*/  IMAD.MOV.U32 R7, RZ, RZ, R0 ;  /* 0x000000ffff077224 */ /* 0x001fc400078e0000 */
[----:B----4-:R-:W-:Y:S02]  /*16860*/  IMAD.MOV.U32 R6, RZ, RZ, R22 ;  /* 0x000000ffff067224 */ /* 0x010fe400078e0016 */
[----:B------:R-:W2:Y:S01]  /*16870*/  LDL.LU R22, [R1+0x11a4] ;  /* 0x0011a40001167983 */ /* 0x000ea20000300800 */
[----:B------:R-:W4:Y:S02]  /*16880*/  LDL.LU R0, [R1+0x11a0] ;  /* 0x0011a00001007983 */ /* 0x000f240000300800 */
[----:B------:R0:W-:Y:S02]  /*16890*/  STL.64 [R1+0x1158], R6 ;  /* 0x0011580601007387 */ /* 0x0001e40000100a00 */
[----:B-1----:R-:W3:Y:S01]  /*168a0*/  LDL.LU R4, [R1+0x1e0] ;  /* 0x0001e00001047983 */ /* 0x002ee20000300800 */
[----:B------:R-:W3:Y:S04]  /*168b0*/  LDL.LU R5, [R1+0x1e4] ;  /* 0x0001e40001057983 */ /* 0x000ee80000300800 */
[----:B0-----:R-:W3:Y:S01]  /*168c0*/  LDL.LU R6, [R1+0x1e8] ;  /* 0x0001e80001067983 */ /* 0x001ee20000300800 */
[----:B------:R-:W3:Y:S01]  /*168d0*/  LDL.LU R7, [R1+0x1ec] ;  /* 0x0001ec0001077983 */ /* 0x000ee20000300800 */
[C---:B--2---:R-:W-:Y:S02]  /*168e0*/  HMMA.16816.F32.BF16 R16, R8.reuse, R22, R16 ;  /* 0x000000160810723c */ /* 0x044fe40000041810 */
[----:B---3--:R0:W-:Y:S01]  /*168f0*/  STL.64 [R1+0x1168], R6 ;  /* 0x0011680601007387 */ /* 0x0081e20000100a00 */
[----:B------:R-:W-:Y:S11]  /*16900*/  STL.64 [R1+0x1160], R4 ;  /* 0x0011600401007387 */ /* 0x000ff60000100a00 */
[----:B------:R-:W-:Y:S09]  /*16910*/  @!UPT UIADD3 URZ, URZ, URZ, URZ ;  /* 0x0000003f3f3ff290 */ /* 0x000ff2000fffe03f */
[----:B------:R1:W-:Y:S01]  /*16920*/  STL.64 [R1+0xf0], R16 ;  /* 0x0000f01001007387 */ /* 0x0003e20000100a00 */
[----:B0-----:R-:W-:Y:S02]  /*16930*/  IMAD.MOV.U32 R6, RZ, RZ, R27 ;  /* 0x000000ffff067224 */ /* 0x001fe400078e001b */
[----:B------:R-:W-:Y:S02]  /*16940*/  IMAD.MOV.U32 R7, RZ, RZ, R26 ;  /* 0x000000ffff077224 */ /* 0x000fe400078e001a */
[----:B------:R-:W-:Y:S02]  /*16950*/  IMAD.MOV.U32 R26, RZ, RZ, R18 ;  /* 0x000000ffff1a7224 */ /* 0x000fe400078e0012 */
[----:B------:R-:W-:Y:S02]  /*16960*/  IMAD.MOV.U32 R27, RZ, RZ, R19 ;  /* 0x000000ffff1b7224 */ /* 0x000fe400078e0013 */
[----:B------:R-:W2:Y:S01]  /*16970*/  LDL.LU.64 R18, [R1+0x1198] ;  /* 0x0011980001127983 */ /* 0x000ea20000300a00 */
[----:B-1----:R-:W3:Y:S03]  /*16980*/  LDL.LU.64 R16, [R1+0x1190] ;  /* 0x0011900001107983 */ /* 0x002ee60000300a00 */
[----:B------:R-:W-:Y:S01]  /*16990*/  STL.64 [R1+0x10f8], R22 ;  /* 0x0010f81601007387 */ /* 0x000fe20000100a00 */
[----:B------:R0:W-:Y:S03]  /*169a0*/  STL.64 [R1+0x1170], R20 ;  /* 0x0011701401007387 */ /* 0x0001e60000100a00 */
[----:B0-----:R-:W3:Y:S01]  /*169b0*/  LDL.LU R20, [R1+0x200] ;  /* 0x0002000001147983 */ /* 0x001ee20000300800 */
[----:B------:R-:W3:Y:S02]  /*169c0*/  LDL.LU R21, [R1+0x204] ;  /* 0x0002040001157983 */ /* 0x000ee40000300800 */
[----:B------:R-:W3:Y:S02]  /*169d0*/  LDL.LU R22, [R1+0x208] ;  /* 0x0002080001167983 */ /* 0x000ee40000300800 */
[----:B------:R-:W3:Y:S01]  /*169e0*/  LDL.LU R23, [R1+0x20c] ;  /* 0x00020c0001177983 */ /* 0x000ee20000300800 */
[----:B------:R-:W-:Y:S01]  /*169f0*/  STL.64 [R1+0x1078], R26 ;  /* 0x0010781a01007387 */ /* 0x000fe20000100a00 */
[----:B------:R0:W-:Y:S03]  /*16a00*/  STL.64 [R1+0x1070], R24 ;  /* 0x0010701801007387 */ /* 0x0001e60000100a00 */
[----:B0-----:R-:W3:Y:S01]  /*16a10*/  LDL.LU R24, [R1+0x1d0] ;  /* 0x0001d00001187983 */ /* 0x001ee20000300800 */
[----:B------:R-:W3:Y:S02]  /*16a20*/  LDL.LU R25, [R1+0x1d4] ;  /* 0x0001d40001197983 */ /* 0x000ee40000300800 */
[----:B------:R-:W3:Y:S02]  /*16a30*/  LDL.LU R26, [R1+0x1d8] ;  /* 0x0001d800011a7983 */ /* 0x000ee40000300800 */
[----:B------:R-:W3:Y:S01]  /*16a40*/  LDL.LU R27, [R1+0x1dc] ;  /* 0x0001dc00011b7983 */ /* 0x000ee20000300800 */
[----:B--2---:R-:W-:Y:S01]  /*16a50*/  HMMA.16816.F32.BF16 R8, R8, R18, R12 ;  /* 0x000000120808723c */ /* 0x004fe2000004180c */
[----:B------:R-:W2:Y:S01]  /*16a60*/  LDL.LU.64 R14, [R1+0x1188] ;  /* 0x00118800010e7983 */ /* 0x000ea20000300a00 */
[----:B------:R-:W2:Y:S02]  /*16a70*/  LDL.LU.64 R12, [R1+0x1180] ;  /* 0x00118000010c7983 */ /* 0x000ea40000300a00 */
[----:B------:R-:W-:Y:S11]  /*16a80*/  STL.64 [R1+0x10f0], R18 ;  /* 0x0010f01201007387 */ /* 0x000ff60000100a00 */
[----:B------:R-:W-:Y:S08]  /*16a90*/  @!UPT UIADD3 URZ, URZ, URZ, URZ ;  /* 0x0000003f3f3ff290 */ /* 0x000ff0000fffe03f */
[----:B------:R-:W-:Y:S01]  /*16aa0*/  STL.64 [R1+0xfa8], R10 ;  /* 0x000fa80a01007387 */ /* 0x000fe20000100a00 */
[----:B------:R0:W-:Y:S03]  /*16ab0*/  STL.64 [R1+0xfa0], R8 ;  /* 0x000fa00801007387 */ /* 0x0001e60000100a00 */
[----:B0-----:R-:W4:Y:S04]  /*16ac0*/  LDL R8, [R1+0x10] ;  /* 0x0000100001087983 */ /* 0x001f280000100800 */
[----:B------:R-:W4:Y:S01]  /*16ad0*/  LDL R9, [R1+0x14] ;  /* 0x0000140001097983 */ /* 0x000f220000100800 */
[----:B---3--:R-:W-:Y:S02]  /*16ae0*/  IMAD.MOV.U32 R10, RZ, RZ, R16 ;  /* 0x000000ffff0a7224 */ /* 0x008fe400078e0010 */
[----:B------:R-:W-:Y:S01]  /*16af0*/  IMAD.MOV.U32 R11, RZ, RZ, R17 ;  /* 0x000000ffff0b7224 */ /* 0x000fe200078e0011 */
[C---:B--2---:R-:W-:Y:S01]  /*16b00*/  HMMA.16816.F32.BF16 R4, R12.reuse, R6, R20 ;  /* 0x000000060c04723c */ /* 0x044fe20000041814 */
[----:B----4-:R-:W-:Y:S01]  /*16b10*/  STL.64 [R1+0x1080], R8 ;  /* 0x0010800801007387 */ /* 0x010fe20000100a00 */
[----:B------:R-:W2:Y:S02]  /*16b20*/  LDL.LU R16, [R1+0x117c] ;  /* 0x00117c0001107983 */ /* 0x000ea40000300800 */
[----:B------:R-:W3:Y:S02]  /*16b30*/  LDL.LU R17, [R1+0x1178] ;  /* 0x0011780001117983 */ /* 0x000ee40000300800 */
[----:B------:R-:W4:Y:S11]  /*16b40*/  LDL.LU.64 R20, [R1+0x1170] ;  /* 0x0011700001147983 */ /* 0x000f360000300a00 */
[----:B------:R-:W-:Y:S06]  /*16b50*/  @!UPT UIADD3 URZ, URZ, URZ, URZ ;  /* 0x0000003f3f3ff290 */ /* 0x000fec000fffe03f */
[----:B------:R-:W-:Y:S01]  /*16b60*/  STL.64 [R1+0x310], R4 ;  /* 0x0003100401007387 */ /* 0x000fe20000100a00 */
[----:B------:R0:W-:Y:S03]  /*16b70*/  STL.64 [R1+0x318], R6 ;  /* 0x0003180601007387 */ /* 0x0001e60000100a00 */
[----:B0-----:R-:W2:Y:S01]  /*16b80*/  LDL.LU.64 R6, [R1+0x1168] ;  /* 0x0011680001067983 */ /* 0x001ea20000300a00 */
[----:B------:R-:W2:Y:S02]  /*16b90*/  LDL.LU.64 R4, [R1+0x1160] ;  /* 0x0011600001047983 */ /* 0x000ea40000300a00 */
[C---:B--2---:R-:W-:Y:S01]  /*16ba0*/  HMMA.16816.F32.BF16 R8, R12.reuse, R10, R4 ;  /* 0x0000000a0c08723c */ /* 0x044fe20000041804 */
[----:B------:R-:W2:Y:S07]  /*16bb0*/  LDL.LU.64 R6, [R1+0x1158] ;  /* 0x0011580001067983 */ /* 0x000eae0000300a00 */
[----:B--2---:R-:W-:Y:S01]  /*16bc0*/  HMMA.16816.F32.BF16 R4, R12, R6, R24 ;  /* 0x000000060c04723c */ /* 0x004fe20000041818 */
[----:B------:R-:W2:Y:S11]  /*16bd0*/  LDL R24, [R1+0x20] ;  /* 0x0000200001187983 */ /* 0x000eb60000100800 */
[----:B------:R-:W-:Y:S03]  /*16be0*/  @!UPT UIADD3 URZ, URZ, URZ, URZ ;  /* 0x0000003f3f3ff290 */ /* 0x000fe6000fffe03f */
[----:B------:R0:W-:Y:S02]  /*16bf0*/  STL.64 [R1+0x2d0], R8 ;  /* 0x0002d00801007387 */ /* 0x0001e40000100a00 */
[----:B------:R1:W-:Y:S02]  /*16c00*/  STL.64 [R1+0x2d8], R10 ;  /* 0x0002d80a01007387 */ /* 0x0003e40000100a00 */
[----:B------:R-:W-:-:S04]  /*16c10*/  IMAD.MOV.U32 R25, RZ, RZ, R0 ;  /* 0x000000ffff197224 */ /* 0x000fc800078e0000 */
[----:B------:R-:W-:Y:S01]  /*16c20*/  STL.64 [R1+0x2b0], R4 ;  /* 0x0002b00401007387 */ /* 0x000fe20000100a00 */
[----:B------:R-:W-:Y:S02]  /*16c30*/  STL.64 [R1+0x2b8], R6 ;  /* 0x0002b80601007387 */ /* 0x000fe40000100a00 */
[----:B------:R-:W4:Y:S01]  /*16c40*/  LDL.LU R0, [R1+0x1154] ;  /* 0x0011540001007983 */ /* 0x000f220000300800 */
[----:B--2---:R2:W-:Y:S01]  /*16c50*/  STL.64 [R1+0x1088], R24 ;  /* 0x0010881801007387 */ /* 0x0045e20000100a00 */
[----:B0-----:R-:W4:Y:S02]  /*16c60*/  LDL.LU R8, [R1+0x300] ;  /* 0x0003000001087983 */ /* 0x001f240000300800 */
[----:B------:R-:W4:Y:S02]  /*16c70*/  LDL.LU R9, [R1+0x304] ;  /* 0x0003040001097983 */ /* 0x000f240000300800 */
[----:B-1----:R-:W4:Y:S01]  /*16c80*/  LDL.LU R10, [R1+0x308] ;  /* 0x00030800010a7983 */ /* 0x002f220000300800 */
[----:B------:R-:W4:Y:S01]  /*16c90*/  LDL.LU R11, [R1+0x30c] ;  /* 0x00030c00010b7983 */ /* 0x000f220000300800 */
[----:B--2---:R-:W-:-:S02]  /*16ca0*/  IMAD.MOV.U32 R25, RZ, RZ, R16 ;  /* 0x000000ffff197224 */ /* 0x004fc400078e0010 */
[----:B---3--:R-:W-:Y:S01]  /*16cb0*/  IMAD.MOV.U32 R24, RZ, RZ, R17 ;  /* 0x000000ffff187224 */ /* 0x008fe200078e0011 */
[----:B----4-:R-:W-:Y:S01]  /*16cc0*/  STL.64 [R1+0x1098], R10 ;  /* 0x0010980a01007387 */ /* 0x010fe20000100a00 */
[----:B------:R-:W-:Y:S02]  /*16cd0*/  STL.64 [R1+0x1090], R8 ;  /* 0x0010900801007387 */ /* 0x000fe40000100a00 */
[----:B------:R-:W2:Y:S02]  /*16ce0*/  LDL.LU R16, [R1+0x320] ;  /* 0x0003200001107983 */ /* 0x000ea40000300800 */
[----:B------:R-:W2:Y:S01]  /*16cf0*/  LDL.LU R17, [R1+0x324] ;  /* 0x0003240001117983 */ /* 0x000ea20000300800 */
[----:B------:R-:W3:Y:S01]  /*16d00*/  LDL.LU R18, [R1+0x328] ;  /* 0x0003280001127983 */ /* 0x000ee20000300800 */
[----:B------:R-:W3:Y:S02]  /*16d10*/  LDL.LU R19, [R1+0x32c] ;  /* 0x00032c0001137983 */ /* 0x000ee40000300800 */
[----:B------:R-:W-:-:S02]  /*16d20*/  IMAD.MOV.U32 R22, RZ, RZ, R2 ;  /* 0x000000ffff167224 */ /* 0x000fc400078e0002 */
[----:B------:R-:W-:Y:S01]  /*16d30*/  IMAD.MOV.U32 R23, RZ, RZ, R3 ;  /* 0x000000ffff177224 */ /* 0x000fe200078e0003 */
[----:B---3--:R-:W-:Y:S01]  /*16d40*/  STL.64 [R1+0x1108], R18 ;  /* 0x0011081201007387 */ /* 0x008fe20000100a00 */
[----:B--2---:R0:W-:Y:S02]  /*16d50*/  STL.64 [R1+0x1100], R16 ;  /* 0x0011001001007387 */ /* 0x0041e40000100a00 */
[----:B------:R-:W2:Y:S02]  /*16d60*/  LDL.LU R2, [R1+0x1150] ;  /* 0x0011500001027983 */ /* 0x000ea40000300800 */
[----:B------:R-:W3:Y:S01]  /*16d70*/  LDL.LU R3, [R1+0x114c] ;  /* 0x00114c0001037983 */ /* 0x000ee20000300800 */
[----:B------:R1:W-:Y:S04]  /*16d80*/  STL.64 [R1+0x1110], R22 ;  /* 0x0011101601007387 */ /* 0x0003e80000100a00 */
[----:B0-----:R-:W4:Y:S01]  /*16d90*/  LDL.LU R16, [R1+0x280] ;  /* 0x0002800001107983 */ /* 0x001f220000300800 */
[----:B------:R-:W4:Y:S02]  /*16da0*/  LDL.LU R17, [R1+0x284] ;  /* 0x0002840001117983 */ /* 0x000f240000300800 */
[----:B------:R-:W2:Y:S02]  /*16db0*/  LDL.LU R18, [R1+0x288] ;  /* 0x0002880001127983 */ /* 0x000ea40000300800 */
[----:B------:R-:W2:Y:S02]  /*16dc0*/  LDL.LU R19, [R1+0x28c] ;  /* 0x00028c0001137983 */ /* 0x000ea40000300800 */
[----:B-1----:R-:W-:-:S02]  /*16dd0*/  IMAD.MOV.U32 R22, RZ, RZ, R28 ;  /* 0x000000ffff167224 */ /* 0x002fc400078e001c */
[----:B------:R-:W-:Y:S01]  /*16de0*/  IMAD.MOV.U32 R23, RZ, RZ, R29 ;  /* 0x000000ffff177224 */ /* 0x000fe200078e001d */
[----:B--2---:R-:W-:Y:S01]  /*16df0*/  STL.64 [R1+0x1120], R18 ;  /* 0x0011201201007387 */ /* 0x004fe20000100a00 */
[----:B----4-:R0:W-:Y:S02]  /*16e00*/  STL.64 [R1+0x1118], R16 ;  /* 0x0011181001007387 */ /* 0x0101e40000100a00 */
[----:B------:R-:W2:Y:S02]  /*16e10*/  LDL.LU R28, [R1+0x1148] ;  /* 0x00114800011c7983 */ /* 0x000ea40000300800 */
[----:B------:R-:W4:Y:S01]  /*16e20*/  LDL.LU R29, [R1+0x1144] ;  /* 0x00114400011d7983 */ /* 0x000f220000300800 */
[----:B------:R-:W-:Y:S04]  /*16e30*/  STL.64 [R1+0x1128], R22 ;  /* 0x0011281601007387 */ /* 0x000fe80000100a00 */
[----:B0-----:R-:W2:Y:S01]  /*16e40*/  LDL.LU R16, [R1+0x270] ;  /* 0x0002700001107983 */ /* 0x001ea20000300800 */
[----:B------:R-:W2:Y:S02]  /*16e50*/  LDL.LU R17, [R1+0x274] ;  /* 0x0002740001117983 */ /* 0x000ea40000300800 */
[----:B------:R-:W2:Y:S02]  /*16e60*/  LDL.LU R18, [R1+0x278] ;  /* 0x0002780001127983 */ /* 0x000ea40000300800 */
[----:B------:R-:W2:Y:S02]  /*16e70*/  LDL.LU R19, [R1+0x27c] ;  /* 0x00027c0001137983 */ /* 0x000ea40000300800 */
[----:B--2---:R-:W-:Y:S01]  /*16e80*/  STL.64 [R1+0x1138], R18 ;  /* 0x0011381201007387 */ /* 0x004fe20000100a00 */
[----:B------:R0:W-:Y:S03]  /*16e90*/  STL.64 [R1+0x1130], R16 ;  /* 0x0011301001007387 */ /* 0x0001e60000100a00 */
[----:B0-----:R-:W2:Y:S01]  /*16ea0*/  LDL.LU R16, [R1+0x1c0] ;  /* 0x0001c00001107983 */ /* 0x001ea20000300800 */
[----:B------:R-:W2:Y:S02]  /*16eb0*/  LDL.LU R17, [R1+0x1c4] ;  /* 0x0001c40001117983 */ /* 0x000ea40000300800 */
[----:B------:R-:W2:Y:S02]  /*16ec0*/  LDL.LU R18, [R1+0x1c8] ;  /* 0x0001c80001127983 */ /* 0x000ea40000300800 */
[----:B------:R-:W2:Y:S01]  /*16ed0*/  LDL.LU R19, [R1+0x1cc] ;  /* 0x0001cc0001137983 */ /* 0x000ea20000300800 */
[----:B------:R0:W-:Y:S04]  /*16ee0*/  STL.64 [R1+0x10a0], R24 ;  /* 0x0010a01801007387 */ /* 0x0001e80000100a00 */
[----:B0-----:R-:W2:Y:S04]  /*16ef0*/  LDL.64 R24, [R1+0x40] ;  /* 0x0000400001187983 */ /* 0x001ea80000100a00 */
[----:B--2---:R0:W-:Y:S01]  /*16f00*/  STL.64 [R1+0x10b8], R24 ;  /* 0x0010b81801007387 */ /* 0x0041e20000100a00 */
[----:B------:R-:W2:Y:S02]  /*16f10*/  LDL.LU R8, [R1+0x230] ;  /* 0x0002300001087983 */ /* 0x000ea40000300800 */
[----:B------:R-:W2:Y:S02]  /*16f20*/  LDL.LU R9, [R1+0x234] ;  /* 0x0002340001097983 */ /* 0x000ea40000300800 */
[----:B------:R-:W2:Y:S01]  /*16f30*/  LDL.LU R10, [R1+0x238] ;  /* 0x00023800010a7983 */ /* 0x000ea20000300800 */
[----:B------:R-:W2:Y:S04]  /*16f40*/  LDL.LU R11, [R1+0x23c] ;  /* 0x00023c00010b7983 */ /* 0x000ea80000300800 */
[----:B0-----:R-:W2:Y:S04]  /*16f50*/  LDL.64 R24, [R1+0x50] ;  /* 0x0000500001187983 */ /* 0x001ea80000100a00 */
[----:B--2---:R0:W-:Y:S04]  /*16f60*/  STL.64 [R1+0x10c0], R24 ;  /* 0x0010c01801007387 */ /* 0x0041e80000100a00 */
[----:B0-----:R-:W2:Y:S01]  /*16f70*/  LDL.64 R24, [R1+0x60] ;  /* 0x0000600001187983 */ /* 0x001ea20000100a00 */
[----:B------:R-:W-:-:S02]  /*16f80*/  IMAD.MOV.U32 R22, RZ, RZ, R21 ;  /* 0x000000ffff167224 */ /* 0x000fc400078e0015 */
[----:B------:R-:W-:Y:S01]  /*16f90*/  IMAD.MOV.U32 R23, RZ, RZ, R20 ;  /* 0x000000ffff177224 */ /* 0x000fe200078e0014 */
[----:B--2---:R0:W-:Y:S04]  /*16fa0*/  STL.64 [R1+0x10e8], R24 ;  /* 0x0010e81801007387 */ /* 0x0041e80000100a00 */
[----:B0-----:R-:W2:Y:S01]  /*16fb0*/  LDL.LU R24, [R1+0x1f0] ;  /* 0x0001f00001187983 */ /* 0x001ea20000300800 */
[----:B------:R-:W2:Y:S02]  /*16fc0*/  LDL.LU R25, [R1+0x1f4] ;  /* 0x0001f40001197983 */ /* 0x000ea40000300800 */
[----:B------:R-:W2:Y:S02]  /*16fd0*/  LDL.LU R26, [R1+0x1f8] ;  /* 0x0001f800011a7983 */ /* 0x000ea40000300800 */
[----:B------:R-:W2:Y:S01]  /*16fe0*/  LDL.LU R27, [R1+0x1fc] ;  /* 0x0001fc00011b7983 */ /* 0x000ea20000300800 */
[----:B------:R-:W-:Y:S01]  /*16ff0*/  STL.64 [R1+0x10b0], R10 ;  /* 0x0010b00a01007387 */ /* 0x000fe20000100a00 */
[----:B------:R0:W-:Y:S03]  /*17000*/  STL.64 [R1+0x10a8], R8 ;  /* 0x0010a80801007387 */ /* 0x0001e60000100a00 */
[----:B0-----:R-:W2:Y:S01]  /*17010*/  LDL.LU R8, [R1+0x240] ;  /* 0x0002400001087983 */ /* 0x001ea20000300800 */
[----:B------:R-:W2:Y:S02]  /*17020*/  LDL.LU R9, [R1+0x244] ;  /* 0x0002440001097983 */ /* 0x000ea40000300800 */
[----:B------:R-:W2:Y:S02]  /*17030*/  LDL.LU R10, [R1+0x248] ;  /* 0x00024800010a7983 */ /* 0x000ea40000300800 */
[----:B------:R-:W2:Y:S01]  /*17040*/  LDL.LU R11, [R1+0x24c] ;  /* 0x00024c00010b7983 */ /* 0x000ea20000300800 */
[C---:B------:R-:W-:Y:S01]  /*17050*/  HMMA.16816.F32.BF16 R20, R12.reuse, R22, R16 ;  /* 0x000000160c14723c */ /* 0x040fe20000041810 */
[----:B----4-:R-:W-:Y:S01]  /*17060*/  IMAD.MOV.U32 R7, RZ, RZ, R29 ;  /* 0x000000ffff077224 */ /* 0x010fe200078e001d */
[----:B--2---:R-:W-:Y:S01]  /*17070*/  STL.64 [R1+0x10d0], R10 ;  /* 0x0010d00a01007387 */ /* 0x004fe20000100a00 */
[----:B------:R0:W-:Y:S03]  /*17080*/  STL.64 [R1+0x10c8], R8 ;  /* 0x0010c80801007387 */ /* 0x0001e60000100a00 */
[----:B0-----:R-:W2:Y:S01]  /*17090*/  LDL.LU R8, [R1+0x260] ;  /* 0x0002600001087983 */ /* 0x001ea20000300800 */
[----:B------:R-:W2:Y:S02]  /*170a0*/  LDL.LU R9, [R1+0x264] ;  /* 0x0002640001097983 */ /* 0x000ea40000300800 */
[----:B------:R-:W2:Y:S02]  /*170b0*/  LDL.LU R10, [R1+0x268] ;  /* 0x00026800010a7983 */ /* 0x000ea40000300800 */
[----:B------:R-:W2:Y:S01]  /*170c0*/  LDL.LU R11, [R1+0x26c] ;  /* 0x00026c00010b7983 */ /* 0x000ea20000300800 */
[----:B------:R-:W4:Y:S01]  /*170d0*/  LDL.LU R4, [R1+0x2f0] ;  /* 0x0002f00001047983 */ /* 0x000f220000300800 */
[----:B------:R-:W4:Y:S02]  /*170e0*/  LDL.LU R5, [R1+0x2f4] ;  /* 0x0002f40001057983 */ /* 0x000f240000300800 */
[----:B------:R-:W4:Y:S02]  /*170f0*/  LDL.LU R6, [R1+0x2f8] ;  /* 0x0002f80001067983 */ /* 0x000f240000300800 */
[----:B------:R-:W2:Y:S01]  /*17100*/  LDL.LU R29, [R1+0x1140] ;  /* 0x00114000011d7983 */ /* 0x000ea20000300800 */
[----:B------:R-:W2:Y:S01]  /*17110*/  LDL.LU.64 R18, [R1+0x1138] ;  /* 0x0011380001127983 */ /* 0x000ea20000300a00 */
[----:B------:R-:W2:Y:S04]  /*17120*/  LDL.LU.64 R16, [R1+0x1130] ;  /* 0x0011300001107983 */ /* 0x000ea80000300a00 */
[----:B------:R-:W-:Y:S02]  /*17130*/  STL.64 [R1+0x2a0], R20 ;  /* 0x0002a01401007387 */ /* 0x000fe40000100a00 */
[----:B------:R0:W-:Y:S02]  /*17140*/  STL.64 [R1+0x2a8], R22 ;  /* 0x0002a81601007387 */ /* 0x0001e40000100a00 */
[----:B0-----:R-:W2:Y:S02]  /*17150*/  LDL.LU.64 R22, [R1+0x1128] ;  /* 0x0011280001167983 */ /* 0x001ea40000300a00 */
[C---:B--2---:R-:W-:Y:S02]  /*17160*/  HMMA.16816.F32.BF16 R20, R12.reuse, R22, R16 ;  /* 0x000000160c14723c */ /* 0x044fe40000041810 */
[----:B------:R-:W2:Y:S01]  /*17170*/  LDL.LU.64 R18, [R1+0x1120] ;  /* 0x0011200001127983 */ /* 0x000ea20000300a00 */
[----:B------:R-:W2:Y:S11]  /*17180*/  LDL.LU.64 R16, [R1+0x1118] ;  /* 0x0011180001107983 */ /* 0x000eb60000300a00 */
[----:B------:R-:W-:Y:S09]  /*17190*/  @!UPT UIADD3 URZ, URZ, URZ, URZ ;  /* 0x0000003f3f3ff290 */ /* 0x000ff2000fffe03f */
[----:B------:R-:W-:Y:S01]  /*171a0*/  STL.64 [R1+0x290], R20 ;  /* 0x0002901401007387 */ /* 0x000fe20000100a00 */
        /* <DEDUP_REMOVED lines=10> */
[----:B------:R-:W2:Y:S11]  /*17250*/  LDL.LU.64 R18, [R1+0x10f0] ;  /* 0x0010f00001127983 */ /* 0x000eb60000300a00 */
[----:B------:R-:W-:Y:S10]  /*17260*/  @!UPT UIADD3 URZ, URZ, URZ, URZ ;  /* 0x0000003f3f3ff290 */ /* 0x000ff4000fffe03f */
[----:B------:R-:W-:Y:S01]  /*17270*/  STL.64 [R1+0x270], R20 ;  /* 0x0002701401007387 */ /* 0x000fe20000100a00 */
[----:B------:R0:W-:Y:S01]  /*17280*/  STL.64 [R1+0x278], R22 ;  /* 0x0002781601007387 */ /* 0x0001e20000100a00 */
[----:B--2---:R-:W-:Y:S02]  /*17290*/  HMMA.16816.F32.BF16 R12, R12, R18, R24 ;  /* 0x000000120c0c723c */ /* 0x004fe40000041818 */
[----:B------:R-:W2:Y:S01]  /*172a0*/  LDL.LU.64 R24, [R1+0x10e8] ;  /* 0x0010e80001187983 */ /* 0x000ea20000300a00 */
[----:B------:R-:W2:Y:S02]  /*172b0*/  LDL.LU.64 R18, [R1+0x10e0] ;  /* 0x0010e00001127983 */ /* 0x000ea40000300a00 */
[----:B------:R-:W2:Y:S02]  /*172c0*/  LDL.LU.64 R16, [R1+0x10d8] ;  /* 0x0010d80001107983 */ /* 0x000ea40000300a00 */
[----:B0-----:R-:W-:Y:S02]  /*172d0*/  IMAD.MOV.U32 R23, RZ, RZ, R0 ;  /* 0x000000ffff177224 */ /* 0x001fe400078e0000 */
[----:B------:R-:W-:-:S02]  /*172e0*/  IMAD.MOV.U32 R20, RZ, RZ, R28 ;  /* 0x000000ffff147224 */ /* 0x000fc400078e001c */
[----:B------:R-:W-:Y:S02]  /*172f0*/  IMAD.MOV.U32 R22, RZ, RZ, R2 ;  /* 0x000000ffff167224 */ /* 0x000fe400078e0002 */
[----:B---3--:R-:W-:-:S11]  /*17300*/  IMAD.MOV.U32 R21, RZ, RZ, R3 ;  /* 0x000000ffff157224 */ /* 0x008fd600078e0003 */
[----:B------:R-:W-:Y:S02]  /*17310*/  IMAD.MOV.U32 R0, RZ, RZ, R15 ;  /* 0x000000ffff007224 */ /* 0x000fe400078e000f */
[----:B------:R-:W-:Y:S02]  /*17320*/  IMAD.MOV.U32 R28, RZ, RZ, R12 ;  /* 0x000000ffff1c7224 */ /* 0x000fe400078e000c */
[----:B------:R-:W-:Y:S02]  /*17330*/  IMAD.MOV.U32 R2, RZ, RZ, R14 ;  /* 0x000000ffff027224 */ /* 0x000fe400078e000e */
[----:B------:R-:W-:Y:S01]  /*17340*/  IMAD.MOV.U32 R3, RZ, RZ, R13 ;  /* 0x000000ffff037224 */ /* 0x000fe200078e000d */
[----:B------:R-:W3:Y:S01]  /*17350*/  LDL.LU R12, [R1+0x250] ;  /* 0x00025000010c7983 */ /* 0x000ee20000300800 */
[----:B------:R-:W3:Y:S02]  /*17360*/  LDL.LU R13, [R1+0x254] ;  /* 0x00025400010d7983 */ /* 0x000ee40000300800 */
[----:B------:R-:W3:Y:S02]  /*17370*/  LDL.LU R14, [R1+0x258] ;  /* 0x00025800010e7983 */ /* 0x000ee40000300800 */
[----:B------:R-:W-:Y:S01]  /*17380*/  STL [R1+0xf0c], R0 ;  /* 0x000f0c0001007387 */ /* 0x000fe20000100800 */
[----:B------:R0:W-:Y:S01]  /*17390*/  STL [R1+0xf08], R2 ;  /* 0x000f080201007387 */ /* 0x0001e20000100800 */
[----:B------:R-:W-:Y:S02]  /*173a0*/  STL [R1+0xf04], R3 ;  /* 0x000f040301007387 */ /* 0x000fe40000100800 */
[----:B------:R-:W-:Y:S01]  /*173b0*/  STL [R1+0xf00], R28 ;  /* 0x000f001c01007387 */ /* 0x000fe20000100800 */
[----:B--2---:R-:W-:Y:S01]  /*173c0*/  HMMA.16816.F32.BF16 R8, R16, R24, R8 ;  /* 0x000000181008723c */ /* 0x004fe20000041808 */
[----:B0-----:R-:W-:-:S02]  /*173d0*/  IMAD.MOV.U32 R2, RZ, RZ, R24 ;  /* 0x000000ffff027224 */ /* 0x001fc400078e0018 */
[----:B------:R-:W-:Y:S11]  /*173e0*/  IMAD.MOV.U32 R0, RZ, RZ, R25 ;  /* 0x000000ffff007224 */ /* 0x000ff600078e0019 */
[----:B------:R-:W-:Y:S09]  /*173f0*/  @!UPT UIADD3 URZ, URZ, URZ, URZ ;  /* 0x0000003f3f3ff290 */ /* 0x000ff2000fffe03f */
[----:B------:R-:W-:Y:S01]  /*17400*/  STL.64 [R1+0x260], R8 ;  /* 0x0002600801007387 */ /* 0x000fe20000100a00 */
[----:B------:R0:W-:Y:S03]  /*17410*/  STL.64 [R1+0x268], R10 ;  /* 0x0002680a01007387 */ /* 0x0001e60000100a00 */
[----:B0-----:R-:W2:Y:S01]  /*17420*/  LDL.LU.64 R10, [R1+0x10d0] ;  /* 0x0010d000010a7983 */ /* 0x001ea20000300a00 */
[----:B------:R-:W2:Y:S02]  /*17430*/  LDL.LU.64 R8, [R1+0x10c8] ;  /* 0x0010c80001087983 */ /* 0x000ea40000300a00 */
[----:B------:R-:W3:Y:S02]  /*17440*/  LDL.LU.64 R24, [R1+0x10c0] ;  /* 0x0010c00001187983 */ /* 0x000ee40000300a00 */
[----:B------:R-:W-:-:S07]  /*17450*/  IMAD.MOV.U32 R15, RZ, RZ, R29 ;  /* 0x000000ffff0f7224 */ /* 0x000fce00078e001d */
[C---:B---3--:R-:W-:Y:S01]  /*17460*/  HMMA.16816.F32.BF16 R12, R16.reuse, R24, R12 ;  /* 0x00000018100c723c */ /* 0x048fe2000004180c */
[----:B------:R-:W-:Y:S11]  /*17470*/  IMAD.MOV.U32 R3, RZ, RZ, R25 ;  /* 0x000000ffff037224 */ /* 0x000ff600078e0019 */
[----:B------:R-:W-:Y:S11]  /*17480*/  @!UPT UIADD3 URZ, URZ, URZ, URZ ;  /* 0x0000003f3f3ff290 */ /* 0x000ff6000fffe03f */
[----:B------:R0:W-:Y:S01]  /*17490*/  STL.64 [R1+0x250], R12 ;  /* 0x0002500c01007387 */ /* 0x0001e20000100a00 */
[----:B------:R1:W-:Y:S02]  /*174a0*/  STL.64 [R1+0x258], R14 ;  /* 0x0002580e01007387 */ /* 0x0003e40000100a00 */
[----:B0-----:R-:W-:Y:S02]  /*174b0*/  IMAD.MOV.U32 R12, RZ, RZ, R24 ;  /* 0x000000ffff0c7224 */ /* 0x001fe400078e0018 */
[----:B------:R-:W2:Y:S02]  /*174c0*/  LDL.LU.64 R24, [R1+0x10b8] ;  /* 0x0010b80001187983 */ /* 0x000ea40000300a00 */
[C---:B--2---:R-:W-:Y:S01]  /*174d0*/  HMMA.16816.F32.BF16 R8, R16.reuse, R24, R8 ;  /* 0x000000181008723c */ /* 0x044fe20000041808 */
[----:B-1----:R-:W-:Y:S02]  /*174e0*/  IMAD.MOV.U32 R14, RZ, RZ, R24 ;  /* 0x000000ffff0e7224 */ /* 0x002fe400078e0018 */
[----:B------:R-:W-:Y:S11]  /*174f0*/  IMAD.MOV.U32 R13, RZ, RZ, R25 ;  /* 0x000000ffff0d7224 */ /* 0x000ff600078e0019 */
[----:B------:R-:W-:Y:S09]  /*17500*/  @!UPT UIADD3 URZ, URZ, URZ, URZ ;  /* 0x0000003f3f3ff290 */ /* 0x000ff2000fffe03f */
[----:B------:R-:W-:Y:S01]  /*17510*/  STL.64 [R1+0x240], R8 ;  /* 0x0002400801007387 */ /* 0x000fe20000100a00 */
[----:B------:R0:W-:Y:S03]  /*17520*/  STL.64 [R1+0x248], R10 ;  /* 0x0002480a01007387 */ /* 0x0001e60000100a00 */
[----:B0-----:R-:W2:Y:S01]  /*17530*/  LDL.LU.64 R10, [R1+0x10b0] ;  /* 0x0010b000010a7983 */ /* 0x001ea20000300a00 */
[----:B------:R-:W2:Y:S02]  /*17540*/  LDL.LU.64 R8, [R1+0x10a8] ;  /* 0x0010a80001087983 */ /* 0x000ea40000300a00 */
[----:B------:R-:W2:Y:S02]  /*17550*/  LDL.LU.64 R24, [R1+0x10a0] ;  /* 0x0010a00001187983 */ /* 0x000ea40000300a00 */
[----:B--2---:R-:W-:Y:S01]  /*17560*/  HMMA.16816.F32.BF16 R24, R16, R24, R8 ;  /* 0x000000181018723c */ /* 0x004fe20000041808 */
[----:B------:R-:W2:Y:S01]  /*17570*/  LDL.LU.64 R10, [R1+0x1098] ;  /* 0x00109800010a7983 */ /* 0x000ea20000300a00 */
[----:B------:R-:W2:Y:S11]  /*17580*/  LDL.LU.64 R8, [R1+0x1090] ;  /* 0x0010900001087983 */ /* 0x000eb60000300a00 */
[----:B------:R-:W-:Y:S10]  /*17590*/  @!UPT UIADD3 URZ, URZ, URZ, URZ ;  /* 0x0000003f3f3ff290 */ /* 0x000ff4000fffe03f */
[----:B------:R0:W-:Y:S01]  /*175a0*/  STL.64 [R1+0x230], R24 ;  /* 0x0002301801007387 */ /* 0x0001e20000100a00 */
[----:B------:R2:W-:Y:S03]  /*175b0*/  STL [R1+0x238], R26 ;  /* 0x0002381a01007387 */ /* 0x0005e60000100800 */
[----:B0-----:R-:W2:Y:S01]  /*175c0*/  LDL.LU.64 R24, [R1+0x1088] ;  /* 0x0010880001187983 */ /* 0x001ea20000300a00 */
[----:B------:R-:W-:-:S05]  /*175d0*/  IMAD.MOV.U32 R29, RZ, RZ, R27 ;  /* 0x000000ffff1d7224 */ /* 0x000fca00078e001b */
[----:B------:R-:W-:Y:S01]  /*175e0*/  STL [R1+0xf10], R29 ;  /* 0x000f101d01007387 */ /* 0x000fe20000100800 */
[C---:B--2---:R-:W-:Y:S03]  /*175f0*/  HMMA.16816.F32.BF16 R24, R16.reuse, R24, R8 ;  /* 0x000000181018723c */ /* 0x044fe60000041808 */
[----:B------:R-:W4:Y:S11]  /*17600*/  LDL.LU.64 R8, [R1+0x1080] ;  /* 0x0010800001087983 */ /* 0x000f360000300a00 */
[----:B------:R-:W-:Y:S09]  /*17610*/  @!UPT UIADD3 URZ, URZ, URZ, URZ ;  /* 0x0000003f3f3ff290 */ /* 0x000ff2000fffe03f */
[----:B------:R-:W-:Y:S01]  /*17620*/  STL.64 [R1+0x220], R24 ;  /* 0x0002201801007387 */ /* 0x000fe20000100a00 */
[----:B------:R0:W-:Y:S03]  /*17630*/  STL.64 [R1+0x228], R26 ;  /* 0x0002281a01007387 */ /* 0x0001e60000100a00 */
[----:B0-----:R-:W2:Y:S01]  /*17640*/  LDL.LU.64 R26, [R1+0x1078] ;  /* 0x00107800011a7983 */ /* 0x001ea20000300a00 */
[----:B------:R-:W3:Y:S01]  /*17650*/  LDL.LU.64 R24, [R1+0x1070] ;  /* 0x0010700001187983 */ /* 0x000ee20000300a00 */
[----:B----4-:R-:W-:Y:S11]  /*17660*/  HMMA.16816.F32.BF16 R4, R16, R8, R4 ;  /* 0x000000081004723c */ /* 0x010ff60000041804 */
[----:B------:R-:W-:Y:S11]  /*17670*/  @!UPT UIADD3 URZ, URZ, URZ, URZ ;  /* 0x0000003f3f3ff290 */ /* 0x000ff6000fffe03f */
[----:B------:R-:W-:Y:S01]  /*17680*/  @!UPT UIADD3 URZ, URZ, URZ, URZ ;  /* 0x0000003f3f3ff290 */ /* 0x000fe2000fffe03f */
[----:B------:R-:W-:Y:S01]  /*17690*/  STL.64 [R1+0x210], R4 ;  /* 0x0002100401007387 */ /* 0x000fe20000100a00 */
[----:B------:R0:W-:Y:S03]  /*176a0*/  STL.64 [R1+0x218], R6 ;  /* 0x0002180601007387 */ /* 0x0001e60000100a00 */
[----:B0-----:R-:W4:Y:S01]  /*176b0*/  LDL.LU.64 R6, [R1+0x1068] ;  /* 0x0010680001067983 */ /* 0x001f220000300a00 */
[----:B------:R-:W2:Y:S02]  /*176c0*/  LDL.LU.64 R4, [R1+0x1060] ;  /* 0x0010600001047983 */ /* 0x000ea40000300a00 */
[----:B------:R0:W-:Y:S02]  /*176d0*/  STL.64 [R1+0xfc0], R8 ;  /* 0x000fc00801007387 */ /* 0x0001e40000100a00 */
[----:B0-----:R-:W3:Y:S01]  /*176e0*/  LDL.LU R8, [R1+0x110] ;  /* 0x0001100001087983 */ /* 0x001ee20000300800 */
[----:B------:R-:W3:Y:S02]  /*176f0*/  LDL.LU R9, [R1+0x114] ;  /* 0x0001140001097983 */ /* 0x000ee40000300800 */
[----:B--2---:R-:W-:-:S02]  /*17700*/  IMAD.MOV.U32 R10, RZ, RZ, R4 ;  /* 0x000000ffff0a7224 */ /* 0x004fc400078e0004 */
[----:B------:R-:W-:Y:S01]  /*17710*/  IMAD.MOV.U32 R11, RZ, RZ, R5 ;  /* 0x000000ffff0b7224 */ /* 0x000fe200078e0005 */
[----:B------:R-:W2:Y:S01]  /*17720*/  LDL.LU R4, [R1+0x105c] ;  /* 0x00105c0001047983 */ /* 0x000ea20000300800 */
[----:B------:R-:W2:Y:S03]  /*17730*/  LDL.LU R5, [R1+0x1058] ;  /* 0x0010580001057983 */ /* 0x000ea60000300800 */
[----:B------:R-:W-:Y:S04]  /*17740*/  STL.64 [R1+0xfd0], R10 ;  /* 0x000fd00a01007387 */ /* 0x000fe80000100a00 */
[----:B---3--:R0:W-:Y:S04]  /*17750*/  STL.64 [R1+0xfc8], R8 ;  /* 0x000fc80801007387 */ /* 0x0081e80000100a00 */
[----:B0-----:R-:W3:Y:S04]  /*17760*/  LDL.64 R8, [R1+0x30] ;  /* 0x0000300001087983 */ /* 0x001ee80000100a00 */
[----:B---3--:R0:W-:Y:S02]  /*17770*/  STL.64 [R1+0xfe8], R8 ;  /* 0x000fe80801007387 */ /* 0x0081e40000100a00 */
[----:B0-----:R-:W-:-:S02]  /*17780*/  IMAD.MOV.U32 R8, RZ, RZ, R14 ;  /* 0x000000ffff087224 */ /* 0x001fc400078e000e */
[----:B------:R-:W-:-:S05]  /*17790*/  IMAD.MOV.U32 R9, RZ, RZ, R13 ;  /* 0x000000ffff097224 */ /* 0x000fca00078e000d */
[----:B------:R0:W-:Y:S02]  /*177a0*/  STL.64 [R1+0x1000], R8 ;  /* 0x0010000801007387 */ /* 0x0001e40000100a00 */
[----:B0-----:R-:W-:Y:S02]  /*177b0*/  IMAD.MOV.U32 R8, RZ, RZ, R12 ;  /* 0x000000ffff087224 */ /* 0x001fe400078e000c */
[----:B--2---:R-:W-:Y:S01]  /*177c0*/  HMMA.16816.F32.BF16 R12, R16, R4, R20 ;  /* 0x00000004100c723c */ /* 0x004fe20000041814 */
[----:B------:R-:W-:-:S05]  /*177d0*/  IMAD.MOV.U32 R9, RZ, RZ, R3 ;  /* 0x000000ffff097224 */ /* 0x000fca00078e0003 */
[----:B------:R-:W-:Y:S01]  /*177e0*/  STL.64 [R1+0x1018], R8 ;  /* 0x0010180801007387 */ /* 0x000fe20000100a00 */
[----:B------:R-:W2:Y:S11]  /*177f0*/  LDL.LU R20, [R1+0x2c0] ;  /* 0x0002c00001147983 */ /* 0x000eb60000300800 */
[----:B------:R-:W-:Y:S05]  /*17800*/  @!UPT UIADD3 URZ, URZ, URZ, URZ ;  /* 0x0000003f3f3ff290 */ /* 0x000fea000fffe03f */
[----:B------:R-:W-:Y:S01]  /*17810*/  STL.64 [R1+0x200], R12 ;  /* 0x0002000c01007387 */ /* 0x000fe20000100a00 */
[----:B------:R-:W-:Y:S02]  /*17820*/  STL.64 [R1+0x208], R14 ;  /* 0x0002080e01007387 */ /* 0x000fe40000100a00 */
[----:B------:R-:W2:Y:S02]  /*17830*/  LDL.LU R21, [R1+0x2c4] ;  /* 0x0002c40001157983 */ /* 0x000ea40000300800 */
[----:B------:R-:W2:Y:S01]  /*17840*/  LDL.LU R22, [R1+0x2c8] ;  /* 0x0002c80001167983 */ /* 0x000ea20000300800 */
[----:B------:R-:W2:Y:S01]  /*17850*/  LDL.LU R23, [R1+0x2cc] ;  /* 0x0002cc0001177983 */ /* 0x000ea20000300800 */
[----:B------:R0:W-:Y:S02]  /*17860*/  STL.64 [R1+0xfb0], R4 ;  /* 0x000fb00401007387 */ /* 0x0001e40000100a00 */
[----:B0-----:R-:W-:Y:S02]  /*17870*/  IMAD.MOV.U32 R4, RZ, RZ, R25 ;  /* 0x000000ffff047224 */ /* 0x001fe400078e0019 */
[----:B------:R-:W-:Y:S01]  /*17880*/  IMAD.MOV.U32 R5, RZ, RZ, R24 ;  /* 0x000000ffff057224 */ /* 0x000fe200078e0018 */
[----:B------:R-:W3:Y:S01]  /*17890*/  LDL.LU R25, [R1+0x1054] ;  /* 0x0010540001197983 */ /* 0x000ee20000300800 */
[----:B------:R-:W2:Y:S02]  /*178a0*/  LDL.LU R24, [R1+0x1050] ;  /* 0x0010500001187983 */ /* 0x000ea40000300800 */
[----:B----4-:R-:W-:Y:S01]  /*178b0*/  STL.64 [R1+0xfe0], R6 ;  /* 0x000fe00601007387 */ /* 0x010fe20000100a00 */
[----:B------:R0:W-:Y:S04]  /*178c0*/  STL.64 [R1+0xfd8], R4 ;  /* 0x000fd80401007387 */ /* 0x0001e80000100a00 */
[----:B0-----:R-:W4:Y:S01]  /*178d0*/  LDL.LU R4, [R1+0x120] ;  /* 0x0001200001047983 */ /* 0x001f220000300800 */
[----:B------:R-:W4:Y:S02]  /*178e0*/  LDL.LU R5, [R1+0x124] ;  /* 0x0001240001057983 */ /* 0x000f240000300800 */
[----:B---3--:R-:W-:-:S02]  /*178f0*/  IMAD.MOV.U32 R6, RZ, RZ, R25 ;  /* 0x000000ffff067224 */ /* 0x008fc400078e0019 */
[----:B--2---:R-:W-:Y:S01]  /*17900*/  IMAD.MOV.U32 R7, RZ, RZ, R24 ;  /* 0x000000ffff077224 */ /* 0x004fe200078e0018 */
[----:B------:R-:W2:Y:S01]  /*17910*/  LDL.LU R25, [R1+0x104c] ;  /* 0x00104c0001197983 */ /* 0x000ea20000300800 */
[----:B------:R-:W3:Y:S03]  /*17920*/  LDL.LU R24, [R1+0x1048] ;  /* 0x0010480001187983 */ /* 0x000ee60000300800 */
[----:B------:R-:W-:Y:S04]  /*17930*/  STL.64 [R1+0xff8], R6 ;  /* 0x000ff80601007387 */ /* 0x000fe80000100a00 */
[----:B----4-:R0:W-:Y:S04]  /*17940*/  STL.64 [R1+0xff0], R4 ;  /* 0x000ff00401007387 */ /* 0x0101e80000100a00 */
[----:B0-----:R-:W4:Y:S01]  /*17950*/  LDL.LU R4, [R1+0x130] ;  /* 0x0001300001047983 */ /* 0x001f220000300800 */
[----:B------:R-:W4:Y:S02]  /*17960*/  LDL.LU R5, [R1+0x134] ;  /* 0x0001340001057983 */ /* 0x000f240000300800 */
[----:B------:R-:W2:Y:S02]  /*17970*/  LDL.LU R6, [R1+0x138] ;  /* 0x0001380001067983 */ /* 0x000ea40000300800 */
[----:B------:R-:W2:Y:S02]  /*17980*/  LDL.LU R7, [R1+0x13c] ;  /* 0x00013c0001077983 */ /* 0x000ea40000300800 */
[----:B--2---:R-:W-:Y:S01]  /*17990*/  STL.64 [R1+0x1010], R6 ;  /* 0x0010100601007387 */ /* 0x004fe20000100a00 */
[----:B----4-:R0:W-:Y:S03]  /*179a0*/  STL.64 [R1+0x1008], R4 ;  /* 0x0010080401007387 */ /* 0x0101e60000100a00 */
[----:B0-----:R-:W2:Y:S01]  /*179b0*/  LDL.LU R4, [R1+0x140] ;  /* 0x0001400001047983 */ /* 0x001ea20000300800 */
[----:B------:R-:W2:Y:S02]  /*179c0*/  LDL.LU R5, [R1+0x144] ;  /* 0x0001440001057983 */ /* 0x000ea40000300800 */
[----:B---3--:R-:W-:-:S02]  /*179d0*/  IMAD.MOV.U32 R6, RZ, RZ, R24 ;  /* 0x000000ffff067224 */ /* 0x008fc400078e0018 */
[----:B------:R-:W-:Y:S01]  /*179e0*/  IMAD.MOV.U32 R7, RZ, RZ, R25 ;  /* 0x000000ffff077224 */ /* 0x000fe200078e0019 */
[----:B------:R-:W3:Y:S01]  /*179f0*/  LDL.LU R24, [R1+0x1044] ;  /* 0x0010440001187983 */ /* 0x000ee20000300800 */
[----:B------:R-:W3:Y:S03]  /*17a00*/  LDL.LU R25, [R1+0x1040] ;  /* 0x0010400001197983 */ /* 0x000ee60000300800 */
[----:B------:R-:W-:Y:S04]  /*17a10*/  STL.64 [R1+0x1028], R6 ;  /* 0x0010280601007387 */ /* 0x000fe80000100a00 */
[----:B--2---:R0:W-:Y:S01]  /*17a20*/  STL.64 [R1+0x1020], R4 ;  /* 0x0010200401007387 */ /* 0x0041e20000100a00 */
[----:B---3--:R-:W-:Y:S03]  /*17a30*/  HMMA.16816.F32.BF16 R16, R16, R24, R20 ;  /* 0x000000181010723c */ /* 0x008fe60000041814 */
[----:B0-----:R-:W2:Y:S01]  /*17a40*/  LDL.LU R4, [R1+0x150] ;  /* 0x0001500001047983 */ /* 0x001ea20000300800 */
[----:B------:R-:W2:Y:S02]  /*17a50*/  LDL.LU R5, [R1+0x154] ;  /* 0x0001540001057983 */ /* 0x000ea40000300800 */
[----:B------:R-:W2:Y:S02]  /*17a60*/  LDL.LU R6, [R1+0x158] ;  /* 0x0001580001067983 */ /* 0x000ea40000300800 */
[----:B------:R-:W2:Y:S01]  /*17a70*/  LDL.LU R7, [R1+0x15c] ;  /* 0x00015c0001077983 */ /* 0x000ea20000300800 */
[----:B------:R-:W3:Y:S01]  /*17a80*/  LDL R15, [R1+0x3c8] ;  /* 0x0003c800010f7983 */ /* 0x000ee20000100800 */
[----:B------:R-:W2:Y:S02]  /*17a90*/  LDL.LU.64 R22, [R1+0x1038] ;  /* 0x0010380001167983 */ /* 0x000ea40000300a00 */
[----:B------:R-:W2:Y:S02]  /*17aa0*/  LDL.LU.64 R20, [R1+0x1030] ;  /* 0x0010300001147983 */ /* 0x000ea40000300a00 */
[----:B------:R-:W-:-:S02]  /*17ab0*/  IMAD.MOV.U32 R8, RZ, RZ, R2 ;  /* 0x000000ffff087224 */ /* 0x000fc400078e0002 */
[----:B------:R-:W-:-:S07]  /*17ac0*/  IMAD.MOV.U32 R9, RZ, RZ, R0 ;  /* 0x000000ffff097224 */ /* 0x000fce00078e0000 */
[----:B------:R0:W-:Y:S01]  /*17ad0*/  STL.64 [R1+0x1e0], R16 ;  /* 0x0001e01001007387 */ /* 0x0001e20000100a00 */
[----:B------:R-:W-:Y:S03]  /*17ae0*/  STL.64 [R1+0x1e8], R18 ;  /* 0x0001e81201007387 */ /* 0x000fe60000100a00 */
[----:B0-----:R-:W4:Y:S01]  /*17af0*/  LDL.LU.64 R16, [R1+0x20] ;  /* 0x0000200001107983 */ /* 0x001f220000300a00 */
[C---:B--2---:R-:W-:Y:S03]  /*17b00*/  HMMA.16816.F32.BF16 R8, R20.reuse, R8, R4 ;  /* 0x000000081408723c */ /* 0x044fe60000041804 */
[----:B------:R-:W2:Y:S01]  /*17b10*/  LDL.LU.64 R6, [R1+0x1028] ;  /* 0x0010280001067983 */ /* 0x000ea20000300a00 */
[----:B------:R-:W2:Y:S11]  /*17b20*/  LDL.LU.64 R4, [R1+0x1020] ;  /* 0x0010200001047983 */ /* 0x000eb60000300a00 */
[----:B------:R-:W-:Y:S08]  /*17b30*/  @!UPT UIADD3 URZ, URZ, URZ, URZ ;  /* 0x0000003f3f3ff290 */ /* 0x000ff0000fffe03f */
[----:B------:R0:W-:Y:S01]  /*17b40*/  STL.64 [R1+0x1d0], R8 ;  /* 0x0001d00801007387 */ /* 0x0001e20000100a00 */
[----:B------:R2:W-:Y:S03]  /*17b50*/  STL.64 [R1+0x1d8], R10 ;  /* 0x0001d80a01007387 */ /* 0x0005e60000100a00 */
[----:B0-----:R-:W2:Y:S02]  /*17b60*/  LDL.LU.64 R8, [R1+0x1018] ;  /* 0x0010180001087983 */ /* 0x001ea40000300a00 */
        /* <DEDUP_REMOVED lines=12> */
[----:B------:R-:W-:Y:S03]  /*17c30*/  STL.64 [R1+0x1b8], R10 ;  /* 0x0001b80a01007387 */ /* 0x000fe60000100a00 */
[----:B0-----:R-:W2:Y:S02]  /*17c40*/  LDL.LU.64 R8, [R1+0xfe8] ;  /* 0x000fe80001087983 */ /* 0x001ea40000300a00 */
[C---:B--2---:R-:W-:Y:S01]  /*17c50*/  HMMA.16816.F32.BF16 R4, R20.reuse, R8, R4 ;  /* 0x000000081404723c */ /* 0x044fe20000041804 */
[----:B------:R-:W-:Y:S02]  /*17c60*/  IMAD.MOV.U32 R2, RZ, RZ, R8 ;  /* 0x000000ffff027224 */ /* 0x000fe400078e0008 */
[----:B------:R-:W-:Y:S11]  /*17c70*/  IMAD.MOV.U32 R0, RZ, RZ, R9 ;  /* 0x000000ffff007224 */ /* 0x000ff600078e0009 */
[----:B------:R-:W-:Y:S09]  /*17c80*/  @!UPT UIADD3 URZ, URZ, URZ, URZ ;  /* 0x0000003f3f3ff290 */ /* 0x000ff2000fffe03f */
[----:B------:R-:W-:Y:S01]  /*17c90*/  STL.64 [R1+0x1a0], R4 ;  /* 0x0001a00401007387 */ /* 0x000fe20000100a00 */
[----:B------:R0:W-:Y:S03]  /*17ca0*/  STL.64 [R1+0x1a8], R6 ;  /* 0x0001a80601007387 */ /* 0x0001e60000100a00 */
[----:B0-----:R-:W2:Y:S01]  /*17cb0*/  LDL.LU.64 R6, [R1+0xfe0] ;  /* 0x000fe00001067983 */ /* 0x001ea20000300a00 */
[----:B------:R-:W2:Y:S02]  /*17cc0*/  LDL.LU.64 R4, [R1+0xfd8] ;  /* 0x000fd80001047983 */ /* 0x000ea40000300a00 */
[----:B------:R-:W4:Y:S02]  /*17cd0*/  LDL.LU.64 R10, [R1+0xfd0] ;  /* 0x000fd000010a7983 */ /* 0x000f240000300a00 */
[----:B------:R-:W4:Y:S02]  /*17ce0*/  LDL.LU.64 R8, [R1+0xfc8] ;  /* 0x000fc80001087983 */ /* 0x000f240000300a00 */
[C---:B----4-:R-:W-:Y:S11]  /*17cf0*/  HMMA.16816.F32.BF16 R8, R20.reuse, R16, R8 ;  /* 0x000000101408723c */ /* 0x050ff60000041808 */
[----:B------:R-:W-:Y:S11]  /*17d00*/  @!UPT UIADD3 URZ, URZ, URZ, URZ ;  /* 0x0000003f3f3ff290 */ /* 0x000ff6000fffe03f */
[----:B------:R-:W-:Y:S01]  /*17d10*/  @!UPT UIADD3 URZ, URZ, URZ, URZ ;  /* 0x0000003f3f3ff290 */ /* 0x000fe2000fffe03f */
[----:B------:R0:W-:Y:S01]  /*17d20*/  STL.64 [R1+0x190], R8 ;  /* 0x0001900801007387 */ /* 0x0001e20000100a00 */
[----:B------:R-:W-:Y:S03]  /*17d30*/  STL.64 [R1+0x198], R10 ;  /* 0x0001980a01007387 */ /* 0x000fe60000100a00 */
[----:B0-----:R-:W2:Y:S01]  /*17d40*/  LDL.LU.64 R8, [R1+0xfc0] ;  /* 0x000fc00001087983 */ /* 0x001ea20000300a00 */
[----:B------:R0:W-:Y:S02]  /*17d50*/  STL.64 [R1+0xf48], R16 ;  /* 0x000f481001007387 */ /* 0x0001e40000100a00 */
[----:B------:R-:W-:Y:S02]  /*17d60*/  IMAD.MOV.U32 R18, RZ, RZ, R26 ;  /* 0x000000ffff127224 */ /* 0x000fe400078e001a */
[----:B------:R-:W-:Y:S01]  /*17d70*/  IMAD.MOV.U32 R19, RZ, RZ, R27 ;  /* 0x000000ffff137224 */ /* 0x000fe200078e001b */
[----:B0-----:R-:W4:Y:S01]  /*17d80*/  LDL.LU R16, [R1+0xf0] ;  /* 0x0000f00001107983 */ /* 0x001f220000300800 */
[----:B------:R-:W4:Y:S02]  /*17d90*/  LDL.LU R17, [R1+0xf4] ;  /* 0x0000f40001117983 */ /* 0x000f240000300800 */
[----:B------:R-:W3:Y:S02]  /*17da0*/  LDL.LU R26, [R1+0xfbc] ;  /* 0x000fbc00011a7983 */ /* 0x000ee40000300800 */
[----:B------:R-:W3:Y:S01]  /*17db0*/  LDL.LU R27, [R1+0xfb8] ;  /* 0x000fb800011b7983 */ /* 0x000ee20000300800 */
[C---:B--2---:R-:W-:Y:S01]  /*17dc0*/  HMMA.16816.F32.BF16 R8, R20.reuse, R8, R4 ;  /* 0x000000081408723c */ /* 0x044fe20000041804 */
[----:B------:R-:W4:Y:S11]  /*17dd0*/  LDL.LU.64 R4, [R1+0xfb0] ;  /* 0x000fb00001047983 */ /* 0x000f360000300a00 */
[----:B------:R-:W-:Y:S11]  /*17de0*/  @!UPT UIADD3 URZ, URZ, URZ, URZ ;  /* 0x0000003f3f3ff290 */ /* 0x000ff6000fffe03f */
[----:B------:R-:W-:Y:S01]  /*17df0*/  STL.64 [R1+0x180], R8 ;  /* 0x0001800801007387 */ /* 0x000fe20000100a00 */
[----:B------:R0:W-:Y:S03]  /*17e00*/  STL.64 [R1+0x188], R10 ;  /* 0x0001880a01007387 */ /* 0x0001e60000100a00 */
[----:B0-----:R-:W2:Y:S01]  /*17e10*/  LDL.LU.64 R10, [R1+0xfa8] ;  /* 0x000fa800010a7983 */ /* 0x001ea20000300a00 */
[----:B------:R-:W2:Y:S01]  /*17e20*/  LDL.LU.64 R8, [R1+0xfa0] ;  /* 0x000fa00001087983 */ /* 0x000ea20000300a00 */
[C---:B----4-:R-:W-:Y:S01]  /*17e30*/  HMMA.16816.F32.BF16 R16, R20.reuse, R4, R16 ;  /* 0x000000041410723c */ /* 0x050fe20000041810 */
[----:B------:R-:W-:Y:S02]  /*17e40*/  IMAD.MOV.U32 R13, RZ, RZ, R4 ;  /* 0x000000ffff0d7224 */ /* 0x000fe400078e0004 */
[----:B------:R-:W-:Y:S11]  /*17e50*/  IMAD.MOV.U32 R12, RZ, RZ, R5 ;  /* 0x000000ffff0c7224 */ /* 0x000ff600078e0005 */
[----:B------:R-:W-:Y:S09]  /*17e60*/  @!UPT UIADD3 URZ, URZ, URZ, URZ ;  /* 0x0000003f3f3ff290 */ /* 0x000ff2000fffe03f */
[----:B------:R0:W-:Y:S01]  /*17e70*/  STL.64 [R1+0x170], R16 ;  /* 0x0001701001007387 */ /* 0x0001e20000100a00 */
[----:B------:R1:W-:Y:S02]  /*17e80*/  STL.64 [R1+0x178], R18 ;  /* 0x0001781201007387 */ /* 0x0003e40000100a00 */
[----:B------:R-:W4:Y:S02]  /*17e90*/  LDL.LU.64 R6, [R1+0xf98] ;  /* 0x000f980001067983 */ /* 0x000f240000300a00 */
[----:B------:R-:W4:Y:S01]  /*17ea0*/  LDL.LU.64 R4, [R1+0xf90] ;  /* 0x000f900001047983 */ /* 0x000f220000300a00 */
[----:B0-----:R-:W2:Y:S01]  /*17eb0*/  LDL.LU R16, [R1+0x330] ;  /* 0x0003300001107983 */ /* 0x001ea20000300800 */
[----:B------:R-:W2:Y:S02]  /*17ec0*/  LDL.LU R17, [R1+0x334] ;  /* 0x0003340001117983 */ /* 0x000ea40000300800 */
[----:B-1----:R-:W2:Y:S02]  /*17ed0*/  LDL.LU R18, [R1+0x338] ;  /* 0x0003380001127983 */ /* 0x002ea40000300800 */
[----:B------:R-:W2:Y:S02]  /*17ee0*/  LDL.LU R19, [R1+0x33c] ;  /* 0x00033c0001137983 */ /* 0x000ea40000300800 */
[----:B--2---:R-:W-:Y:S01]  /*17ef0*/  STL.64 [R1+0xf58], R18 ;  /* 0x000f581201007387 */ /* 0x004fe20000100a00 */
[----:B------:R0:W-:Y:S03]  /*17f00*/  STL.64 [R1+0xf50], R16 ;  /* 0x000f501001007387 */ /* 0x0001e60000100a00 */
[----:B0-----:R-:W2:Y:S04]  /*17f10*/  LDL.LU.64 R16, [R1+0x40] ;  /* 0x0000400001107983 */ /* 0x001ea80000300a00 */
[----:B--2---:R0:W-:Y:S04]  /*17f20*/  STL.64 [R1+0xf70], R16 ;  /* 0x000f701001007387 */ /* 0x0041e80000100a00 */
[----:B0-----:R-:W2:Y:S04]  /*17f30*/  LDL.64 R16, [R1+0x50] ;  /* 0x0000500001107983 */ /* 0x001ea80000100a00 */
[----:B--2---:R0:W-:Y:S04]  /*17f40*/  STL.64 [R1+0xf88], R16 ;  /* 0x000f881001007387 */ /* 0x0041e80000100a00 */
[----:B0-----:R-:W4:Y:S01]  /*17f50*/  LDL.LU R16, [R1+0x360] ;  /* 0x0003600001107983 */ /* 0x001f220000300800 */
[----:B------:R-:W4:Y:S02]  /*17f60*/  LDL.LU R17, [R1+0x364] ;  /* 0x0003640001117983 */ /* 0x000f240000300800 */
[----:B------:R-:W4:Y:S02]  /*17f70*/  LDL.LU R18, [R1+0x368] ;  /* 0x0003680001127983 */ /* 0x000f240000300800 */
[----:B------:R-:W4:Y:S01]  /*17f80*/  LDL.LU R19, [R1+0x36c] ;  /* 0x00036c0001137983 */ /* 0x000f220000300800 */
[----:B---3--:R-:W-:Y:S01]  /*17f90*/  STL [R1+0xf40], R15 ;  /* 0x000f400f01007387 */ /* 0x008fe20000100800 */
[----:B------:R0:W-:Y:S03]  /*17fa0*/  STL.64 [R1+0xf38], R12 ;  /* 0x000f380c01007387 */ /* 0x0001e60000100a00 */
[----:B0-----:R-:W2:Y:S01]  /*17fb0*/  LDL.LU R12, [R1+0x370] ;  /* 0x00037000010c7983 */ /* 0x001ea20000300800 */
[----:B------:R-:W2:Y:S02]  /*17fc0*/  LDL.LU R13, [R1+0x374] ;  /* 0x00037400010d7983 */ /* 0x000ea40000300800 */
[----:B------:R-:W3:Y:S02]  /*17fd0*/  LDL.LU R14, [R1+0x378] ;  /* 0x00037800010e7983 */ /* 0x000ee40000300800 */
[----:B------:R-:W3:Y:S02]  /*17fe0*/  LDL.LU R15, [R1+0x37c] ;  /* 0x00037c00010f7983 */ /* 0x000ee40000300800 */
[----:B---3--:R-:W-:Y:S01]  /*17ff0*/  STL.64 [R1+0xf68], R14 ;  /* 0x000f680e01007387 */ /* 0x008fe20000100a00 */
[----:B--2---:R0:W-:Y:S03]  /*18000*/  STL.64 [R1+0xf60], R12 ;  /* 0x000f600c01007387 */ /* 0x0041e60000100a00 */
[----:B0-----:R-:W2:Y:S01]  /*18010*/  LDL.LU R12, [R1+0x340] ;  /* 0x00034000010c7983 */ /* 0x001ea20000300800 */
[----:B------:R-:W2:Y:S02]  /*18020*/  LDL.LU R13, [R1+0x344] ;  /* 0x00034400010d7983 */ /* 0x000ea40000300800 */
[----:B------:R-:W3:Y:S02]  /*18030*/  LDL.LU R14, [R1+0x348] ;  /* 0x00034800010e7983 */ /* 0x000ee40000300800 */
[----:B------:R-:W3:Y:S01]  /*18040*/  LDL.LU R15, [R1+0x34c] ;  /* 0x00034c00010f7983 */ /* 0x000ee20000300800 */
[----:B------:R-:W-:Y:S01]  /*18050*/  HMMA.16816.F32.BF16 R20, R20, R24, R8 ;  /* 0x000000181414723c */ /* 0x000fe20000041808 */
[----:B---3--:R-:W-:Y:S01]  /*18060*/  STL.64 [R1+0xf80], R14 ;  /* 0x000f800e01007387 */ /* 0x008fe20000100a00 */
[----:B--2---:R0:W-:Y:S03]  /*18070*/  STL.64 [R1+0xf78], R12 ;  /* 0x000f780c01007387 */ /* 0x0041e60000100a00 */
[----:B0-----:R-:W2:Y:S01]  /*18080*/  LDL.LU R12, [R1+0x350] ;  /* 0x00035000010c7983 */ /* 0x001ea20000300800 */
[----:B------:R-:W2:Y:S02]  /*18090*/  LDL.LU R13, [R1+0x354] ;  /* 0x00035400010d7983 */ /* 0x000ea40000300800 */
[----:B------:R-:W2:Y:S02]  /*180a0*/  LDL.LU R14, [R1+0x358] ;  /* 0x00035800010e7983 */ /* 0x000ea40000300800 */
[----:B------:R-:W2:Y:S01]  /*180b0*/  LDL.LU R15, [R1+0x35c] ;  /* 0x00035c00010f7983 */ /* 0x000ea20000300800 */
[----:B------:R-:W4:Y:S11]  /*180c0*/  LDL.LU.64 R8, [R1+0x60] ;  /* 0x0000600001087983 */ /* 0x000f360000300a00 */
[----:B------:R-:W-:Y:S01]  /*180d0*/  @!UPT UIADD3 URZ, URZ, URZ, URZ ;  /* 0x0000003f3f3ff290 */ /* 0x000fe2000fffe03f */
[----:B------:R-:W-:Y:S02]  /*180e0*/  STL.64 [R1+0x160], R20 ;  /* 0x0001601401007387 */ /* 0x000fe40000100a00 */
[----:B------:R-:W-:Y:S02]  /*180f0*/  STL.64 [R1+0x168], R22 ;  /* 0x0001681601007387 */ /* 0x000fe40000100a00 */
[----:B------:R0:W-:Y:S02]  /*18100*/  STL.64 [R1+0xf30], R24 ;  /* 0x000f301801007387 */ /* 0x0001e40000100a00 */
[----:B0-----:R-:W3:Y:S01]  /*18110*/  LDL.LU.64 R24, [R1+0x10] ;  /* 0x0000100001187983 */ /* 0x001ee20000300a00 */
[----:B------:R-:W-:Y:S02]  /*18120*/  IMAD.MOV.U32 R21, RZ, RZ, R0 ;  /* 0x000000ffff157224 */ /* 0x000fe400078e0000 */
[----:B------:R-:W-:Y:S01]  /*18130*/  IMAD.MOV.U32 R20, RZ, RZ, R2 ;  /* 0x000000ffff147224 */ /* 0x000fe200078e0002 */
[----:B----4-:R-:W-:Y:S01]  /*18140*/  HMMA.16816.F32.BF16 R16, R4, R8, R16 ;  /* 0x000000080410723c */ /* 0x010fe20000041810 */
[----:B------:R-:W-:-:S02]  /*18150*/  IMAD.MOV.U32 R0, RZ, RZ, R8 ;  /* 0x000000ffff007224 */ /* 0x000fc400078e0008 */
[----:B------:R-:W-:Y:S11]  /*18160*/  IMAD.MOV.U32 R2, RZ, RZ, R9 ;  /* 0x000000ffff027224 */ /* 0x000ff600078e0009 */
[----:B------:R-:W-:Y:S09]  /*18170*/  @!UPT UIADD3 URZ, URZ, URZ, URZ ;  /* 0x0000003f3f3ff290 */ /* 0x000ff2000fffe03f */
[----:B------:R0:W-:Y:S01]  /*18180*/  STL.64 [R1+0x150], R16 ;  /* 0x0001501001007387 */ /* 0x0001e20000100a00 */
[----:B------:R-:W-:Y:S03]  /*18190*/  STL.64 [R1+0x158], R18 ;  /* 0x0001581201007387 */ /* 0x000fe60000100a00 */
[----:B0-----:R-:W2:Y:S01]  /*181a0*/  LDL.LU.64 R16, [R1+0xf88] ;  /* 0x000f880001107983 */ /* 0x001ea20000300a00 */
[----:B------:R-:W4:Y:S02]  /*181b0*/  LDL.LU R8, [R1+0x3a0] ;  /* 0x0003a00001087983 */ /* 0x000f240000300800 */
[----:B------:R-:W4:Y:S02]  /*181c0*/  LDL.LU R9, [R1+0x3a4] ;  /* 0x0003a40001097983 */ /* 0x000f240000300800 */
[----:B------:R-:W-:Y:S02]  /*181d0*/  IMAD.MOV.U32 R10, RZ, RZ, R27 ;  /* 0x000000ffff0a7224 */ /* 0x000fe400078e001b */
[----:B------:R-:W-:-:S05]  /*181e0*/  IMAD.MOV.U32 R11, RZ, RZ, R26 ;  /* 0x000000ffff0b7224 */ /* 0x000fca00078e001a */
[----:B------:R-:W-:Y:S01]  /*181f0*/  STL.64 [R1+0xf28], R10 ;  /* 0x000f280a01007387 */ /* 0x000fe20000100a00 */
[----:B--2---:R-:W-:Y:S03]  /*18200*/  HMMA.16816.F32.BF16 R12, R4, R16, R12 ;  /* 0x00000010040c723c */ /* 0x004fe6000004180c */
[----:B----4-:R0:W-:Y:S01]  /*18210*/  STL.64 [R1+0xf20], R8 ;  /* 0x000f200801007387 */ /* 0x0101e20000100a00 */
[----:B------:R-:W-:-:S03]  /*18220*/  IMAD.MOV.U32 R29, RZ, RZ, R17 ;  /* 0x000000ffff1d7224 */ /* 0x000fc600078e0011 */
[----:B0-----:R-:W3:Y:S01]  /*18230*/  LDL.LU R8, [R1+0x380] ;  /* 0x0003800001087983 */ /* 0x001ee20000300800 */
[----:B------:R-:W3:Y:S02]  /*18240*/  LDL.LU R9, [R1+0x384] ;  /* 0x0003840001097983 */ /* 0x000ee40000300800 */
[----:B------:R-:W3:Y:S02]  /*18250*/  LDL.LU R10, [R1+0x388] ;  /* 0x00038800010a7983 */ /* 0x000ee40000300800 */
[----:B------:R-:W3:Y:S01]  /*18260*/  LDL.LU R11, [R1+0x38c] ;  /* 0x00038c00010b7983 */ /* 0x000ee20000300800 */
[----:B------:R-:W-:Y:S01]  /*18270*/  STL [R1+0xf18], R2 ;  /* 0x000f180201007387 */ /* 0x000fe20000100800 */
[----:B------:R-:W-:Y:S09]  /*18280*/  STL [R1+0xf14], R0 ;  /* 0x000f140001007387 */ /* 0x000ff20000100800 */
[----:B------:R-:W-:Y:S01]  /*18290*/  STL.64 [R1+0x140], R12 ;  /* 0x0001400c01007387 */ /* 0x000fe20000100a00 */
[----:B------:R0:W-:Y:S03]  /*182a0*/  STL.64 [R1+0x148], R14 ;  /* 0x0001480e01007387 */ /* 0x0001e60000100a00 */
[----:B0-----:R-:W2:Y:S01]  /*182b0*/  LDL.LU.64 R14, [R1+0xf80] ;  /* 0x000f8000010e7983 */ /* 0x001ea20000300a00 */
[----:B------:R-:W2:Y:S02]  /*182c0*/  LDL.LU.64 R12, [R1+0xf78] ;  /* 0x000f7800010c7983 */ /* 0x000ea40000300a00 */
[----:B------:R-:W2:Y:S02]  /*182d0*/  LDL.LU.64 R16, [R1+0xf70] ;  /* 0x000f700001107983 */ /* 0x000ea40000300a00 */
[----:B--2---:R-:W-:Y:S01]  /*182e0*/  HMMA.16816.F32.BF16 R12, R4, R16, R12 ;  /* 0x00000010040c723c */ /* 0x004fe2000004180c */
[----:B------:R-:W-:-:S02]  /*182f0*/  IMAD.MOV.U32 R3, RZ, RZ, R16 ;  /* 0x000000ffff037224 */ /* 0x000fc400078e0010 */
[----:B------:R-:W-:Y:S11]  /*18300*/  IMAD.MOV.U32 R28, RZ, RZ, R17 ;  /* 0x000000ffff1c7224 */ /* 0x000ff600078e0011 */
[----:B------:R-:W-:Y:S09]  /*18310*/  @!UPT UIADD3 URZ, URZ, URZ, URZ ;  /* 0x0000003f3f3ff290 */ /* 0x000ff2000fffe03f */
[----:B------:R-:W-:Y:S01]  /*18320*/  STL.64 [R1+0x130], R12 ;  /* 0x0001300c01007387 */ /* 0x000fe20000100a00 */
[----:B------:R0:W-:Y:S03]  /*18330*/  STL.64 [R1+0x138], R14 ;  /* 0x0001380e01007387 */ /* 0x0001e60000100a00 */
[----:B0-----:R-:W2:Y:S01]  /*18340*/  LDL.LU.64 R14, [R1+0xf68] ;  /* 0x000f6800010e7983 */ /* 0x001ea20000300a00 */
[----:B------:R-:W2:Y:S02]  /*18350*/  LDL.LU.64 R12, [R1+0xf60] ;  /* 0x000f6000010c7983 */ /* 0x000ea40000300a00 */
[----:B------:R-:W4:Y:S02]  /*18360*/  LDL.LU.64 R18, [R1+0xf58] ;  /* 0x000f580001127983 */ /* 0x000f240000300a00 */
[----:B------:R-:W4:Y:S01]  /*18370*/  LDL.LU.64 R16, [R1+0xf50] ;  /* 0x000f500001107983 */ /* 0x000f220000300a00 */
[----:B------:R0:W-:Y:S04]  /*18380*/  STL [R1+0xf1c], R3 ;  /* 0x000f1c0301007387 */ /* 0x0001e80000100800 */
[----:B0-----:R-:W2:Y:S01]  /*18390*/  LDL R3, [R1+0x3cc] ;  /* 0x0003cc0001037983 */ /* 0x001ea20000100800 */
[C---:B----4-:R-:W-:Y:S03]  /*183a0*/  HMMA.16816.F32.BF16 R20, R4.reuse, R20, R16 ;  /* 0x000000140414723c */ /* 0x050fe60000041810 */
[----:B------:R-:W4:Y:S11]  /*183b0*/  LDL.LU.64 R16, [R1+0xf48] ;  /* 0x000f480001107983 */ /* 0x000f360000300a00 */
[----:B------:R-:W-:Y:S09]  /*183c0*/  @!UPT UIADD3 URZ, URZ, URZ, URZ ;  /* 0x0000003f3f3ff290 */ /* 0x000ff2000fffe03f */
[----:B------:R-:W-:Y:S01]  /*183d0*/  STL.64 [R1+0x120], R20 ;  /* 0x0001201401007387 */ /* 0x000fe20000100a00 */
[----:B------:R-:W-:Y:S01]  /*183e0*/  STL.64 [R1+0x128], R22 ;  /* 0x0001281601007387 */ /* 0x000fe20000100a00 */
[C---:B---3--:R-:W-:Y:S01]  /*183f0*/  HMMA.16816.F32.BF16 R8, R4.reuse, R24, R8 ;  /* 0x000000180408723c */ /* 0x048fe20000041808 */
[----:B--2---:R-:W-:Y:S07]  /*18400*/  LDSM.16.MT88.4 R20, [R3+0x2080] ;  /* 0x002080000314783b */ /* 0x004fee0000004200 */
[----:B----4-:R-:W-:Y:S11]  /*18410*/  HMMA.16816.F32.BF16 R12, R4, R16, R12 ;  /* 0x00000010040c723c */ /* 0x010ff6000004180c */
[----:B------:R-:W-:Y:S11]  /*18420*/  @!UPT UIADD3 URZ, URZ, URZ, URZ ;  /* 0x0000003f3f3ff290 */ /* 0x000ff6000fffe03f */
[----:B------:R-:W-:Y:S01]  /*18430*/  @!UPT UIADD3 URZ, URZ, URZ, URZ ;  /* 0x0000003f3f3ff290 */ /* 0x000fe2000fffe03f */
[----:B------:R-:W-:Y:S01]  /*18440*/  STL.64 [R1+0x110], R12 ;  /* 0x0001100c01007387 */ /* 0x000fe20000100a00 */
[----:B------:R0:W-:Y:S03]  /*18450*/  STL.64 [R1+0x118], R14 ;  /* 0x0001180e01007387 */ /* 0x0001e60000100a00 */
[----:B0-----:R-:W2:Y:S01]  /*18460*/  LDL.LU R15, [R1+0xf40] ;  /* 0x000f4000010f7983 */ /* 0x001ea20000300800 */
[----:B------:R-:W3:Y:S02]  /*18470*/  LDL.LU.64 R12, [R1+0xf38] ;  /* 0x000f3800010c7983 */ /* 0x000ee40000300a00 */
[----:B------:R-:W-:Y:S02]  /*18480*/  IMAD.MOV.U32 R2, RZ, RZ, R16 ;  /* 0x000000ffff027224 */ /* 0x000fe400078e0010 */
[----:B------:R-:W-:Y:S02]  /*18490*/  IMAD.MOV.U32 R0, RZ, RZ, R17 ;  /* 0x000000ffff007224 */ /* 0x000fe400078e0011 */
[----:B------:R-:W-:-:S02]  /*184a0*/  IMAD.MOV.U32 R26, RZ, RZ, R10 ;  /* 0x000000ffff1a7224 */ /* 0x000fc400078e000a */
[----:B------:R-:W-:Y:S01]  /*184b0*/  IMAD.MOV.U32 R27, RZ, RZ, R11 ;  /* 0x000000ffff1b7224 */ /* 0x000fe200078e000b */
[----:B--2---:R-:W0:Y:S04]  /*184c0*/  LDSM.16.MT88.4 R16, [R15+0x3000] ;  /* 0x003000000f10783b */ /* 0x004e280000004200 */
[----:B0-----:R0:W-:Y:S01]  /*184d0*/  STL.64 [R1+0xe90], R18 ;  /* 0x000e901201007387 */ /* 0x0011e20000100a00 */
[----:B------:R-:W-:Y:S02]  /*184e0*/  STL.64 [R1+0xe88], R16 ;  /* 0x000e881001007387 */ /* 0x000fe40000100a00 */
[----:B0-----:R-:W-:Y:S02]  /*184f0*/  IMAD.MOV.U32 R19, RZ, RZ, R24 ;  /* 0x000000ffff137224 */ /* 0x001fe400078e0018 */
[----:B------:R-:W-:-:S02]  /*18500*/  IMAD.MOV.U32 R18, RZ, RZ, R25 ;  /* 0x000000ffff127224 */ /* 0x000fc400078e0019 */
[----:B------:R-:W2:Y:S01]  /*18510*/  LDL.LU.64 R24, [R1+0xf30] ;  /* 0x000f300001187983 */ /* 0x000ea20000300a00 */
[----:B------:R0:W-:Y:S02]  /*18520*/  STL.64 [R1+0x100], R8 ;  /* 0x0001000801007387 */ /* 0x0001e40000100a00 */
[----:B------:R-:W4:Y:S01]  /*18530*/  LDL.LU.64 R10, [R1+0xf28] ;  /* 0x000f2800010a7983 */ /* 0x000f220000300a00 */
[----:B0-----:R-:W4:Y:S01]  /*18540*/  LDL.LU.64 R8, [R1+0xf20] ;  /* 0x000f200001087983 */ /* 0x001f220000300a00 */
[----:B---3--:R-:W-:Y:S02]  /*18550*/  IMAD.MOV.U32 R16, RZ, RZ, R13 ;  /* 0x000000ffff107224 */ /* 0x008fe400078e000d */
[----:B------:R-:W-:Y:S02]  /*18560*/  IMAD.MOV.U32 R17, RZ, RZ, R12 ;  /* 0x000000ffff117224 */ /* 0x000fe400078e000c */
[----:B------:R-:W0:Y:S04]  /*18570*/  LDSM.16.MT88.4 R12, [R15+0x3080] ;  /* 0x003080000f0c783b */ /* 0x000e280000004200 */
[----:B0-----:R-:W-:Y:S01]  /*18580*/  STL.64 [R1+0xe20], R14 ;  /* 0x000e200e01007387 */ /* 0x001fe20000100a00 */
[----:B------:R0:W-:Y:S03]  /*18590*/  STL.64 [R1+0xe18], R12 ;  /* 0x000e180c01007387 */ /* 0x0001e60000100a00 */
[----:B0-----:R-:W2:Y:S01]  /*185a0*/  LDL.LU R12, [R1+0x390] ;  /* 0x00039000010c7983 */ /* 0x001ea20000300800 */
[----:B------:R-:W2:Y:S02]  /*185b0*/  LDL.LU R13, [R1+0x394] ;  /* 0x00039400010d7983 */ /* 0x000ea40000300800 */
[----:B------:R-:W2:Y:S02]  /*185c0*/  LDL.LU R14, [R1+0x398] ;  /* 0x00039800010e7983 */ /* 0x000ea40000300800 */
[----:B------:R-:W2:Y:S01]  /*185d0*/  LDL.LU R15, [R1+0x39c] ;  /* 0x00039c00010f7983 */ /* 0x000ea20000300800 */
[----:B------:R-:W-:Y:S01]  /*185e0*/  STL.64 [R1+0xea8], R16 ;  /* 0x000ea81001007387 */ /* 0x000fe20000100a00 */
[C---:B----4-:R-:W-:Y:S11]  /*185f0*/  HMMA.16816.F32.BF16 R8, R4.reuse, R16, R8 ;  /* 0x000000100408723c */ /* 0x050ff60000041808 */
[----:B------:R-:W-:Y:S11]  /*18600*/  @!UPT UIADD3 URZ, URZ, URZ, URZ ;  /* 0x0000003f3f3ff290 */ /* 0x000ff6000fffe03f */
[----:B------:R-:W-:Y:S01]  /*18610*/  @!UPT UIADD3 URZ, URZ, URZ, URZ ;  /* 0x0000003f3f3ff290 */ /* 0x000fe2000fffe03f */
[----:B------:R-:W-:Y:S01]  /*18620*/  STL.64 [R1+0xf0], R8 ;  /* 0x0000f00801007387 */ /* 0x000fe20000100a00 */
[----:B------:R-:W-:Y:S02]  /*18630*/  STL.64 [R1+0xf8], R10 ;  /* 0x0000f80a01007387 */ /* 0x000fe40000100a00 */
[----:B------:R-:W0:Y:S02]  /*18640*/  LDSM.16.MT88.4 R8, [R3+0x3000] ;  /* 0x003000000308783b */ /* 0x000e240000004200 */
[----:B0-----:R-:W-:Y:S02]  /*18650*/  STL.64 [R1+0xd80], R10 ;  /* 0x000d800a01007387 */ /* 0x001fe40000100a00 */
[----:B------:R2:W-:Y:S02]  /*18660*/  STL.64 [R1+0xd78], R8 ;  /* 0x000d780801007387 */ /* 0x0005e40000100a00 */
[----:B--2---:R-:W-:Y:S01]  /*18670*/  HMMA.16816.F32.BF16 R8, R4, R24, R12 ;  /* 0x000000180408723c */ /* 0x004fe2000004180c */
[----:B------:R-:W-:Y:S01]  /*18680*/  STL.64 [R1+0xea0], R26 ;  /* 0x000ea01a01007387 */ /* 0x000fe20000100a00 */
[----:B------:R-:W-:Y:S03]  /*18690*/  STL.64 [R1+0xe98], R24 ;  /* 0x000e981801007387 */ /* 0x000fe60000100a00 */
[----:B------:R0:W1:Y:S11]  /*186a0*/  LDSM.16.MT88.4 R4, [R3+0x3080] ;  /* 0x003080000304783b */ /* 0x0000760000004200 */
[----:B------:R-:W-:Y:S07]  /*186b0*/  @!UPT UIADD3 URZ, URZ, URZ, URZ ;  /* 0x0000003f3f3ff290 */ /* 0x000fee000fffe03f */
[----:B------:R-:W-:Y:S01]  /*186c0*/  STL.64 [R1+0xd90], R10 ;  /* 0x000d900a01007387 */ /* 0x000fe20000100a00 */
[----:B------:R2:W-:Y:S02]  /*186d0*/  STL.64 [R1+0xd88], R8 ;  /* 0x000d880801007387 */ /* 0x0005e40000100a00 */
[----:B0-----:R-:W3:Y:S02]  /*186e0*/  LDL.LU R3, [R1+0xf1c] ;  /* 0x000f1c0001037983 */ /* 0x001ee40000300800 */
[----:B--2---:R-:W-:Y:S02]  /*186f0*/  IMAD.MOV.U32 R8, RZ, RZ, R2 ;  /* 0x000000ffff087224 */ /* 0x004fe400078e0002 */
[----:B------:R-:W-:Y:S01]  /*18700*/  IMAD.MOV.U32 R9, RZ, RZ, R0 ;  /* 0x000000ffff097224 */ /* 0x000fe200078e0000 */
[----:B------:R-:W2:Y:S01]  /*18710*/  LDL.LU R2, [R1+0xf18] ;  /* 0x000f180001027983 */ /* 0x000ea20000300800 */
[----:B------:R-:W4:Y:S02]  /*18720*/  LDL.LU R0, [R1+0xf14] ;  /* 0x000f140001007983 */ /* 0x000f240000300800 */
[----:B------:R-:W2:Y:S02]  /*18730*/  LDL.LU R12, [R1+0x50] ;  /* 0x00005000010c7983 */ /* 0x000ea40000300800 */
[----:B------:R-:W-:-:S02]  /*18740*/  IMAD.MOV.U32 R13, RZ, RZ, R29 ;  /* 0x000000ffff0d7224 */ /* 0x000fc400078e001d */
[----:B------:R-:W3:Y:S04]  /*18750*/  LDL.LU R29, [R1+0xf10] ;  /* 0x000f1000011d7983 */ /* 0x000ee80000300800 */
[----:B--2---:R4:W-:Y:S01]  /*18760*/  STL.64 [R1+0xee8], R12 ;  /* 0x000ee80c01007387 */ /* 0x0049e20000100a00 */
[----:B------:R0:W-:Y:S02]  /*18770*/  STL.64 [R1+0xec8], R8 ;  /* 0x000ec80801007387 */ /* 0x0001e40000100a00 */
[----:B------:R-:W2:Y:S02]  /*18780*/  LDL.LU R24, [R1+0x270] ;  /* 0x0002700001187983 */ /* 0x000ea40000300800 */
[----:B------:R-:W2:Y:S01]  /*18790*/  LDL.LU R25, [R1+0x274] ;  /* 0x0002740001197983 */ /* 0x000ea20000300800 */
[----:B------:R-:W2:Y:S01]  /*187a0*/  LDL.LU R26, [R1+0x278] ;  /* 0x00027800011a7983 */ /* 0x000ea20000300800 */
[----:B------:R-:W2:Y:S02]  /*187b0*/  LDL.LU R27, [R1+0x27c] ;  /* 0x00027c00011b7983 */ /* 0x000ea40000300800 */
[----:B----4-:R-:W-:-:S02]  /*187c0*/  IMAD.MOV.U32 R12, RZ, RZ, R0 ;  /* 0x000000ffff0c7224 */ /* 0x010fc400078e0000 */
[----:B------:R-:W-:Y:S01]  /*187d0*/  IMAD.MOV.U32 R13, RZ, RZ, R2 ;  /* 0x000000ffff0d7224 */ /* 0x000fe200078e0002 */
[----:B------:R-:W4:Y:S01]  /*187e0*/  LDL.LU R0, [R1+0xf0c] ;  /* 0x000f0c0001007983 */ /* 0x000f220000300800 */
[----:B------:R-:W2:Y:S02]  /*187f0*/  LDL.LU R2, [R1+0xf08] ;  /* 0x000f080001027983 */ /* 0x000ea40000300800 */
[----:B0-----:R-:W2:Y:S02]  /*18800*/  LDL.LU R8, [R1+0x2a0] ;  /* 0x0002a00001087983 */ /* 0x001ea40000300800 */
[----:B------:R-:W2:Y:S01]  /*18810*/  LDL.LU R9, [R1+0x2a4] ;  /* 0x0002a40001097983 */ /* 0x000ea20000300800 */
[----:B------:R-:W2:Y:S01]  /*18820*/  LDL.LU R10, [R1+0x2a8] ;  /* 0x0002a800010a7983 */ /* 0x000ea20000300800 */
[----:B------:R-:W2:Y:S03]  /*18830*/  LDL.LU R11, [R1+0x2ac] ;  /* 0x0002ac00010b7983 */ /* 0x000ea60000300800 */
[----:B--2---:R-:W-:Y:S01]  /*18840*/  STL.64 [R1+0xed8], R10 ;  /* 0x000ed80a01007387 */ /* 0x004fe20000100a00 */
[----:B------:R3:W-:Y:S02]  /*18850*/  STL.64 [R1+0xed0], R8 ;  /* 0x000ed00801007387 */ /* 0x0007e40000100a00 */
[----:B---3--:R-:W-:-:S02]  /*18860*/  IMAD.MOV.U32 R8, RZ, RZ, R3 ;  /* 0x000000ffff087224 */ /* 0x008fc400078e0003 */
[----:B------:R-:W-:Y:S01]  /*18870*/  IMAD.MOV.U32 R9, RZ, RZ, R28 ;  /* 0x000000ffff097224 */ /* 0x000fe200078e001c */
[----:B------:R-:W2:Y:S01]  /*18880*/  LDL.LU R3, [R1+0xf04] ;  /* 0x000f040001037983 */ /* 0x000ea20000300800 */
[----:B------:R-:W3:Y:S03]  /*18890*/  LDL.LU R28, [R1+0xf00] ;  /* 0x000f0000011c7983 */ /* 0x000ee60000300800 */
[----:B------:R0:W-:Y:S04]  /*188a0*/  STL.64 [R1+0xee0], R8 ;  /* 0x000ee00801007387 */ /* 0x0001e80000100a00 */
        /* <DEDUP_REMOVED lines=9> */
[----:B------:R-:W2:Y:S02]  /*18940*/  LDL.LU R11, [R1+0x31c] ;  /* 0x00031c00010b7983 */ /* 0x000ea40000300800 */
[----:B------:R-:W-:-:S02]  /*18950*/  IMAD.MOV.U32 R16, RZ, RZ, R19 ;  /* 0x000000ffff107224 */ /* 0x000fc400078e0013 */
[----:B------:R-:W-:Y:S01]  /*18960*/  IMAD.MOV.U32 R17, RZ, RZ, R18 ;  /* 0x000000ffff117224 */ /* 0x000fe200078e0012 */
[----:B------:R-:W-:Y:S01]  /*18970*/  STL.64 [R1+0xeb8], R26 ;  /* 0x000eb81a01007387 */ /* 0x000fe20000100a00 */
[----:B------:R-:W-:Y:S03]  /*18980*/  STL.64 [R1+0xeb0], R24 ;  /* 0x000eb01801007387 */ /* 0x000fe60000100a00 */
[----:B------:R0:W-:Y:S04]  /*18990*/  STL.64 [R1+0xec0], R16 ;  /* 0x000ec01001007387 */ /* 0x0001e80000100a00 */
        /* <DEDUP_REMOVED lines=8> */
[----:B-1----:R-:W-:Y:S01]  /*18a20*/  STL.64 [R1+0xd00], R6 ;  /* 0x000d000601007387 */ /* 0x002fe20000100a00 */
[----:B------:R0:W-:Y:S03]  /*18a30*/  STL.64 [R1+0xcf8], R4 ;  /* 0x000cf80401007387 */ /* 0x0001e60000100a00 */
[----:B0-----:R-:W3:Y:S01]  /*18a40*/  LDL.LU R4, [R1+0x2b0] ;  /* 0x0002b00001047983 */ /* 0x001ee20000300800 */
[----:B------:R-:W3:Y:S02]  /*18a50*/  LDL.LU R5, [R1+0x2b4] ;  /* 0x0002b40001057983 */ /* 0x000ee40000300800 */
[----:B------:R-:W3:Y:S02]  /*18a60*/  LDL.LU R6, [R1+0x2b8] ;  /* 0x0002b80001067983 */ /* 0x000ee40000300800 */
[----:B------:R-:W3:Y:S01]  /*18a70*/  LDL.LU R7, [R1+0x2bc] ;  /* 0x0002bc0001077983 */ /* 0x000ee20000300800 */
[C---:B--2---:R-:W-:Y:S01]  /*18a80*/  HMMA.16816.F32.BF16 R12, R20.reuse, R12, R8 ;  /* 0x0000000c140c723c */ /* 0x044fe20000041808 */
[----:B------:R-:W2:Y:S01]  /*18a90*/  LDL.LU.64 R10, [R1+0xef8] ;  /* 0x000ef800010a7983 */ /* 0x000ea20000300a00 */
[----:B------:R-:W2:Y:S11]  /*18aa0*/  LDL.LU.64 R8, [R1+0xef0] ;  /* 0x000ef00001087983 */ /* 0x000eb60000300a00 */
[----:B------:R-:W-:Y:S10]  /*18ab0*/  @!UPT UIADD3 URZ, URZ, URZ, URZ ;  /* 0x0000003f3f3ff290 */ /* 0x000ff4000fffe03f */
[----:B------:R0:W-:Y:S01]  /*18ac0*/  STL.64 [R1+0xd0], R12 ;  /* 0x0000d00c01007387 */ /* 0x0001e20000100a00 */
[----:B------:R2:W-:Y:S03]  /*18ad0*/  STL.64 [R1+0xd8], R14 ;  /* 0x0000d80e01007387 */ /* 0x0005e60000100a00 */
[----:B0-----:R-:W2:Y:S02]  /*18ae0*/  LDL.LU.64 R12, [R1+0xee8] ;  /* 0x000ee800010c7983 */ /* 0x001ea40000300a00 */
[C---:B--2---:R-:W-:Y:S02]  /*18af0*/  HMMA.16816.F32.BF16 R12, R20.reuse, R12, R8 ;  /* 0x0000000c140c723c */ /* 0x044fe40000041808 */
[----:B------:R-:W3:Y:S11]  /*18b00*/  LDL.LU.64 R8, [R1+0xee0] ;  /* 0x000ee00001087983 */ /* 0x000ef60000300a00 */
[----:B------:R-:W-:Y:S10]  /*18b10*/  @!UPT UIADD3 URZ, URZ, URZ, URZ ;  /* 0x0000003f3f3ff290 */ /* 0x000ff4000fffe03f */
[----:B------:R-:W-:Y:S01]  /*18b20*/  STL.64 [R1+0xc0], R12 ;  /* 0x0000c00c01007387 */ /* 0x000fe20000100a00 */
[----:B------:R-:W-:Y:S01]  /*18b30*/  STL.64 [R1+0xc8], R14 ;  /* 0x0000c80e01007387 */ /* 0x000fe20000100a00 */
[C---:B---3--:R-:W-:Y:S11]  /*18b40*/  HMMA.16816.F32.BF16 R8, R20.reuse, R8, R4 ;  /* 0x000000081408723c */ /* 0x048ff60000041804 */
        /* <DEDUP_REMOVED lines=8> */
[----:B------:R-:W-:Y:S02]  /*18bd0*/  STL.64 [R1+0xd58], R6 ;  /* 0x000d580601007387 */ /* 0x000fe40000100a00 */
[----:B------:R0:W-:Y:S02]  /*18be0*/  STL.64 [R1+0xd50], R4 ;  /* 0x000d500401007387 */ /* 0x0001e40000100a00 */
[----:B0-----:R-:W2:Y:S01]  /*18bf0*/  LDL.LU.64 R4, [R1+0x30] ;  /* 0x0000300001047983 */ /* 0x001ea20000300a00 */
[----:B------:R-:W3:Y:S01]  /*18c00*/  LDL.LU.64 R6, [R1+0x38] ;  /* 0x0000380001067983 */ /* 0x000ee20000300a00 */
[C---:B--2---:R-:W-:Y:S11]  /*18c10*/  HMMA.16816.F32.BF16 R8, R20.reuse, R4, R8 ;  /* 0x000000041408723c */ /* 0x044ff60000041808 */
[----:B------:R-:W-:Y:S11]  /*18c20*/  @!UPT UIADD3 URZ, URZ, URZ, URZ ;  /* 0x0000003f3f3ff290 */ /* 0x000ff6000fffe03f */
[----:B------:R-:W-:Y:S01]  /*18c30*/  @!UPT UIADD3 URZ, URZ, URZ, URZ ;  /* 0x0000003f3f3ff290 */ /* 0x000fe2000fffe03f */
[----:B------:R0:W-:Y:S01]  /*18c40*/  STL.64 [R1+0xa0], R8 ;  /* 0x0000a00801007387 */ /* 0x0001e20000100a00 */
[----:B------:R1:W-:Y:S03]  /*18c50*/  STL.64 [R1+0xa8], R10 ;  /* 0x0000a80a01007387 */ /* 0x0003e60000100a00 */
[----:B0-----:R-:W1:Y:S02]  /*18c60*/  LDL.LU.64 R8, [R1+0xec8] ;  /* 0x000ec80001087983 */ /* 0x001e640000300a00 */
[----:B-1----:R-:W-:Y:S02]  /*18c70*/  HMMA.16816.F32.BF16 R8, R20, R8, R16 ;  /* 0x000000081408723c */ /* 0x002fe40000041810 */
[----:B------:R-:W2:Y:S01]  /*18c80*/  LDL.LU.64 R16, [R1+0xec0] ;  /* 0x000ec00001107983 */ /* 0x000ea20000300a00 */
[----:B------:R-:W-:Y:S02]  /*18c90*/  IMAD.MOV.U32 R14, RZ, RZ, R2 ;  /* 0x000000ffff0e7224 */ /* 0x000fe400078e0002 */
[----:B----4-:R-:W-:-:S02]  /*18ca0*/  IMAD.MOV.U32 R15, RZ, RZ, R0 ;  /* 0x000000ffff0f7224 */ /* 0x010fc400078e0000 */
[----:B------:R-:W-:Y:S02]  /*18cb0*/  IMAD.MOV.U32 R12, RZ, RZ, R28 ;  /* 0x000000ffff0c7224 */ /* 0x000fe400078e001c */
[----:B------:R-:W-:Y:S11]  /*18cc0*/  IMAD.MOV.U32 R13, RZ, RZ, R3 ;  /* 0x000000ffff0d7224 */ /* 0x000ff600078e0003 */
[----:B------:R-:W-:Y:S04]  /*18cd0*/  @!UPT UIADD3 URZ, URZ, URZ, URZ ;  /* 0x0000003f3f3ff290 */ /* 0x000fe8000fffe03f */
[----:B------:R-:W-:Y:S02]  /*18ce0*/  IMAD.MOV.U32 R0, RZ, RZ, R8 ;  /* 0x000000ffff007224 */ /* 0x000fe400078e0008 */
[----:B------:R-:W-:Y:S02]  /*18cf0*/  IMAD.MOV.U32 R2, RZ, RZ, R11 ;  /* 0x000000ffff027224 */ /* 0x000fe400078e000b */
[----:B------:R-:W-:Y:S02]  /*18d00*/  IMAD.MOV.U32 R28, RZ, RZ, R9 ;  /* 0x000000ffff1c7224 */ /* 0x000fe400078e0009 */
[----:B------:R-:W-:Y:S01]  /*18d10*/  IMAD.MOV.U32 R3, RZ, RZ, R10 ;  /* 0x000000ffff037224 */ /* 0x000fe200078e000a */
[----:B------:R-:W4:Y:S01]  /*18d20*/  LDL.LU R8, [R1+0x260] ;  /* 0x0002600001087983 */ /* 0x000f220000300800 */
[----:B------:R-:W4:Y:S02]  /*18d30*/  LDL.LU R9, [R1+0x264] ;  /* 0x0002640001097983 */ /* 0x000f240000300800 */
[----:B------:R-:W4:Y:S02]  /*18d40*/  LDL.LU R10, [R1+0x268] ;  /* 0x00026800010a7983 */ /* 0x000f240000300800 */
[----:B------:R-:W4:Y:S01]  /*18d50*/  LDL.LU R11, [R1+0x26c] ;  /* 0x00026c00010b7983 */ /* 0x000f220000300800 */
[----:B------:R-:W-:Y:S01]  /*18d60*/  STL [R1+0xca8], R2 ;  /* 0x000ca80201007387 */ /* 0x000fe20000100800 */
[----:B------:R-:W-:Y:S02]  /*18d70*/  STL [R1+0xca4], R3 ;  /* 0x000ca40301007387 */ /* 0x000fe40000100800 */
[----:B------:R-:W-:Y:S02]  /*18d80*/  STL [R1+0xca0], R28 ;  /* 0x000ca01c01007387 */ /* 0x000fe40000100800 */
[----:B------:R-:W-:Y:S01]  /*18d90*/  STL [R1+0xc9c], R0 ;  /* 0x000c9c0001007387 */ /* 0x000fe20000100800 */
        /* <DEDUP_REMOVED lines=8> */
[----:B------:R-:W2:Y:S01]  /*18e20*/  LDL.LU.64 R26, [R1+0xea0] ;  /* 0x000ea000011a7983 */ /* 0x000ea20000300a00 */
[----:B------:R-:W2:Y:S11]  /*18e30*/  LDL.LU.64 R24, [R1+0xe98] ;  /* 0x000e980001187983 */ /* 0x000eb60000300a00 */
[----:B------:R-:W-:Y:S10]  /*18e40*/  @!UPT UIADD3 URZ, URZ, URZ, URZ ;  /* 0x0000003f3f3ff290 */ /* 0x000ff4000fffe03f */
[----:B------:R-:W-:Y:S02]  /*18e50*/  IMAD.MOV.U32 R2, RZ, RZ, R16 ;  /* 0x000000ffff027224 */ /* 0x000fe400078e0010 */
[----:B------:R-:W-:Y:S02]  /*18e60*/  IMAD.MOV.U32 R28, RZ, RZ, R18 ;  /* 0x000000ffff1c7224 */ /* 0x000fe400078e0012 */
[----:B------:R-:W-:Y:S02]  /*18e70*/  IMAD.MOV.U32 R0, RZ, RZ, R19 ;  /* 0x000000ffff007224 */ /* 0x000fe400078e0013 */
[----:B------:R-:W-:Y:S01]  /*18e80*/  IMAD.MOV.U32 R3, RZ, RZ, R17 ;  /* 0x000000ffff037224 */ /* 0x000fe200078e0011 */
[----:B------:R-:W4:Y:S01]  /*18e90*/  LDL.LU.64 R18, [R1+0xe90] ;  /* 0x000e900001127983 */ /* 0x000f220000300a00 */
[----:B------:R-:W4:Y:S02]  /*18ea0*/  LDL.LU.64 R16, [R1+0xe88] ;  /* 0x000e880001107983 */ /* 0x000f240000300a00 */
[----:B------:R-:W-:Y:S01]  /*18eb0*/  STL [R1+0xd48], R2 ;  /* 0x000d480201007387 */ /* 0x000fe20000100800 */
[----:B--2---:R-:W-:Y:S11]  /*18ec0*/  HMMA.16816.F32.BF16 R20, R20, R24, R12 ;  /* 0x000000181414723c */ /* 0x004ff6000004180c */
[----:B------:R-:W-:Y:S11]  /*18ed0*/  @!UPT UIADD3 URZ, URZ, URZ, URZ ;  /* 0x0000003f3f3ff290 */ /* 0x000ff6000fffe03f */
[----:B------:R-:W-:Y:S01]  /*18ee0*/  @!UPT UIADD3 URZ, URZ, URZ, URZ ;  /* 0x0000003f3f3ff290 */ /* 0x000fe2000fffe03f */
[----:B------:R0:W-:Y:S01]  /*18ef0*/  STL.64 [R1+0xc50], R22 ;  /* 0x000c501601007387 */ /* 0x0001e20000100a00 */
[----:B------:R-:W-:Y:S03]  /*18f00*/  STL.64 [R1+0xc48], R20 ;  /* 0x000c481401007387 */ /* 0x000fe60000100a00 */
[----:B0-----:R-:W2:Y:S01]  /*18f10*/  LDL.LU R22, [R1+0x8] ;  /* 0x0000080001167983 */ /* 0x001ea20000300800 */
[----:B------:R-:W2:Y:S02]  /*18f20*/  LDL.LU R23, [R1+0xc] ;  /* 0x00000c0001177983 */ /* 0x000ea40000300800 */
[----:B------:R-:W3:Y:S02]  /*18f30*/  LDL.LU R12, [R1+0x250] ;  /* 0x00025000010c7983 */ /* 0x000ee40000300800 */
[----:B------:R-:W3:Y:S01]  /*18f40*/  LDL.LU R13, [R1+0x254] ;  /* 0x00025400010d7983 */ /* 0x000ee20000300800 */
[----:B------:R-:W3:Y:S01]  /*18f50*/  LDL.LU R14, [R1+0x258] ;  /* 0x00025800010e7983 */ /* 0x000ee20000300800 */
[----:B------:R-:W3:Y:S03]  /*18f60*/  LDL.LU R15, [R1+0x25c] ;  /* 0x00025c00010f7983 */ /* 0x000ee60000300800 */
[----:B--2---:R0:W-:Y:S04]  /*18f70*/  STL.64 [R1+0xe38], R22 ;  /* 0x000e381601007387 */ /* 0x0041e80000100a00 */
[----:B0-----:R-:W2:Y:S04]  /*18f80*/  LDL.64 R22, [R1+0x28] ;  /* 0x0000280001167983 */ /* 0x001ea80000100a00 */
[----:B--2---:R0:W-:Y:S01]  /*18f90*/  STL.64 [R1+0xe48], R22 ;  /* 0x000e481601007387 */ /* 0x0041e20000100a00 */
[----:B------:R-:W2:Y:S02]  /*18fa0*/  LDL.LU R20, [R1+0x230] ;  /* 0x0002300001147983 */ /* 0x000ea40000300800 */
[----:B------:R-:W2:Y:S01]  /*18fb0*/  LDL.LU R21, [R1+0x234] ;  /* 0x0002340001157983 */ /* 0x000ea20000300800 */
[----:B0-----:R-:W2:Y:S01]  /*18fc0*/  LDL.LU R22, [R1+0x238] ;  /* 0x0002380001167983 */ /* 0x001ea20000300800 */
[----:B------:R-:W-:-:S05]  /*18fd0*/  IMAD.MOV.U32 R23, RZ, RZ, R29 ;  /* 0x000000ffff177224 */ /* 0x000fca00078e001d */
[----:B--2---:R0:W-:Y:S01]  /*18fe0*/  STL.64 [R1+0xe58], R22 ;  /* 0x000e581601007387 */ /* 0x0041e20000100a00 */
[----:B------:R-:W-:Y:S03]  /*18ff0*/  STL.64 [R1+0xe50], R20 ;  /* 0x000e501401007387 */ /* 0x000fe60000100a00 */
[----:B0-----:R-:W2:Y:S04]  /*19000*/  LDL.64 R22, [R1+0x48] ;  /* 0x0000480001167983 */ /* 0x001ea80000100a00 */
[----:B--2---:R0:W-:Y:S04]  /*19010*/  STL.64 [R1+0xe70], R22 ;  /* 0x000e701601007387 */ /* 0x0041e80000100a00 */
[----:B0-----:R-:W4:Y:S02]  /*19020*/  LDL.64 R22, [R1+0x68] ;  /* 0x0000680001167983 */ /* 0x001f240000100a00 */
[----:B----4-:R-:W-:Y:S01]  /*19030*/  HMMA.16816.F32.BF16 R8, R16, R22, R8 ;  /* 0x000000161008723c */ /* 0x010fe20000041808 */
[----:B------:R-:W-:Y:S11]  /*19040*/  IMAD.MOV.U32 R4, RZ, RZ, R22 ;  /* 0x000000ffff047224 */ /* 0x000ff600078e0016 */
[----:B------:R-:W-:Y:S11]  /*19050*/  @!UPT UIADD3 URZ, URZ, URZ, URZ ;  /* 0x0000003f3f3ff290 */ /* 0x000ff6000fffe03f */
[----:B------:R-:W-:Y:S01]  /*19060*/  STL.64 [R1+0x2c0], R8 ;  /* 0x0002c00801007387 */ /* 0x000fe20000100a00 */
[----:B------:R-:W-:Y:S02]  /*19070*/  STL.64 [R1+0x2c8], R10 ;  /* 0x0002c80a01007387 */ /* 0x000fe40000100a00 */
[----:B---3--:R-:W-:Y:S02]  /*19080*/  STL.64 [R1+0xe68], R6 ;  /* 0x000e680601007387 */ /* 0x008fe40000100a00 */
[----:B------:R0:W-:Y:S02]  /*19090*/  STL [R1+0xe60], R4 ;  /* 0x000e600401007387 */ /* 0x0001e40000100800 */
[----:B0-----:R-:W2:Y:S01]  /*190a0*/  LDL.LU R4, [R1+0x240] ;  /* 0x0002400001047983 */ /* 0x001ea20000300800 */
[----:B------:R-:W2:Y:S02]  /*190b0*/  LDL.LU R5, [R1+0x244] ;  /* 0x0002440001057983 */ /* 0x000ea40000300800 */
[----:B------:R-:W3:Y:S02]  /*190c0*/  LDL.LU R6, [R1+0x248] ;  /* 0x0002480001067983 */ /* 0x000ee40000300800 */
[----:B------:R-:W3:Y:S02]  /*190d0*/  LDL.LU R7, [R1+0x24c] ;  /* 0x00024c0001077983 */ /* 0x000ee40000300800 */
[----:B------:R-:W-:-:S02]  /*190e0*/  IMAD.MOV.U32 R24, RZ, RZ, R8 ;  /* 0x000000ffff187224 */ /* 0x000fc400078e0008 */
[----:B------:R-:W-:Y:S01]  /*190f0*/  IMAD.MOV.U32 R29, RZ, RZ, R9 ;  /* 0x000000ffff1d7224 */ /* 0x000fe200078e0009 */
[----:B---3--:R0:W-:Y:S01]  /*19100*/  STL.64 [R1+0xe80], R6 ;  /* 0x000e800601007387 */ /* 0x0081e20000100a00 */
[----:B--2---:R-:W-:Y:S03]  /*19110*/  STL.64 [R1+0xe78], R4 ;  /* 0x000e780401007387 */ /* 0x004fe60000100a00 */
[----:B0-----:R-:W2:Y:S01]  /*19120*/  LDL.64 R6, [R1+0x58] ;  /* 0x0000580001067983 */ /* 0x001ea20000100a00 */
[----:B------:R-:W3:Y:S02]  /*19130*/  LDL.LU R8, [R1+0xf0] ;  /* 0x0000f00001087983 */ /* 0x000ee40000300800 */
[----:B------:R-:W3:Y:S02]  /*19140*/  LDL.LU R9, [R1+0xf4] ;  /* 0x0000f40001097983 */ /* 0x000ee40000300800 */
[----:B------:R-:W4:Y:S01]  /*19150*/  LDL.LU R10, [R1+0xf8] ;  /* 0x0000f800010a7983 */ /* 0x000f220000300800 */
[----:B------:R-:W4:Y:S01]  /*19160*/  LDL.LU R11, [R1+0xfc] ;  /* 0x0000fc00010b7983 */ /* 0x000f220000300800 */
[----:B------:R-:W-:-:S02]  /*19170*/  IMAD.MOV.U32 R2, RZ, RZ, R23 ;  /* 0x000000ffff027224 */ /* 0x000fc400078e0017 */
[----:B--2---:R-:W-:Y:S01]  /*19180*/  HMMA.16816.F32.BF16 R20, R16, R6, R12 ;  /* 0x000000061014723c */ /* 0x004fe2000004180c */
[----:B----4-:R0:W-:Y:S01]  /*19190*/  STL.64 [R1+0xda0], R10 ;  /* 0x000da00a01007387 */ /* 0x0101e20000100a00 */
[----:B---3--:R1:W-:Y:S05]  /*191a0*/  STL.64 [R1+0xd98], R8 ;  /* 0x000d980801007387 */ /* 0x0083ea0000100a00 */
[----:B------:R-:W-:Y:S01]  /*191b0*/  IMAD.MOV.U32 R12, RZ, RZ, R6 ;  /* 0x000000ffff0c7224 */ /* 0x000fe200078e0006 */
[----:B0-----:R-:W2:Y:S04]  /*191c0*/  LDL R10, [R1+0x18] ;  /* 0x00001800010a7983 */ /* 0x001ea80000100800 */
[----:B------:R-:W2:Y:S01]  /*191d0*/  LDL R11, [R1+0x1c] ;  /* 0x00001c00010b7983 */ /* 0x000ea20000100800 */
[----:B------:R-:W-:Y:S02]  /*191e0*/  STL [R1+0xb5c], R24 ;  /* 0x000b5c1801007387 */ /* 0x000fe40000100800 */
[----:B------:R-:W-:Y:S02]  /*191f0*/  STL [R1+0xb58], R29 ;  /* 0x000b581d01007387 */ /* 0x000fe40000100800 */
[----:B-1----:R-:W-:-:S02]  /*19200*/  IMAD.MOV.U32 R9, RZ, RZ, R7 ;  /* 0x000000ffff097224 */ /* 0x002fc400078e0007 */
[----:B------:R-:W3:Y:S01]  /*19210*/  LDL.LU.64 R6, [R1+0xe80] ;  /* 0x000e800001067983 */ /* 0x000ee20000300a00 */
[----:B------:R-:W3:Y:S03]  /*19220*/  LDL.LU.64 R4, [R1+0xe78] ;  /* 0x000e780001047983 */ /* 0x000ee60000300a00 */
[----:B------:R-:W-:Y:S02]  /*19230*/  STL.64 [R1+0x2b0], R20 ;  /* 0x0002b01401007387 */ /* 0x000fe40000100a00 */
[----:B------:R0:W-:Y:S02]  /*19240*/  STL.64 [R1+0x2b8], R22 ;  /* 0x0002b81601007387 */ /* 0x0001e40000100a00 */
[----:B0-----:R-:W3:Y:S01]  /*19250*/  LDL.LU.64 R22, [R1+0xe70] ;  /* 0x000e700001167983 */ /* 0x001ee20000300a00 */
[----:B------:R-:W-:Y:S02]  /*19260*/  IMAD.MOV.U32 R25, RZ, RZ, R20 ;  /* 0x000000ffff197224 */ /* 0x000fe400078e0014 */
[----:B------:R0:W-:Y:S02]  /*19270*/  STL [R1+0xe40], R12 ;  /* 0x000e400c01007387 */ /* 0x0001e40000100800 */
[----:B0-----:R-:W4:Y:S01]  /*19280*/  LDL.LU R12, [R1+0x220] ;  /* 0x00022000010c7983 */ /* 0x001f220000300800 */
[----:B------:R-:W4:Y:S02]  /*19290*/  LDL.LU R13, [R1+0x224] ;  /* 0x00022400010d7983 */ /* 0x000f240000300800 */
[----:B------:R-:W4:Y:S02]  /*192a0*/  LDL.LU R14, [R1+0x228] ;  /* 0x00022800010e7983 */ /* 0x000f240000300800 */
[----:B------:R-:W4:Y:S01]  /*192b0*/  LDL.LU R15, [R1+0x22c] ;  /* 0x00022c00010f7983 */ /* 0x000f220000300800 */
[----:B------:R0:W-:Y:S01]  /*192c0*/  STL [R1+0xb60], R25 ;  /* 0x000b601901007387 */ /* 0x0001e20000100800 */
[----:B------:R1:W-:Y:S02]  /*192d0*/  STL.64 [R1+0xe30], R26 ;  /* 0x000e301a01007387 */ /* 0x0003e40000100a00 */
[----:B------:R-:W2:Y:S01]  /*192e0*/  LDL.LU R24, [R1+0x210] ;  /* 0x0002100001187983 */ /* 0x000ea20000300800 */
[----:B0-----:R-:W2:Y:S01]  /*192f0*/  LDL.LU R25, [R1+0x214] ;  /* 0x0002140001197983 */ /* 0x001ea20000300800 */
[----:B-1----:R-:W2:Y:S02]  /*19300*/  LDL.LU R26, [R1+0x218] ;  /* 0x00021800011a7983 */ /* 0x002ea40000300800 */
[----:B------:R-:W2:Y:S01]  /*19310*/  LDL.LU R27, [R1+0x21c] ;  /* 0x00021c00011b7983 */ /* 0x000ea20000300800 */
[C---:B---3--:R-:W-:Y:S01]  /*19320*/  HMMA.16816.F32.BF16 R4, R16.reuse, R22, R4 ;  /* 0x000000161004723c */ /* 0x048fe20000041804 */
[----:B------:R-:W-:Y:S11]  /*19330*/  IMAD.MOV.U32 R8, RZ, RZ, R22 ;  /* 0x000000ffff087224 */ /* 0x000ff600078e0016 */
[----:B------:R-:W-:Y:S11]  /*19340*/  @!UPT UIADD3 URZ, URZ, URZ, URZ ;  /* 0x0000003f3f3ff290 */ /* 0x000ff6000fffe03f */
[----:B------:R0:W-:Y:S01]  /*19350*/  STL.64 [R1+0x2e0], R4 ;  /* 0x0002e00401007387 */ /* 0x0001e20000100a00 */
[----:B------:R1:W-:Y:S02]  /*19360*/  STL.64 [R1+0x2e8], R6 ;  /* 0x0002e80601007387 */ /* 0x0003e40000100a00 */
[----:B0-----:R-:W-:Y:S01]  /*19370*/  IMAD.MOV.U32 R5, RZ, RZ, R23 ;  /* 0x000000ffff057224 */ /* 0x001fe200078e0017 */
[----:B-1----:R-:W3:Y:S01]  /*19380*/  LDL.LU.64 R6, [R1+0xe68] ;  /* 0x000e680001067983 */ /* 0x002ee20000300a00 */
[----:B------:R-:W2:Y:S02]  /*19390*/  LDL.LU R4, [R1+0xe60] ;  /* 0x000e600001047983 */ /* 0x000ea40000300800 */
[----:B------:R-:W3:Y:S02]  /*193a0*/  LDL.LU.64 R22, [R1+0xe58] ;  /* 0x000e580001167983 */ /* 0x000ee40000300a00 */
[----:B------:R-:W3:Y:S02]  /*193b0*/  LDL.LU.64 R20, [R1+0xe50] ;  /* 0x000e500001147983 */ /* 0x000ee40000300a00 */
[----:B---3--:R-:W-:Y:S11]  /*193c0*/  HMMA.16816.F32.BF16 R20, R16, R6, R20 ;  /* 0x000000061014723c */ /* 0x008ff60000041814 */
[----:B------:R-:W-:Y:S11]  /*193d0*/  @!UPT UIADD3 URZ, URZ, URZ, URZ ;  /* 0x0000003f3f3ff290 */ /* 0x000ff6000fffe03f */
[----:B------:R-:W-:Y:S01]  /*193e0*/  @!UPT UIADD3 URZ, URZ, URZ, URZ ;  /* 0x0000003f3f3ff290 */ /* 0x000fe2000fffe03f */
[----:B------:R-:W-:Y:S01]  /*193f0*/  STL.64 [R1+0x2d0], R20 ;  /* 0x0002d01401007387 */ /* 0x000fe20000100a00 */
[----:B------:R0:W-:Y:S03]  /*19400*/  STL.64 [R1+0x2d8], R22 ;  /* 0x0002d81601007387 */ /* 0x0001e60000100a00 */
[----:B0-----:R-:W4:Y:S01]  /*19410*/  LDL.LU.64 R22, [R1+0xe48] ;  /* 0x000e480001167983 */ /* 0x001f220000300a00 */
[----:B------:R0:W-:Y:S02]  /*19420*/  STL.64 [R1+0xdd0], R6 ;  /* 0x000dd00601007387 */ /* 0x0001e40000100a00 */
[----:B0-----:R-:W-:Y:S02]  /*19430*/  IMAD.MOV.U32 R6, RZ, RZ, R8 ;  /* 0x000000ffff067224 */ /* 0x001fe400078e0008 */
[----:B------:R-:W-:-:S05]  /*19440*/  IMAD.MOV.U32 R7, RZ, RZ, R5 ;  /* 0x000000ffff077224 */ /* 0x000fca00078e0005 */
[----:B------:R-:W-:Y:S01]  /*19450*/  STL.64 [R1+0xde8], R6 ;  /* 0x000de80601007387 */ /* 0x000fe20000100a00 */
[C---:B----4-:R-:W-:Y:S11]  /*19460*/  HMMA.16816.F32.BF16 R12, R16.reuse, R22, R12 ;  /* 0x00000016100c723c */ /* 0x050ff6000004180c */
[----:B------:R-:W-:Y:S11]  /*19470*/  @!UPT UIADD3 URZ, URZ, URZ, URZ ;  /* 0x0000003f3f3ff290 */ /* 0x000ff6000fffe03f */
[----:B------:R-:W-:Y:S01]  /*19480*/  @!UPT UIADD3 URZ, URZ, URZ, URZ ;  /* 0x0000003f3f3ff290 */ /* 0x000fe2000fffe03f */
[----:B------:R0:W-:Y:S01]  /*19490*/  STL.64 [R1+0x270], R12 ;  /* 0x0002700c01007387 */ /* 0x0001e20000100a00 */
[----:B------:R-:W-:Y:S03]  /*194a0*/  STL.64 [R1+0x278], R14 ;  /* 0x0002780e01007387 */ /* 0x000fe60000100a00 */
[----:B0-----:R-:W3:Y:S01]  /*194b0*/  LDL.LU R12, [R1+0xe40] ;  /* 0x000e4000010c7983 */ /* 0x001ee20000300800 */
[----:B--2---:R-:W-:Y:S01]  /*194c0*/  HMMA.16816.F32.BF16 R24, R16, R10, R24 ;  /* 0x0000000a1018723c */ /* 0x004fe20000041818 */
[----:B------:R-:W-:Y:S02]  /*194d0*/  IMAD.MOV.U32 R8, RZ, RZ, R22 ;  /* 0x000000ffff087224 */ /* 0x000fe400078e0016 */
[----:B------:R-:W-:Y:S02]  /*194e0*/  IMAD.MOV.U32 R5, RZ, RZ, R23 ;  /* 0x000000ffff057224 */ /* 0x000fe400078e0017 */
[----:B------:R-:W2:Y:S01]  /*194f0*/  LDL.LU.64 R22, [R1+0xe38] ;  /* 0x000e380001167983 */ /* 0x000ea20000300a00 */
[----:B------:R-:W-:Y:S11]  /*19500*/  IMAD.MOV.U32 R7, RZ, RZ, R9 ;  /* 0x000000ffff077224 */ /* 0x000ff600078e0009 */
[----:B------:R-:W-:Y:S06]  /*19510*/  @!UPT UIADD3 URZ, URZ, URZ, URZ ;  /* 0x0000003f3f3ff290 */ /* 0x000fec000fffe03f */
[----:B------:R0:W-:Y:S01]  /*19520*/  STL.64 [R1+0x220], R24 ;  /* 0x0002201801007387 */ /* 0x0001e20000100a00 */
[----:B------:R1:W-:Y:S03]  /*19530*/  STL.64 [R1+0x228], R26 ;  /* 0x0002281a01007387 */ /* 0x0003e60000100a00 */
[----:B0-----:R-:W2:Y:S01]  /*19540*/  LDL.LU R24, [R1+0x200] ;  /* 0x0002000001187983 */ /* 0x001ea20000300800 */
[----:B------:R-:W2:Y:S02]  /*19550*/  LDL.LU R25, [R1+0x204] ;  /* 0x0002040001197983 */ /* 0x000ea40000300800 */
[----:B-1----:R-:W2:Y:S02]  /*19560*/  LDL.LU R26, [R1+0x208] ;  /* 0x00020800011a7983 */ /* 0x002ea40000300800 */
[----:B------:R-:W2:Y:S02]  /*19570*/  LDL.LU R27, [R1+0x20c] ;  /* 0x00020c00011b7983 */ /* 0x000ea40000300800 */
[----:B---3--:R-:W-:-:S05]  /*19580*/  IMAD.MOV.U32 R6, RZ, RZ, R12 ;  /* 0x000000ffff067224 */ /* 0x008fca00078e000c */
[----:B------:R-:W-:Y:S01]  /*19590*/  STL.64 [R1+0xe00], R6 ;  /* 0x000e000601007387 */ /* 0x000fe20000100a00 */
[----:B------:R0:W-:Y:S02]  /*195a0*/  STL.64 [R1+0xdb0], R10 ;  /* 0x000db00a01007387 */ /* 0x0001e40000100a00 */
[----:B0-----:R-:W-:Y:S02]  /*195b0*/  IMAD.MOV.U32 R10, RZ, RZ, R8 ;  /* 0x000000ffff0a7224 */ /* 0x001fe400078e0008 */
[----:B------:R-:W-:-:S05]  /*195c0*/  IMAD.MOV.U32 R11, RZ, RZ, R5 ;  /* 0x000000ffff0b7224 */ /* 0x000fca00078e0005 */
[----:B------:R0:W-:Y:S01]  /*195d0*/  STL.64 [R1+0xdc8], R10 ;  /* 0x000dc80a01007387 */ /* 0x0001e20000100a00 */
[----:B------:R-:W3:Y:S02]  /*195e0*/  LDL.LU R8, [R1+0x120] ;  /* 0x0001200001087983 */ /* 0x000ee40000300800 */
[----:B------:R-:W3:Y:S01]  /*195f0*/  LDL.LU R9, [R1+0x124] ;  /* 0x0001240001097983 */ /* 0x000ee20000300800 */
[----:B0-----:R-:W4:Y:S01]  /*19600*/  LDL.LU R10, [R1+0x128] ;  /* 0x00012800010a7983 */ /* 0x001f220000300800 */
[----:B------:R-:W4:Y:S02]  /*19610*/  LDL.LU R11, [R1+0x12c] ;  /* 0x00012c00010b7983 */ /* 0x000f240000300800 */
[----:B------:R-:W2:Y:S02]  /*19620*/  LDL.LU R12, [R1+0x1e0] ;  /* 0x0001e000010c7983 */ /* 0x000ea40000300800 */
[----:B------:R-:W2:Y:S01]  /*19630*/  LDL.LU R13, [R1+0x1e4] ;  /* 0x0001e400010d7983 */ /* 0x000ea20000300800 */
[----:B------:R-:W2:Y:S01]  /*19640*/  LDL.LU R14, [R1+0x1e8] ;  /* 0x0001e800010e7983 */ /* 0x000ea20000300800 */
[----:B------:R-:W2:Y:S03]  /*19650*/  LDL.LU R15, [R1+0x1ec] ;  /* 0x0001ec00010f7983 */ /* 0x000ea60000300800 */
[----:B----4-:R-:W-:Y:S01]  /*19660*/  STL.64 [R1+0xde0], R10 ;  /* 0x000de00a01007387 */ /* 0x010fe20000100a00 */
[----:B---3--:R0:W-:Y:S03]  /*19670*/  STL.64 [R1+0xdd8], R8 ;  /* 0x000dd80801007387 */ /* 0x0081e60000100a00 */
[----:B0-----:R-:W3:Y:S01]  /*19680*/  LDL.LU R8, [R1+0x130] ;  /* 0x0001300001087983 */ /* 0x001ee20000300800 */
[----:B------:R-:W3:Y:S02]  /*19690*/  LDL.LU R9, [R1+0x134] ;  /* 0x0001340001097983 */ /* 0x000ee40000300800 */
[----:B------:R-:W4:Y:S02]  /*196a0*/  LDL.LU R10, [R1+0x138] ;  /* 0x00013800010a7983 */ /* 0x000f240000300800 */
[----:B------:R-:W4:Y:S01]  /*196b0*/  LDL.LU R11, [R1+0x13c] ;  /* 0x00013c00010b7983 */ /* 0x000f220000300800 */
[----:B--2---:R-:W-:Y:S01]  /*196c0*/  HMMA.16816.F32.BF16 R24, R16, R22, R24 ;  /* 0x000000161018723c */ /* 0x004fe20000041818 */
[----:B----4-:R-:W-:Y:S01]  /*196d0*/  STL.64 [R1+0xdf8], R10 ;  /* 0x000df80a01007387 */ /* 0x010fe20000100a00 */
[----:B---3--:R0:W-:Y:S03]  /*196e0*/  STL.64 [R1+0xdf0], R8 ;  /* 0x000df00801007387 */ /* 0x0081e60000100a00 */
        /* <DEDUP_REMOVED lines=8> */
[----:B------:R-:W2:Y:S02]  /*19770*/  LDL.LU R10, [R1+0x158] ;  /* 0x00015800010a7983 */ /* 0x000ea40000300800 */
[----:B------:R-:W2:Y:S02]  /*19780*/  LDL.LU R11, [R1+0x15c] ;  /* 0x00015c00010b7983 */ /* 0x000ea40000300800 */
[----:B------:R-:W-:Y:S01]  /*19790*/  STL.64 [R1+0x290], R24 ;  /* 0x0002901801007387 */ /* 0x000fe20000100a00 */
[----:B------:R0:W-:Y:S03]  /*197a0*/  STL.64 [R1+0x298], R26 ;  /* 0x0002981a01007387 */ /* 0x0001e60000100a00 */
[----:B0-----:R-:W3:Y:S01]  /*197b0*/  LDL.LU.64 R26, [R1+0xe30] ;  /* 0x000e3000011a7983 */ /* 0x001ee20000300a00 */
[----:B------:R3:W-:Y:S02]  /*197c0*/  STL.64 [R1+0xda8], R22 ;  /* 0x000da81601007387 */ /* 0x0007e40000100a00 */
[----:B------:R-:W4:Y:S02]  /*197d0*/  LDL.LU R20, [R1+0x100] ;  /* 0x0001000001147983 */ /* 0x000f240000300800 */
[----:B------:R-:W4:Y:S02]  /*197e0*/  LDL.LU R21, [R1+0x104] ;  /* 0x0001040001157983 */ /* 0x000f240000300800 */
[----:B---3--:R-:W-:-:S02]  /*197f0*/  IMAD.MOV.U32 R22, RZ, RZ, R26 ;  /* 0x000000ffff167224 */ /* 0x008fc400078e001a */
[----:B------:R-:W-:Y:S01]  /*19800*/  IMAD.MOV.U32 R23, RZ, RZ, R27 ;  /* 0x000000ffff177224 */ /* 0x000fe200078e001b */
[----:B------:R-:W3:Y:S01]  /*19810*/  LDL.LU R26, [R1+0xe2c] ;  /* 0x000e2c00011a7983 */ /* 0x000ee20000300800 */
[----:B------:R-:W3:Y:S03]  /*19820*/  LDL.LU R27, [R1+0xe28] ;  /* 0x000e2800011b7983 */ /* 0x000ee60000300800 */
[----:B------:R-:W-:Y:S01]  /*19830*/  STL.64 [R1+0xdc0], R22 ;  /* 0x000dc01601007387 */ /* 0x000fe20000100a00 */
[----:B----4-:R0:W-:Y:S03]  /*19840*/  STL.64 [R1+0xdb8], R20 ;  /* 0x000db81401007387 */ /* 0x0101e60000100a00 */
[----:B0-----:R-:W4:Y:S01]  /*19850*/  LDL.LU R20, [R1+0x110] ;  /* 0x0001100001147983 */ /* 0x001f220000300800 */
[----:B------:R-:W4:Y:S02]  /*19860*/  LDL.LU R21, [R1+0x114] ;  /* 0x0001140001157983 */ /* 0x000f240000300800 */
[----:B------:R-:W4:Y:S02]  /*19870*/  LDL.LU R22, [R1+0x118] ;  /* 0x0001180001167983 */ /* 0x000f240000300800 */
[----:B------:R-:W4:Y:S01]  /*19880*/  LDL.LU R23, [R1+0x11c] ;  /* 0x00011c0001177983 */ /* 0x000f220000300800 */
[----:B---3--:R-:W-:Y:S01]  /*19890*/  HMMA.16816.F32.BF16 R16, R16, R26, R12 ;  /* 0x0000001a1010723c */ /* 0x008fe2000004180c */
[----:B------:R-:W2:Y:S01]  /*198a0*/  LDL.LU.64 R14, [R1+0xe20] ;  /* 0x000e2000010e7983 */ /* 0x000ea20000300a00 */
[----:B------:R-:W2:Y:S02]  /*198b0*/  LDL.LU.64 R12, [R1+0xe18] ;  /* 0x000e1800010c7983 */ /* 0x000ea40000300a00 */
[----:B------:R-:W-:-:S02]  /*198c0*/  IMAD.MOV.U32 R6, RZ, RZ, R4 ;  /* 0x000000ffff067224 */ /* 0x000fc400078e0004 */
[----:B------:R-:W-:Y:S11]  /*198d0*/  IMAD.MOV.U32 R7, RZ, RZ, R2 ;  /* 0x000000ffff077224 */ /* 0x000ff600078e0002 */
[----:B------:R-:W-:Y:S06]  /*198e0*/  @!UPT UIADD3 URZ, URZ, URZ, URZ ;  /* 0x0000003f3f3ff290 */ /* 0x000fec000fffe03f */
[----:B------:R0:W-:Y:S01]  /*198f0*/  STL.64 [R1+0x280], R16 ;  /* 0x0002801001007387 */ /* 0x0001e20000100a00 */
[----:B------:R1:W-:Y:S03]  /*19900*/  STL.64 [R1+0x288], R18 ;  /* 0x0002881201007387 */ /* 0x0003e60000100a00 */
[----:B0-----:R-:W3:Y:S01]  /*19910*/  LDL.LU R16, [R1+0x1d0] ;  /* 0x0001d00001107983 */ /* 0x001ee20000300800 */
[----:B------:R-:W3:Y:S02]  /*19920*/  LDL.LU R17, [R1+0x1d4] ;  /* 0x0001d40001117983 */ /* 0x000ee40000300800 */
[----:B-1----:R-:W3:Y:S02]  /*19930*/  LDL.LU R18, [R1+0x1d8] ;  /* 0x0001d80001127983 */ /* 0x002ee40000300800 */
[----:B------:R-:W3:Y:S01]  /*19940*/  LDL.LU R19, [R1+0x1dc] ;  /* 0x0001dc0001137983 */ /* 0x000ee20000300800 */
[C---:B--2---:R-:W-:Y:S01]  /*19950*/  HMMA.16816.F32.BF16 R4, R12.reuse, R6, R8 ;  /* 0x000000060c04723c */ /* 0x044fe20000041808 */
[----:B------:R-:W2:Y:S01]  /*19960*/  LDL.LU.64 R10, [R1+0xe10] ;  /* 0x000e1000010a7983 */ /* 0x000ea20000300a00 */
[----:B------:R-:W2:Y:S11]  /*19970*/  LDL.LU.64 R8, [R1+0xe08] ;  /* 0x000e080001087983 */ /* 0x000eb60000300a00 */
[----:B------:R-:W-:Y:S10]  /*19980*/  @!UPT UIADD3 URZ, URZ, URZ, URZ ;  /* 0x0000003f3f3ff290 */ /* 0x000ff4000fffe03f */
        /* <DEDUP_REMOVED lines=17> */
[C---:B--2---:R-:W-:Y:S11]  /*19aa0*/  HMMA.16816.F32.BF16 R8, R12.reuse, R6, R8 ;  /* 0x000000060c08723c */ /* 0x044ff60000041808 */
[----:B------:R-:W-:Y:S11]  /*19ab0*/  @!UPT UIADD3 URZ, URZ, URZ, URZ ;  /* 0x0000003f3f3ff290 */ /* 0x000ff6000fffe03f */
[----:B------:R-:W-:Y:S01]  /*19ac0*/  @!UPT UIADD3 URZ, URZ, URZ, URZ ;  /* 0x0000003f3f3ff290 */ /* 0x000fe2000fffe03f */
[----:B------:R-:W-:Y:S01]  /*19ad0*/  STL.64 [R1+0x330], R8 ;  /* 0x0003300801007387 */ /* 0x000fe20000100a00 */
[----:B------:R0:W-:Y:S03]  /*19ae0*/  STL.64 [R1+0x338], R10 ;  /* 0x0003380a01007387 */ /* 0x0001e60000100a00 */
[----:B0-----:R-:W4:Y:S01]  /*19af0*/  LDL.LU.64 R10, [R1+0xdc8] ;  /* 0x000dc800010a7983 */ /* 0x001f220000300a00 */
[----:B------:R0:W-:Y:S02]  /*19b00*/  STL.64 [R1+0xd60], R6 ;  /* 0x000d600601007387 */ /* 0x0001e40000100a00 */
[----:B------:R-:W2:Y:S02]  /*19b10*/  LDL.LU R4, [R1+0x1b0] ;  /* 0x0001b00001047983 */ /* 0x000ea40000300800 */
[----:B------:R-:W2:Y:S01]  /*19b20*/  LDL.LU R5, [R1+0x1b4] ;  /* 0x0001b40001057983 */ /* 0x000ea20000300800 */
[----:B0-----:R-:W2:Y:S01]  /*19b30*/  LDL.LU R6, [R1+0x1b8] ;  /* 0x0001b80001067983 */ /* 0x001ea20000300800 */
[----:B------:R-:W2:Y:S01]  /*19b40*/  LDL.LU R7, [R1+0x1bc] ;  /* 0x0001bc0001077983 */ /* 0x000ea20000300800 */
[C---:B----4-:R-:W-:Y:S02]  /*19b50*/  HMMA.16816.F32.BF16 R8, R12.reuse, R10, R20 ;  /* 0x0000000a0c08723c */ /* 0x050fe40000041814 */
[----:B--2---:R-:W-:Y:S01]  /*19b60*/  STL.64 [R1+0xd70], R6 ;  /* 0x000d700601007387 */ /* 0x004fe20000100a00 */
[----:B------:R0:W-:Y:S03]  /*19b70*/  STL.64 [R1+0xd68], R4 ;  /* 0x000d680401007387 */ /* 0x0001e60000100a00 */
[----:B0-----:R-:W2:Y:S01]  /*19b80*/  LDL.LU R4, [R1+0x1c0] ;  /* 0x0001c00001047983 */ /* 0x001ea20000300800 */
[----:B------:R-:W2:Y:S02]  /*19b90*/  LDL.LU R5, [R1+0x1c4] ;  /* 0x0001c40001057983 */ /* 0x000ea40000300800 */
[----:B------:R-:W2:Y:S02]  /*19ba0*/  LDL.LU R6, [R1+0x1c8] ;  /* 0x0001c80001067983 */ /* 0x000ea40000300800 */
[----:B------:R-:W2:Y:S01]  /*19bb0*/  LDL.LU R7, [R1+0x1cc] ;  /* 0x0001cc0001077983 */ /* 0x000ea20000300800 */
[----:B------:R-:W4:Y:S01]  /*19bc0*/  LDL.LU.64 R22, [R1+0xdc0] ;  /* 0x000dc00001167983 */ /* 0x000f220000300a00 */
[----:B------:R-:W4:Y:S10]  /*19bd0*/  LDL.LU.64 R20, [R1+0xdb8] ;  /* 0x000db80001147983 */ /* 0x000f340000300a00 */
[----:B------:R-:W-:Y:S02]  /*19be0*/  STL.64 [R1+0x320], R8 ;  /* 0x0003200801007387 */ /* 0x000fe40000100a00 */
[----:B------:R0:W-:Y:S02]  /*19bf0*/  STL.64 [R1+0x328], R10 ;  /* 0x0003280a01007387 */ /* 0x0001e40000100a00 */
[----:B0-----:R-:W4:Y:S02]  /*19c00*/  LDL.LU.64 R10, [R1+0xdb0] ;  /* 0x000db000010a7983 */ /* 0x001f240000300a00 */
[C---:B----4-:R-:W-:Y:S02]  /*19c10*/  HMMA.16816.F32.BF16 R8, R12.reuse, R10, R20 ;  /* 0x0000000a0c08723c */ /* 0x050fe40000041814 */
[----:B------:R-:W4:Y:S11]  /*19c20*/  LDL.LU.64 R22, [R1+0xda8] ;  /* 0x000da80001167983 */ /* 0x000f360000300a00 */
[----:B------:R-:W-:Y:S10]  /*19c30*/  @!UPT UIADD3 URZ, URZ, URZ, URZ ;  /* 0x0000003f3f3ff290 */ /* 0x000ff4000fffe03f */
[----:B------:R-:W-:Y:S01]  /*19c40*/  STL.64 [R1+0x310], R8 ;  /* 0x0003100801007387 */ /* 0x000fe20000100a00 */
[----:B------:R0:W-:Y:S03]  /*19c50*/  STL.64 [R1+0x318], R10 ;  /* 0x0003180a01007387 */ /* 0x0001e60000100a00 */
[----:B0-----:R-:W4:Y:S01]  /*19c60*/  LDL.LU.64 R10, [R1+0xda0] ;  /* 0x000da000010a7983 */ /* 0x001f220000300a00 */
[----:B------:R-:W4:Y:S02]  /*19c70*/  LDL.LU.64 R8, [R1+0xd98] ;  /* 0x000d980001087983 */ /* 0x000f240000300a00 */
[C---:B----4-:R-:W-:Y:S11]  /*19c80*/  HMMA.16816.F32.BF16 R8, R12.reuse, R22, R8 ;  /* 0x000000160c08723c */ /* 0x050ff60000041808 */
[----:B------:R-:W-:Y:S11]  /*19c90*/  @!UPT UIADD3 URZ, URZ, URZ, URZ ;  /* 0x0000003f3f3ff290 */ /* 0x000ff6000fffe03f */
[----:B------:R-:W-:Y:S01]  /*19ca0*/  @!UPT UIADD3 URZ, URZ, URZ, URZ ;  /* 0x0000003f3f3ff290 */ /* 0x000fe2000fffe03f */
[----:B------:R-:W-:Y:S01]  /*19cb0*/  STL.64 [R1+0x300], R8 ;  /* 0x0003000801007387 */ /* 0x000fe20000100a00 */
[----:B------:R0:W-:Y:S03]  /*19cc0*/  STL.64 [R1+0x308], R10 ;  /* 0x0003080a01007387 */ /* 0x0001e60000100a00 */
[----:B0-----:R-:W4:Y:S01]  /*19cd0*/  LDL.LU.64 R10, [R1+0xd90] ;  /* 0x000d9000010a7983 */ /* 0x001f220000300a00 */
[----:B------:R-:W4:Y:S02]  /*19ce0*/  LDL.LU.64 R8, [R1+0xd88] ;  /* 0x000d880001087983 */ /* 0x000f240000300a00 */
[----:B----4-:R-:W-:Y:S01]  /*19cf0*/  HMMA.16816.F32.BF16 R12, R12, R26, R8 ;  /* 0x0000001a0c0c723c */ /* 0x010fe20000041808 */
[----:B------:R-:W3:Y:S01]  /*19d00*/  LDL.LU.64 R10, [R1+0xd80] ;  /* 0x000d8000010a7983 */ /* 0x000ee20000300a00 */
[----:B------:R-:W3:Y:S11]  /*19d10*/  LDL.LU.64 R8, [R1+0xd78] ;  /* 0x000d780001087983 */ /* 0x000ef60000300a00 */
[----:B------:R-:W-:Y:S10]  /*19d20*/  @!UPT UIADD3 URZ, URZ, URZ, URZ ;  /* 0x0000003f3f3ff290 */ /* 0x000ff4000fffe03f */
[----:B------:R-:W-:Y:S01]  /*19d30*/  STL.64 [R1+0x2f0], R12 ;  /* 0x0002f00c01007387 */ /* 0x000fe20000100a00 */
[----:B------:R0:W-:Y:S03]  /*19d40*/  STL.64 [R1+0x2f8], R14 ;  /* 0x0002f80e01007387 */ /* 0x0001e60000100a00 */
[----:B0-----:R-:W3:Y:S01]  /*19d50*/  LDL.LU.64 R14, [R1+0x68] ;  /* 0x00006800010e7983 */ /* 0x001ee20000300a00 */
[----:B------:R-:W-:Y:S01]  /*19d60*/  STL.64 [R1+0xd08], R26 ;  /* 0x000d081a01007387 */ /* 0x000fe20000100a00 */
[----:B---3--:R-:W-:Y:S11]  /*19d70*/  HMMA.16816.F32.BF16 R16, R8, R14, R16 ;  /* 0x0000000e0810723c */ /* 0x008ff60000041810 */
[----:B------:R-:W-:Y:S11]  /*19d80*/  @!UPT UIADD3 URZ, URZ, URZ, URZ ;  /* 0x0000003f3f3ff290 */ /* 0x000ff6000fffe03f */
[----:B------:R-:W-:Y:S01]  /*19d90*/  @!UPT UIADD3 URZ, URZ, URZ, URZ ;  /* 0x0000003f3f3ff290 */ /* 0x000fe2000fffe03f */
[----:B------:R-:W-:Y:S01]  /*19da0*/  STL.64 [R1+0x210], R16 ;  /* 0x0002101001007387 */ /* 0x000fe20000100a00 */
[----:B------:R0:W-:Y:S02]  /*19db0*/  STL.64 [R1+0x218], R18 ;  /* 0x0002181201007387 */ /* 0x0001e40000100a00 */
[----:B------:R-:W-:Y:S02]  /*19dc0*/  IMAD.MOV.U32 R12, RZ, RZ, R18 ;  /* 0x000000ffff0c7224 */ /* 0x000fe400078e0012 */
[----:B------:R-:W-:Y:S01]  /*19dd0*/  STL [R1+0xb68], R16 ;  /* 0x000b681001007387 */ /* 0x000fe20000100800 */
[----:B0-----:R-:W2:Y:S02]  /*19de0*/  LDL.LU.64 R18, [R1+0x58] ;  /* 0x0000580001127983 */ /* 0x001ea40000300a00 */
[----:B------:R-:W-:Y:S02]  /*19df0*/  STL [R1+0xb64], R12 ;  /* 0x000b640c01007387 */ /* 0x000fe40000100800 */
[----:B------:R-:W-:-:S02]  /*19e00*/  IMAD.MOV.U32 R2, RZ, RZ, R14 ;  /* 0x000000ffff027224 */ /* 0x000fc400078e000e */
[----:B------:R-:W-:Y:S01]  /*19e10*/  IMAD.MOV.U32 R29, RZ, RZ, R15 ;  /* 0x000000ffff1d7224 */ /* 0x000fe200078e000f */
[C---:B--2---:R-:W-:Y:S11]  /*19e20*/  HMMA.16816.F32.BF16 R4, R8.reuse, R18, R4 ;  /* 0x000000120804723c */ /* 0x044ff60000041804 */
[----:B------:R-:W-:Y:S11]  /*19e30*/  @!UPT UIADD3 URZ, URZ, URZ, URZ ;  /* 0x0000003f3f3ff290 */ /* 0x000ff6000fffe03f */
[----:B------:R-:W-:Y:S01]  /*19e40*/  @!UPT UIADD3 URZ, URZ, URZ, URZ ;  /* 0x0000003f3f3ff290 */ /* 0x000fe2000fffe03f */
[----:B------:R-:W-:Y:S01]  /*19e50*/  STL.64 [R1+0x200], R4 ;  /* 0x0002000401007387 */ /* 0x000fe20000100a00 */
[----:B------:R-:W-:Y:S02]  /*19e60*/  IMAD.MOV.U32 R17, RZ, RZ, R4 ;  /* 0x000000ffff117224 */ /* 0x000fe400078e0004 */
[----:B------:R-:W-:Y:S02]  /*19e70*/  IMAD.MOV.U32 R13, RZ, RZ, R6 ;  /* 0x000000ffff0d7224 */ /* 0x000fe400078e0006 */
[----:B------:R0:W-:Y:S02]  /*19e80*/  STL.64 [R1+0x208], R6 ;  /* 0x0002080601007387 */ /* 0x0001e40000100a00 */
[----:B0-----:R-:W2:Y:S01]  /*19e90*/  LDL.LU.64 R6, [R1+0xd70] ;  /* 0x000d700001067983 */ /* 0x001ea20000300a00 */
[----:B------:R-:W2:Y:S02]  /*19ea0*/  LDL.LU.64 R4, [R1+0xd68] ;  /* 0x000d680001047983 */ /* 0x000ea40000300a00 */
[----:B------:R-:W-:Y:S02]  /*19eb0*/  STL [R1+0xb70], R17 ;  /* 0x000b701101007387 */ /* 0x000fe40000100800 */
[----:B------:R-:W-:Y:S01]  /*19ec0*/  STL [R1+0xb6c], R13 ;  /* 0x000b6c0d01007387 */ /* 0x000fe20000100800 */
[----:B------:R-:W2:Y:S02]  /*19ed0*/  LDL.LU.64 R14, [R1+0x48] ;  /* 0x00004800010e7983 */ /* 0x000ea40000300a00 */
[----:B--2---:R-:W-:Y:S01]  /*19ee0*/  HMMA.16816.F32.BF16 R4, R8, R14, R4 ;  /* 0x0000000e0804723c */ /* 0x004fe20000041804 */
[----:B------:R-:W-:-:S02]  /*19ef0*/  IMAD.MOV.U32 R21, RZ, RZ, R14 ;  /* 0x000000ffff157224 */ /* 0x000fc400078e000e */
[----:B------:R-:W-:Y:S11]  /*19f00*/  IMAD.MOV.U32 R20, RZ, RZ, R15 ;  /* 0x000000ffff147224 */ /* 0x000ff600078e000f */
[----:B------:R-:W-:Y:S09]  /*19f10*/  @!UPT UIADD3 URZ, URZ, URZ, URZ ;  /* 0x0000003f3f3ff290 */ /* 0x000ff2000fffe03f */
[----:B------:R-:W-:Y:S01]  /*19f20*/  STL.64 [R1+0x1e0], R4 ;  /* 0x0001e00401007387 */ /* 0x000fe20000100a00 */
[----:B------:R-:W-:Y:S02]  /*19f30*/  IMAD.MOV.U32 R14, RZ, RZ, R6 ;  /* 0x000000ffff0e7224 */ /* 0x000fe400078e0006 */
[----:B------:R0:W-:Y:S02]  /*19f40*/  STL.64 [R1+0x1e8], R6 ;  /* 0x0001e80601007387 */ /* 0x0001e40000100a00 */
[----:B0-----:R-:W2:Y:S01]  /*19f50*/  LDL.LU.64 R6, [R1+0xd60] ;  /* 0x000d600001067983 */ /* 0x001ea20000300a00 */
[----:B------:R-:W-:Y:S02]  /*19f60*/  STL.64 [R1+0xd18], R22 ;  /* 0x000d181601007387 */ /* 0x000fe40000100a00 */
[----:B------:R0:W-:Y:S02]  /*19f70*/  STL.64 [R1+0xd10], R20 ;  /* 0x000d101401007387 */ /* 0x0001e40000100a00 */
[----:B0-----:R-:W2:Y:S01]  /*19f80*/  LDL.LU R20, [R1+0x1a0] ;  /* 0x0001a00001147983 */ /* 0x001ea20000300800 */
[----:B------:R-:W2:Y:S02]  /*19f90*/  LDL.LU R21, [R1+0x1a4] ;  /* 0x0001a40001157983 */ /* 0x000ea40000300800 */
[----:B------:R-:W2:Y:S02]  /*19fa0*/  LDL.LU R22, [R1+0x1a8] ;  /* 0x0001a80001167983 */ /* 0x000ea40000300800 */
[----:B------:R-:W2:Y:S02]  /*19fb0*/  LDL.LU R23, [R1+0x1ac] ;  /* 0x0001ac0001177983 */ /* 0x000ea40000300800 */
[----:B------:R-:W-:-:S02]  /*19fc0*/  IMAD.MOV.U32 R16, RZ, RZ, R18 ;  /* 0x000000ffff107224 */ /* 0x000fc400078e0012 */
[----:B------:R-:W-:-:S05]  /*19fd0*/  IMAD.MOV.U32 R18, RZ, RZ, R4 ;  /* 0x000000ffff127224 */ /* 0x000fca00078e0004 */
[----:B------:R-:W-:Y:S01]  /*19fe0*/  STL [R1+0xb78], R18 ;  /* 0x000b781201007387 */ /* 0x000fe20000100800 */
[----:B------:R0:W-:Y:S01]  /*19ff0*/  STL [R1+0xb74], R14 ;  /* 0x000b740e01007387 */ /* 0x0001e20000100800 */
[----:B--2---:R-:W-:Y:S01]  /*1a000*/  HMMA.16816.F32.BF16 R20, R8, R6, R20 ;  /* 0x000000060814723c */ /* 0x004fe20000041814 */
[----:B------:R-:W-:Y:S02]  /*1a010*/  IMAD.MOV.U32 R13, RZ, RZ, R6 ;  /* 0x000000ffff0d7224 */ /* 0x000fe400078e0006 */
[----:B------:R-:W-:Y:S02]  /*1a020*/  IMAD.MOV.U32 R12, RZ, RZ, R7 ;  /* 0x000000ffff0c7224 */ /* 0x000fe400078e0007 */
[----:B------:R-:W2:Y:S01]  /*1a030*/  LDL.LU.64 R6, [R1+0xd58] ;  /* 0x000d580001067983 */ /* 0x000ea20000300a00 */
[----:B------:R-:W3:Y:S11]  /*1a040*/  LDL.LU.64 R4, [R1+0xd50] ;  /* 0x000d500001047983 */ /* 0x000ef60000300a00 */
[----:B------:R-:W-:Y:S06]  /*1a050*/  @!UPT UIADD3 URZ, URZ, URZ, URZ ;  /* 0x0000003f3f3ff290 */ /* 0x000fec000fffe03f */
[----:B------:R-:W-:Y:S01]  /*1a060*/  STL.64 [R1+0x1b0], R20 ;  /* 0x0001b01401007387 */ /* 0x000fe20000100a00 */
[----:B------:R-:W-:Y:S02]  /*1a070*/  STL.64 [R1+0x1b8], R22 ;  /* 0x0001b81601007387 */ /* 0x000fe40000100a00 */
[----:B0-----:R-:W4:Y:S02]  /*1a080*/  LDL.LU R14, [R1+0x434] ;  /* 0x00043400010e7983 */ /* 0x001f240000300800 */
[----:B------:R-:W-:Y:S02]  /*1a090*/  IMAD.MOV.U32 R24, RZ, RZ, R19 ;  /* 0x000000ffff187224 */ /* 0x000fe400078e0013 */
[----:B------:R-:W-:Y:S02]  /*1a0a0*/  IMAD.MOV.U32 R19, RZ, RZ, R20 ;  /* 0x000000ffff137224 */ /* 0x000fe400078e0014 */
[----:B------:R-:W-:Y:S02]  /*1a0b0*/  IMAD.MOV.U32 R18, RZ, RZ, R13 ;  /* 0x000000ffff127224 */ /* 0x000fe400078e000d */
[----:B------:R-:W-:Y:S01]  /*1a0c0*/  IMAD.MOV.U32 R15, RZ, RZ, R22 ;  /* 0x000000ffff0f7224 */ /* 0x000fe200078e0016 */
[----:B------:R0:W-:Y:S02]  /*1a0d0*/  STL [R1+0xb80], R19 ;  /* 0x000b801301007387 */ /* 0x0001e40000100800 */
[----:B0-----:R-:W-:-:S05]  /*1a0e0*/  IMAD.MOV.U32 R19, RZ, RZ, R12 ;  /* 0x000000ffff137224 */ /* 0x001fca00078e000c */
[----:B------:R-:W-:Y:S01]  /*1a0f0*/  STL.64 [R1+0xd40], R18 ;  /* 0x000d401201007387 */ /* 0x000fe20000100a00 */
[----:B------:R-:W-:Y:S02]  /*1a100*/  STL [R1+0xb7c], R15 ;  /* 0x000b7c0f01007387 */ /* 0x000fe40000100800 */
[----:B------:R-:W-:Y:S02]  /*1a110*/  IMAD.MOV.U32 R20, RZ, RZ, R16 ;  /* 0x000000ffff147224 */ /* 0x000fe400078e0010 */
[----:B------:R-:W-:Y:S01]  /*1a120*/  IMAD.MOV.U32 R21, RZ, RZ, R24 ;  /* 0x000000ffff157224 */ /* 0x000fe200078e0018 */
[----:B----4-:R0:W-:Y:S01]  /*1a130*/  STL [R1+0xcac], R14 ;  /* 0x000cac0e01007387 */ /* 0x0101e20000100800 */
[----:B------:R-:W4:Y:S02]  /*1a140*/  LDL.LU R12, [R1+0xa0] ;  /* 0x0000a000010c7983 */ /* 0x000f240000300800 */
[----:B------:R-:W4:Y:S01]  /*1a150*/  LDL.LU R13, [R1+0xa4] ;  /* 0x0000a400010d7983 */ /* 0x000f220000300800 */
[----:B0-----:R-:W2:Y:S01]  /*1a160*/  LDL.LU R14, [R1+0xa8] ;  /* 0x0000a800010e7983 */ /* 0x001ea20000300800 */
        /* <DEDUP_REMOVED lines=8> */
[----:B------:R-:W2:Y:S03]  /*1a1f0*/  LDL.LU R27, [R1+0x17c] ;  /* 0x00017c00011b7983 */ /* 0x000ea60000300800 */
[----:B--2---:R-:W-:Y:S01]  /*1a200*/  STL.64 [R1+0xd28], R26 ;  /* 0x000d281a01007387 */ /* 0x004fe20000100a00 */
[----:B------:R0:W-:Y:S03]  /*1a210*/  STL.64 [R1+0xd20], R24 ;  /* 0x000d201801007387 */ /* 0x0001e60000100a00 */
[----:B0-----:R-:W2:Y:S01]  /*1a220*/  LDL.LU R24, [R1+0x180] ;  /* 0x0001800001187983 */ /* 0x001ea20000300800 */
[----:B------:R-:W2:Y:S02]  /*1a230*/  LDL.LU R25, [R1+0x184] ;  /* 0x0001840001197983 */ /* 0x000ea40000300800 */
[----:B------:R-:W2:Y:S02]  /*1a240*/  LDL.LU R26, [R1+0x188] ;  /* 0x00018800011a7983 */ /* 0x000ea40000300800 */
[----:B------:R-:W2:Y:S02]  /*1a250*/  LDL.LU R27, [R1+0x18c] ;  /* 0x00018c00011b7983 */ /* 0x000ea40000300800 */
[----:B--2---:R0:W-:Y:S01]  /*1a260*/  STL.64 [R1+0xd38], R26 ;  /* 0x000d381a01007387 */ /* 0x0041e20000100a00 */
[----:B------:R-:W-:Y:S03]  /*1a270*/  STL.64 [R1+0xd30], R24 ;  /* 0x000d301801007387 */ /* 0x000fe60000100a00 */
[----:B0-----:R-:W2:Y:S01]  /*1a280*/  LDL.LU.64 R26, [R1+0x28] ;  /* 0x00002800011a7983 */ /* 0x001ea20000300a00 */
[----:B------:R-:W2:Y:S02]  /*1a290*/  LDL.LU.64 R22, [R1+0x18] ;  /* 0x0000180001167983 */ /* 0x000ea40000300a00 */
[----:B------:R3:W-:Y:S02]  /*1a2a0*/  STL.64 [R1+0xcb8], R14 ;  /* 0x000cb80e01007387 */ /* 0x0007e40000100a00 */
[----:B----4-:R0:W-:Y:S02]  /*1a2b0*/  STL.64 [R1+0xcb0], R12 ;  /* 0x000cb00c01007387 */ /* 0x0101e40000100a00 */
[----:B---3--:R-:W-:-:S02]  /*1a2c0*/  IMAD.MOV.U32 R14, RZ, RZ, R5 ;  /* 0x000000ffff0e7224 */ /* 0x008fc400078e0005 */
[----:B------:R-:W-:Y:S02]  /*1a2d0*/  IMAD.MOV.U32 R15, RZ, RZ, R4 ;  /* 0x000000ffff0f7224 */ /* 0x000fe400078e0004 */
[----:B0-----:R-:W-:Y:S01]  /*1a2e0*/  IMAD.MOV.U32 R13, RZ, RZ, R6 ;  /* 0x000000ffff0d7224 */ /* 0x001fe200078e0006 */
[----:B------:R-:W3:Y:S01]  /*1a2f0*/  LDL.LU R4, [R1+0x160] ;  /* 0x0001600001047983 */ /* 0x000ee20000300800 */
[----:B------:R-:W3:Y:S02]  /*1a300*/  LDL.LU R5, [R1+0x164] ;  /* 0x0001640001057983 */ /* 0x000ee40000300800 */
[----:B------:R-:W-:Y:S02]  /*1a310*/  IMAD.MOV.U32 R12, RZ, RZ, R7 ;  /* 0x000000ffff0c7224 */ /* 0x000fe400078e0007 */
[----:B------:R-:W3:Y:S01]  /*1a320*/  LDL.LU R6, [R1+0x168] ;  /* 0x0001680001067983 */ /* 0x000ee20000300800 */
[----:B------:R-:W3:Y:S01]  /*1a330*/  LDL.LU R7, [R1+0x16c] ;  /* 0x00016c0001077983 */ /* 0x000ee20000300800 */
[----:B------:R0:W-:Y:S02]  /*1a340*/  STL.64 [R1+0xcc8], R14 ;  /* 0x000cc80e01007387 */ /* 0x0001e40000100a00 */
[----:B------:R-:W-:Y:S02]  /*1a350*/  STL.64 [R1+0xcc0], R12 ;  /* 0x000cc00c01007387 */ /* 0x000fe40000100a00 */
[----:B0-----:R-:W-:-:S02]  /*1a360*/  IMAD.MOV.U32 R14, RZ, RZ, R20 ;  /* 0x000000ffff0e7224 */ /* 0x001fc400078e0014 */
[----:B------:R-:W-:-:S05]  /*1a370*/  IMAD.MOV.U32 R15, RZ, RZ, R21 ;  /* 0x000000ffff0f7224 */ /* 0x000fca00078e0015 */
[----:B------:R0:W-:Y:S02]  /*1a380*/  STL.64 [R1+0xce0], R14 ;  /* 0x000ce00e01007387 */ /* 0x0001e40000100a00 */
[----:B0-----:R-:W-:Y:S02]  /*1a390*/  IMAD.MOV.U32 R14, RZ, RZ, R2 ;  /* 0x000000ffff0e7224 */ /* 0x001fe400078e0002 */
[----:B------:R-:W4:Y:S01]  /*1a3a0*/  LDL.LU R2, [R1+0xd48] ;  /* 0x000d480001027983 */ /* 0x000f220000300800 */
[C---:B--2---:R-:W-:Y:S11]  /*1a3b0*/  HMMA.16816.F32.BF16 R16, R8.reuse, R26, R16 ;  /* 0x0000001a0810723c */ /* 0x044ff60000041810 */
[----:B------:R-:W-:Y:S11]  /*1a3c0*/  @!UPT UIADD3 URZ, URZ, URZ, URZ ;  /* 0x0000003f3f3ff290 */ /* 0x000ff6000fffe03f */
[----:B------:R-:W-:Y:S01]  /*1a3d0*/  @!UPT UIADD3 URZ, URZ, URZ, URZ ;  /* 0x0000003f3f3ff290 */ /* 0x000fe2000fffe03f */
[----:B------:R-:W-:Y:S01]  /*1a3e0*/  STL.64 [R1+0x1a0], R16 ;  /* 0x0001a01001007387 */ /* 0x000fe20000100a00 */
[----:B------:R0:W-:Y:S03]  /*1a3f0*/  STL.64 [R1+0x1a8], R18 ;  /* 0x0001a81201007387 */ /* 0x0001e60000100a00 */
[----:B0-----:R-:W2:Y:S01]  /*1a400*/  LDL.LU.64 R18, [R1+0xd40] ;  /* 0x000d400001127983 */ /* 0x001ea20000300a00 */
[----:B------:R-:W-:Y:S02]  /*1a410*/  IMAD.MOV.U32 R17, RZ, RZ, R26 ;  /* 0x000000ffff117224 */ /* 0x000fe400078e001a */
[----:B------:R-:W-:Y:S02]  /*1a420*/  IMAD.MOV.U32 R16, RZ, RZ, R27 ;  /* 0x000000ffff107224 */ /* 0x000fe400078e001b */
[----:B------:R-:W3:Y:S01]  /*1a430*/  LDL.LU.64 R26, [R1+0xd38] ;  /* 0x000d3800011a7983 */ /* 0x000ee20000300a00 */
[----:B------:R-:W3:Y:S03]  /*1a440*/  LDL.LU.64 R24, [R1+0xd30] ;  /* 0x000d300001187983 */ /* 0x000ee60000300a00 */
[----:B--2---:R-:W-:Y:S01]  /*1a450*/  STL.64 [R1+0xcd8], R18 ;  /* 0x000cd81201007387 */ /* 0x004fe20000100a00 */
[----:B------:R0:W-:Y:S03]  /*1a460*/  STL.64 [R1+0xcd0], R16 ;  /* 0x000cd01001007387 */ /* 0x0001e60000100a00 */
[----:B0-----:R-:W2:Y:S01]  /*1a470*/  LDL.LU R16, [R1+0xc0] ;  /* 0x0000c00001107983 */ /* 0x001ea20000300800 */
[----:B------:R-:W2:Y:S02]  /*1a480*/  LDL.LU R17, [R1+0xc4] ;  /* 0x0000c40001117983 */ /* 0x000ea40000300800 */
[----:B------:R-:W2:Y:S02]  /*1a490*/  LDL.LU R18, [R1+0xc8] ;  /* 0x0000c80001127983 */ /* 0x000ea40000300800 */
[----:B------:R-:W2:Y:S01]  /*1a4a0*/  LDL.LU R19, [R1+0xcc] ;  /* 0x0000cc0001137983 */ /* 0x000ea20000300800 */
[----:B---3--:R-:W-:Y:S01]  /*1a4b0*/  HMMA.16816.F32.BF16 R24, R8, R22, R24 ;  /* 0x000000160818723c */ /* 0x008fe20000041818 */
[----:B------:R-:W-:-:S02]  /*1a4c0*/  IMAD.MOV.U32 R13, RZ, RZ, R22 ;  /* 0x000000ffff0d7224 */ /* 0x000fc400078e0016 */
[----:B------:R-:W-:Y:S01]  /*1a4d0*/  IMAD.MOV.U32 R12, RZ, RZ, R23 ;  /* 0x000000ffff0c7224 */ /* 0x000fe200078e0017 */
[----:B--2---:R-:W-:Y:S01]  /*1a4e0*/  STL.64 [R1+0xcf0], R18 ;  /* 0x000cf01201007387 */ /* 0x004fe20000100a00 */
[----:B------:R0:W-:Y:S03]  /*1a4f0*/  STL.64 [R1+0xce8], R16 ;  /* 0x000ce81001007387 */ /* 0x0001e60000100a00 */
[----:B0-----:R-:W2:Y:S01]  /*1a500*/  LDL.LU R16, [R1+0xd0] ;  /* 0x0000d00001107983 */ /* 0x001ea20000300800 */
[----:B------:R-:W2:Y:S02]  /*1a510*/  LDL.LU R17, [R1+0xd4] ;  /* 0x0000d40001117983 */ /* 0x000ea40000300800 */
[----:B------:R-:W2:Y:S02]  /*1a520*/  LDL.LU R18, [R1+0xd8] ;  /* 0x0000d80001127983 */ /* 0x000ea40000300800 */
[----:B------:R-:W2:Y:S10]  /*1a530*/  LDL.LU R19, [R1+0xdc] ;  /* 0x0000dc0001137983 */ /* 0x000eb40000300800 */
[----:B------:R-:W-:Y:S01]  /*1a540*/  STL.64 [R1+0x150], R24 ;  /* 0x0001501801007387 */ /* 0x000fe20000100a00 */
[----:B------:R0:W-:Y:S03]  /*1a550*/  STL.64 [R1+0x158], R26 ;  /* 0x0001581a01007387 */ /* 0x0001e60000100a00 */
[----:B0-----:R-:W3:Y:S01]  /*1a560*/  LDL.LU.64 R26, [R1+0xd28] ;  /* 0x000d2800011a7983 */ /* 0x001ee20000300a00 */
[----:B------:R-:W3:Y:S02]  /*1a570*/  LDL.LU.64 R24, [R1+0xd20] ;  /* 0x000d200001187983 */ /* 0x000ee40000300a00 */
[----:B------:R-:W3:Y:S02]  /*1a580*/  LDL.LU.64 R22, [R1+0xd18] ;  /* 0x000d180001167983 */ /* 0x000ee40000300a00 */
[----:B------:R-:W2:Y:S01]  /*1a590*/  LDL.LU.64 R20, [R1+0xd10] ;  /* 0x000d100001147983 */ /* 0x000ea20000300a00 */
[----:B---3--:R-:W-:Y:S11]  /*1a5a0*/  HMMA.16816.F32.BF16 R24, R8, R22, R24 ;  /* 0x000000160818723c */ /* 0x008ff60000041818 */
[----:B------:R-:W-:Y:S11]  /*1a5b0*/  @!UPT UIADD3 URZ, URZ, URZ, URZ ;  /* 0x0000003f3f3ff290 */ /* 0x000ff6000fffe03f */
[----:B------:R-:W-:Y:S01]  /*1a5c0*/  @!UPT UIADD3 URZ, URZ, URZ, URZ ;  /* 0x0000003f3f3ff290 */ /* 0x000fe2000fffe03f */
[----:B------:R-:W-:Y:S01]  /*1a5d0*/  STL.64 [R1+0x140], R24 ;  /* 0x0001401801007387 */ /* 0x000fe20000100a00 */
[----:B------:R0:W-:Y:S03]  /*1a5e0*/  STL.64 [R1+0x148], R26 ;  /* 0x0001481a01007387 */ /* 0x0001e60000100a00 */
[----:B0-----:R-:W3:Y:S01]  /*1a5f0*/  LDL.LU.64 R26, [R1+0xd08] ;  /* 0x000d0800011a7983 */ /* 0x001ee20000300a00 */
[----:B------:R0:W-:Y:S02]  /*1a600*/  STL.64 [R1+0xc68], R22 ;  /* 0x000c681601007387 */ /* 0x0001e40000100a00 */
[----:B0-----:R-:W-:Y:S02]  /*1a610*/  IMAD.MOV.U32 R22, RZ, RZ, R13 ;  /* 0x000000ffff167224 */ /* 0x001fe400078e000d */
[----:B------:R-:W-:-:S05]  /*1a620*/  IMAD.MOV.U32 R23, RZ, RZ, R12 ;  /* 0x000000ffff177224 */ /* 0x000fca00078e000c */
[----:B------:R-:W-:Y:S01]  /*1a630*/  STL.64 [R1+0xc80], R22 ;  /* 0x000c801601007387 */ /* 0x000fe20000100a00 */
[----:B---3--:R-:W-:Y:S03]  /*1a640*/  HMMA.16816.F32.BF16 R8, R8, R26, R4 ;  /* 0x0000001a0808723c */ /* 0x008fe60000041804 */
[----:B------:R-:W2:Y:S01]  /*1a650*/  LDL.LU.64 R6, [R1+0xd00] ;  /* 0x000d000001067983 */ /* 0x000ea20000300a00 */
[----:B------:R-:W2:Y:S02]  /*1a660*/  LDL.LU.64 R4, [R1+0xcf8] ;  /* 0x000cf80001047983 */ /* 0x000ea40000300a00 */
[----:B------:R-:W-:Y:S11]  /*1a670*/  IMAD.MOV.U32 R15, RZ, RZ, R29 ;  /* 0x000000ffff0f7224 */ /* 0x000ff600078e001d */
[----:B------:R-:W-:Y:S06]  /*1a680*/  @!UPT UIADD3 URZ, URZ, URZ, URZ ;  /* 0x0000003f3f3ff290 */ /* 0x000fec000fffe03f */
[----:B------:R0:W-:Y:S01]  /*1a690*/  STL.64 [R1+0x130], R8 ;  /* 0x0001300801007387 */ /* 0x0001e20000100a00 */
[----:B------:R-:W-:Y:S03]  /*1a6a0*/  STL.64 [R1+0x138], R10 ;  /* 0x0001380a01007387 */ /* 0x000fe60000100a00 */
[----:B0-----:R-:W3:Y:S01]  /*1a6b0*/  LDL.LU.64 R8, [R1+0x3b8] ;  /* 0x0003b80001087983 */ /* 0x001ee20000300a00 */
[C---:B--2---:R-:W-:Y:S03]  /*1a6c0*/  HMMA.16816.F32.BF16 R12, R4.reuse, R14, R16 ;  /* 0x0000000e040c723c */ /* 0x044fe60000041810 */
[----:B------:R-:W2:Y:S01]  /*1a6d0*/  LDL.LU.64 R18, [R1+0xcf0] ;  /* 0x000cf00001127983 */ /* 0x000ea20000300a00 */
[----:B------:R-:W2:Y:S11]  /*1a6e0*/  LDL.LU.64 R16, [R1+0xce8] ;  /* 0x000ce80001107983 */ /* 0x000eb60000300a00 */
[----:B------:R-:W-:Y:S08]  /*1a6f0*/  @!UPT UIADD3 URZ, URZ, URZ, URZ ;  /* 0x0000003f3f3ff290 */ /* 0x000ff0000fffe03f */
[----:B------:R-:W-:Y:S01]  /*1a700*/  STL.64 [R1+0x2a0], R12 ;  /* 0x0002a00c01007387 */ /* 0x000fe20000100a00 */
[----:B------:R0:W-:Y:S03]  /*1a710*/  STL.64 [R1+0x2a8], R14 ;  /* 0x0002a80e01007387 */ /* 0x0001e60000100a00 */
[----:B0-----:R-:W2:Y:S02]  /*1a720*/  LDL.LU.64 R14, [R1+0xce0] ;  /* 0x000ce000010e7983 */ /* 0x001ea40000300a00 */
[----:B--2---:R-:W-:Y:S02]  /*1a730*/  HMMA.16816.F32.BF16 R12, R4, R14, R16 ;  /* 0x0000000e040c723c */ /* 0x004fe40000041810 */
[----:B------:R-:W2:Y:S01]  /*1a740*/  LDL.LU.64 R18, [R1+0xcd8] ;  /* 0x000cd80001127983 */ /* 0x000ea20000300a00 */
[----:B------:R-:W2:Y:S11]  /*1a750*/  LDL.LU.64 R16, [R1+0xcd0] ;  /* 0x000cd00001107983 */ /* 0x000eb60000300a00 */
[----:B------:R-:W-:Y:S09]  /*1a760*/  @!UPT UIADD3 URZ, URZ, URZ, URZ ;  /* 0x0000003f3f3ff290 */ /* 0x000ff2000fffe03f */
[----:B------:R-:W-:Y:S01]  /*1a770*/  STL.64 [R1+0x260], R12 ;  /* 0x0002600c01007387 */ /* 0x000fe20000100a00 */
[----:B------:R0:W-:Y:S03]  /*1a780*/  STL.64 [R1+0x268], R14 ;  /* 0x0002680e01007387 */ /* 0x0001e60000100a00 */
[----:B0-----:R-:W2:Y:S01]  /*1a790*/  LDL.LU.64 R14, [R1+0xcc8] ;  /* 0x000cc800010e7983 */ /* 0x001ea20000300a00 */
[----:B------:R-:W2:Y:S02]  /*1a7a0*/  LDL.LU.64 R12, [R1+0xcc0] ;  /* 0x000cc000010c7983 */ /* 0x000ea40000300a00 */
[----:B------:R-:W-:Y:S02]  /*1a7b0*/  IMAD.MOV.U32 R22, RZ, RZ, R21 ;  /* 0x000000ffff167224 */ /* 0x000fe400078e0015 */
[----:B------:R-:W-:-:S07]  /*1a7c0*/  IMAD.MOV.U32 R23, RZ, RZ, R20 ;  /* 0x000000ffff177224 */ /* 0x000fce00078e0014 */
        /* <DEDUP_REMOVED lines=8> */
[----:B--2---:R-:W-:Y:S01]  /*1a850*/  HMMA.16816.F32.BF16 R16, R4, R18, R12 ;  /* 0x000000120410723c */ /* 0x004fe2000004180c */
[----:B------:R-:W2:Y:S11]  /*1a860*/  LDL.LU R14, [R1+0xcac] ;  /* 0x000cac00010e7983 */ /* 0x000eb60000300800 */
[----:B------:R-:W-:Y:S11]  /*1a870*/  @!UPT UIADD3 URZ, URZ, URZ, URZ ;  /* 0x0000003f3f3ff290 */ /* 0x000ff6000fffe03f */
[----:B------:R-:W-:Y:S01]  /*1a880*/  STL.64 [R1+0x1c0], R16 ;  /* 0x0001c01001007387 */ /* 0x000fe20000100a00 */
[----:B------:R-:W-:Y:S02]  /*1a890*/  IMAD.MOV.U32 R11, RZ, RZ, R18 ;  /* 0x000000ffff0b7224 */ /* 0x000fe400078e0012 */
[----:B------:R0:W-:Y:S02]  /*1a8a0*/  STL.64 [R1+0x1c8], R18 ;  /* 0x0001c81201007387 */ /* 0x0001e40000100a00 */
[----:B0-----:R-:W2:Y:S01]  /*1a8b0*/  LDL.LU R18, [R1+0x82c] ;  /* 0x00082c0001127983 */ /* 0x001ea20000300800 */
[----:B------:R-:W-:-:S03]  /*1a8c0*/  IMAD.MOV.U32 R10, RZ, RZ, R19 ;  /* 0x000000ffff0a7224 */ /* 0x000fc600078e0013 */
[----:B--2---:R0:W-:Y:S04]  /*1a8d0*/  STL [R1+0xc44], R18 ;  /* 0x000c441201007387 */ /* 0x0041e80000100800 */
[----:B0-----:R-:W2:Y:S01]  /*1a8e0*/  LDL.LU.64 R18, [R1+0x3b0] ;  /* 0x0003b00001127983 */ /* 0x001ea20000300a00 */
[----:B------:R-:W2:Y:S02]  /*1a8f0*/  LDL.LU R13, [R1+0x824] ;  /* 0x00082400010d7983 */ /* 0x000ea40000300800 */
[----:B------:R-:W2:Y:S02]  /*1a900*/  LDL.LU R17, [R1+0x81c] ;  /* 0x00081c0001117983 */ /* 0x000ea40000300800 */
[----:B------:R-:W2:Y:S01]  /*1a910*/  LDL.LU R12, [R1+0x814] ;  /* 0x00081400010c7983 */ /* 0x000ea20000300800 */
[----:B------:R0:W-:Y:S01]  /*1a920*/  STL [R1+0xc60], R14 ;  /* 0x000c600e01007387 */ /* 0x0001e20000100800 */
[----:B------:R-:W-:-:S02]  /*1a930*/  IMAD.MOV.U32 R15, RZ, RZ, R0 ;  /* 0x000000ffff0f7224 */ /* 0x000fc400078e0000 */
[----:B0-----:R-:W-:Y:S01]  /*1a940*/  IMAD.MOV.U32 R14, RZ, RZ, R28 ;  /* 0x000000ffff0e7224 */ /* 0x001fe200078e001c */
[----:B--2---:R4:W-:Y:S02]  /*1a950*/  STL.64 [R1+0xc58], R12 ;  /* 0x000c580c01007387 */ /* 0x0049e40000100a00 */
[----:B----4-:R-:W-:Y:S02]  /*1a960*/  IMAD.MOV.U32 R12, RZ, RZ, R2 ;  /* 0x000000ffff0c7224 */ /* 0x010fe400078e0002 */
[----:B------:R-:W-:Y:S01]  /*1a970*/  IMAD.MOV.U32 R13, RZ, RZ, R3 ;  /* 0x000000ffff0d7224 */ /* 0x000fe200078e0003 */
[----:B------:R-:W2:Y:S01]  /*1a980*/  LDL.LU R2, [R1+0xca8] ;  /* 0x000ca80001027983 */ /* 0x000ea20000300800 */
[----:B------:R-:W4:Y:S02]  /*1a990*/  LDL.LU R3, [R1+0xca4] ;  /* 0x000ca40001037983 */ /* 0x000f240000300800 */
[----:B------:R-:W2:Y:S02]  /*1a9a0*/  LDL.LU R28, [R1+0xca0] ;  /* 0x000ca000011c7983 */ /* 0x000ea40000300800 */
[----:B------:R-:W2:Y:S01]  /*1a9b0*/  LDL.LU R0, [R1+0xc9c] ;  /* 0x000c9c0001007983 */ /* 0x000ea20000300800 */
[----:B------:R-:W-:Y:S01]  /*1a9c0*/  STL.64 [R1+0xc78], R14 ;  /* 0x000c780e01007387 */ /* 0x000fe20000100a00 */
[----:B------:R0:W-:Y:S03]  /*1a9d0*/  STL.64 [R1+0xc70], R12 ;  /* 0x000c700c01007387 */ /* 0x0001e60000100a00 */
[----:B0-----:R-:W2:Y:S01]  /*1a9e0*/  LDL.LU R12, [R1+0x80] ;  /* 0x00008000010c7983 */ /* 0x001ea20000300800 */
[----:B------:R-:W2:Y:S02]  /*1a9f0*/  LDL.LU R13, [R1+0x84] ;  /* 0x00008400010d7983 */ /* 0x000ea40000300800 */
[----:B------:R-:W2:Y:S02]  /*1aa00*/  LDL.LU R14, [R1+0x88] ;  /* 0x00008800010e7983 */ /* 0x000ea40000300800 */
[----:B------:R-:W2:Y:S02]  /*1aa10*/  LDL.LU R15, [R1+0x8c] ;  /* 0x00008c00010f7983 */ /* 0x000ea40000300800 */
[----:B--2---:R4:W-:Y:S01]  /*1aa20*/  STL.64 [R1+0xc90], R14 ;  /* 0x000c900e01007387 */ /* 0x0049e20000100a00 */
[----:B------:R0:W-:Y:S02]  /*1aa30*/  STL.64 [R1+0xc88], R12 ;  /* 0x000c880c01007387 */ /* 0x0001e40000100a00 */
[----:B----4-:R-:W-:-:S02]  /*1aa40*/  IMAD.MOV.U32 R14, RZ, RZ, R3 ;  /* 0x000000ffff0e7224 */ /* 0x010fc400078e0003 */
[----:B0-----:R-:W-:Y:S02]  /*1aa50*/  IMAD.MOV.U32 R12, RZ, RZ, R0 ;  /* 0x000000ffff0c7224 */ /* 0x001fe400078e0000 */
[----:B------:R-:W-:Y:S02]  /*1aa60*/  IMAD.MOV.U32 R13, RZ, RZ, R28 ;  /* 0x000000ffff0d7224 */ /* 0x000fe400078e001c */
[----:B------:R-:W-:Y:S01]  /*1aa70*/  IMAD.MOV.U32 R15, RZ, RZ, R2 ;  /* 0x000000ffff0f7224 */ /* 0x000fe200078e0002 */
[----:B------:R-:W2:Y:S01]  /*1aa80*/  LDL.LU R0, [R1+0xc98] ;  /* 0x000c980001007983 */ /* 0x000ea20000300800 */
[----:B------:R-:W4:Y:S02]  /*1aa90*/  LDL.LU R16, [R1+0x80c] ;  /* 0x00080c0001107983 */ /* 0x000f240000300800 */
[----:B------:R-:W2:Y:S02]  /*1aaa0*/  LDL.LU R25, [R1+0x804] ;  /* 0x0008040001197983 */ /* 0x000ea40000300800 */
[----:B------:R-:W2:Y:S01]  /*1aab0*/  LDL.LU R29, [R1+0x828] ;  /* 0x00082800011d7983 */ /* 0x000ea20000300800 */
[----:B------:R-:W2:Y:S01]  /*1aac0*/  LDL.LU R24, [R1+0x7fc] ;  /* 0x0007fc0001187983 */ /* 0x000ea20000300800 */
[----:B------:R-:W2:Y:S01]  /*1aad0*/  LDL.LU R28, [R1+0x820] ;  /* 0x00082000011c7983 */ /* 0x000ea20000300800 */
[C---:B------:R-:W-:Y:S01]  /*1aae0*/  HMMA.16816.F32.BF16 R20, R4.reuse, R22, R12 ;  /* 0x000000160414723c */ /* 0x040fe2000004180c */
[----:B------:R-:W-:Y:S01]  /*1aaf0*/  STL [R1+0xb88], R10 ;  /* 0x000b880a01007387 */ /* 0x000fe20000100800 */
[----:B------:R-:W-:Y:S01]  /*1ab00*/  STL [R1+0xb84], R11 ;  /* 0x000b840b01007387 */ /* 0x000fe20000100800 */
[----:B------:R-:W2:Y:S02]  /*1ab10*/  LDL.LU.64 R14, [R1+0xc90] ;  /* 0x000c9000010e7983 */ /* 0x000ea40000300a00 */
[----:B------:R-:W2:Y:S11]  /*1ab20*/  LDL.LU.64 R12, [R1+0xc88] ;  /* 0x000c8800010c7983 */ /* 0x000eb60000300a00 */
[----:B------:R-:W-:Y:S07]  /*1ab30*/  @!UPT UIADD3 URZ, URZ, URZ, URZ ;  /* 0x0000003f3f3ff290 */ /* 0x000fee000fffe03f */
        /* <DEDUP_REMOVED lines=10> */
[----:B------:R-:W4:Y:S02]  /*1abe0*/  LDL R11, [R1+0xa34] ;  /* 0x000a3400010b7983 */ /* 0x000f240000100800 */
[----:B------:R-:W-:-:S04]  /*1abf0*/  IMAD.MOV.U32 R3, RZ, RZ, c[0x0][0x188] ;  /* 0x00006200ff037624 */ /* 0x000fc800078e00ff */
[----:B------:R-:W-:-:S04]  /*1ac00*/  IMAD.SHL.U32 R10, R3, 0x40, RZ ;  /* 0x00000040030a7824 */ /* 0x000fc800078e00ff */
[----:B------:R-:W-:-:S05]  /*1ac10*/  IMAD.SHL.U32 R10, R10, 0x2, RZ ;  /* 0x000000020a0a7824 */ /* 0x000fca00078e00ff */
[-C--:B---3--:R-:W-:Y:S02]  /*1ac20*/  IADD3 R2, P0, R8, R10.reuse, RZ ;  /* 0x0000000a08027210 */ /* 0x088fe40007f1e0ff */
[----:B------:R-:W-:Y:S01]  /*1ac30*/  IADD3 R3, P1, R18, R10, RZ ;  /* 0x0000000a12037210 */ /* 0x000fe20007f3e0ff */
[----:B--2---:R-:W-:Y:S01]  /*1ac40*/  HMMA.16816.F32.BF16 R20, R4, R22, R12 ;  /* 0x000000160414723c */ /* 0x004fe2000004180c */
[----:B------:R-:W2:Y:S01]  /*1ac50*/  LDL.LU R14, [R1+0xc60] ;  /* 0x000c6000010e7983 */ /* 0x000ea20000300800 */
[----:B------:R-:W3:Y:S11]  /*1ac60*/  LDL.LU.64 R12, [R1+0xc58] ;  /* 0x000c5800010c7983 */ /* 0x000ef60000300a00 */
[----:B------:R-:W-:Y:S10]  /*1ac70*/  @!UPT UIADD3 URZ, URZ, URZ, URZ ;  /* 0x0000003f3f3ff290 */ /* 0x000ff4000fffe03f */
[----:B------:R-:W-:Y:S01]  /*1ac80*/  STL.64 [R1+0x230], R20 ;  /* 0x0002301401007387 */ /* 0x000fe20000100a00 */
[----:B------:R0:W-:Y:S03]  /*1ac90*/  STL.64 [R1+0x238], R22 ;  /* 0x0002381601007387 */ /* 0x0001e60000100a00 */
[----:B0-----:R-:W3:Y:S01]  /*1aca0*/  LDL.LU.64 R22, [R1+0xc50] ;  /* 0x000c500001167983 */ /* 0x001ee20000300a00 */
[----:B------:R-:W3:Y:S02]  /*1acb0*/  LDL.LU.64 R20, [R1+0xc48] ;  /* 0x000c480001147983 */ /* 0x000ee40000300a00 */
[----:B------:R0:W-:Y:S02]  /*1acc0*/  STL [R1+0xb8c], R2 ;  /* 0x000b8c0201007387 */ /* 0x0001e40000100800 */
[----:B------:R1:W-:Y:S02]  /*1acd0*/  STL [R1+0xb90], R3 ;  /* 0x000b900301007387 */ /* 0x0003e40000100800 */
[----:B0-----:R-:W-:-:S02]  /*1ace0*/  IMAD.MOV.U32 R2, RZ, RZ, R18 ;  /* 0x000000ffff027224 */ /* 0x001fc400078e0012 */
[----:B------:R-:W3:Y:S01]  /*1acf0*/  LDL.LU R18, [R1+0xc44] ;  /* 0x000c440001127983 */ /* 0x000ee20000300800 */
[----:B-1----:R-:W-:Y:S02]  /*1ad00*/  IMAD.MOV.U32 R3, RZ, RZ, R19 ;  /* 0x000000ffff037224 */ /* 0x002fe400078e0013 */
[--C-:B------:R-:W-:Y:S02]  /*1ad10*/  IMAD.X R8, R9, 0x1, R0.reuse, P0 ;  /* 0x0000000109087824 */ /* 0x100fe400000e0600 */
[----:B------:R-:W-:-:S03]  /*1ad20*/  IMAD.X R9, R3, 0x1, R0, P1 ;  /* 0x0000000103097824 */ /* 0x000fc600008e0600 */
[----:B------:R-:W-:Y:S01]  /*1ad30*/  STL [R1+0xb94], R8 ;  /* 0x000b940801007387 */ /* 0x000fe20000100800 */
[-C--:B------:R-:W-:Y:S02]  /*1ad40*/  IADD3 R17, P1, R17, R10.reuse, RZ ;  /* 0x0000000a11117210 */ /* 0x080fe40007f3e0ff */
[-C--:B----4-:R-:W-:Y:S02]  /*1ad50*/  IADD3 R16, P3, R16, R10.reuse, RZ ;  /* 0x0000000a10107210 */ /* 0x090fe40007f7e0ff */
[-C--:B------:R-:W-:Y:S02]  /*1ad60*/  IADD3 R25, P4, R25, R10.reuse, RZ ;  /* 0x0000000a19197210 */ /* 0x080fe40007f9e0ff */
[----:B--2---:R-:W-:Y:S02]  /*1ad70*/  IADD3 R14, R14, 0x1, RZ ;  /* 0x000000010e0e7810 */ /* 0x004fe40007ffe0ff */
[----:B---3--:R-:W-:-:S03]  /*1ad80*/  IADD3 R13, P6, R13, R10, RZ ;  /* 0x0000000a0d0d7210 */ /* 0x008fc60007fde0ff */
[----:B------:R-:W-:Y:S01]  /*1ad90*/  STL [R1+0x434], R14 ;  /* 0x0004340e01007387 */ /* 0x000fe20000100800 */
[----:B------:R-:W-:Y:S01]  /*1ada0*/  STL [R1+0xb98], R9 ;  /* 0x000b980901007387 */ /* 0x000fe20000100800 */
[-C--:B------:R-:W-:Y:S01]  /*1adb0*/  IADD3 R12, P2, R12, R10.reuse, RZ ;  /* 0x0000000a0c0c7210 */ /* 0x080fe20007f5e0ff */
[----:B------:R-:W-:Y:S01]  /*1adc0*/  HMMA.16816.F32.BF16 R20, R4, R26, R20 ;  /* 0x0000001a0414723c */ /* 0x000fe20000041814 */
[----:B------:R-:W-:Y:S01]  /*1add0*/  IMAD.X R28, R28, 0x1, R0, P6 ;  /* 0x000000011c1c7824 */ /* 0x000fe200030e0600 */
[-C--:B------:R-:W-:Y:S11]  /*1ade0*/  IADD3 R18, P5, R18, R10.reuse, RZ ;  /* 0x0000000a12127210 */ /* 0x080ff60007fbe0ff */
[----:B------:R-:W-:Y:S11]  /*1adf0*/  @!UPT UIADD3 URZ, URZ, URZ, URZ ;  /* 0x0000003f3f3ff290 */ /* 0x000ff6000fffe03f */
[----:B------:R-:W-:Y:S02]  /*1ae00*/  IMAD.MOV.U32 R4, RZ, RZ, R23 ;  /* 0x000000ffff047224 */ /* 0x000fe400078e0017 */
[----:B------:R-:W-:Y:S01]  /*1ae10*/  IMAD.MOV.U32 R5, RZ, RZ, R22 ;  /* 0x000000ffff057224 */ /* 0x000fe200078e0016 */
[----:B------:R-:W-:Y:S01]  /*1ae20*/  STL.64 [R1+0x1f0], R20 ;  /* 0x0001f01401007387 */ /* 0x000fe20000100a00 */
[----:B------:R-:W-:Y:S02]  /*1ae30*/  STL.64 [R1+0x1f8], R22 ;  /* 0x0001f81601007387 */ /* 0x000fe40000100a00 */
[----:B------:R-:W-:Y:S01]  /*1ae40*/  STL [R1+0xba0], R4 ;  /* 0x000ba00401007387 */ /* 0x000fe20000100800 */
[----:B------:R-:W-:Y:S01]  /*1ae50*/  STL [R1+0xb9c], R5 ;  /* 0x000b9c0501007387 */ /* 0x000fe20000100800 */
[----:B------:R-:W-:Y:S02]  /*1ae60*/  STL [R1+0x82c], R18 ;  /* 0x00082c1201007387 */ /* 0x000fe40000100800 */
[----:B------:R-:W-:Y:S02]  /*1ae70*/  STL [R1+0x824], R13 ;  /* 0x0008240d01007387 */ /* 0x000fe40000100800 */
[----:B------:R-:W-:Y:S02]  /*1ae80*/  STL [R1+0x81c], R17 ;  /* 0x00081c1101007387 */ /* 0x000fe40000100800 */
[----:B------:R-:W-:Y:S01]  /*1ae90*/  IMAD.X R29, R29, 0x1, R0, P5 ;  /* 0x000000011d1d7824 */ /* 0x000fe200028e0600 */
[----:B------:R-:W-:Y:S01]  /*1aea0*/  STL [R1+0x814], R12 ;  /* 0x0008140c01007387 */ /* 0x000fe20000100800 */
[----:B------:R-:W-:Y:S01]  /*1aeb0*/  IADD3 R24, P5, R24, R10, RZ ;  /* 0x0000000a18187210 */ /* 0x000fe20007fbe0ff */
[----:B------:R-:W-:Y:S02]  /*1aec0*/  STL [R1+0x80c], R16 ;  /* 0x00080c1001007387 */ /* 0x000fe40000100800 */
[----:B------:R-:W-:Y:S01]  /*1aed0*/  STL [R1+0x804], R25 ;  /* 0x0008041901007387 */ /* 0x000fe20000100800 */
[----:B------:R0:W-:Y:S01]  /*1aee0*/  STL [R1+0xc40], R0 ;  /* 0x000c400001007387 */ /* 0x0001e20000100800 */
[----:B------:R-:W-:Y:S03]  /*1aef0*/  STL [R1+0x828], R29 ;  /* 0x0008281d01007387 */ /* 0x000fe60000100800 */
[----:B0-----:R-:W2:Y:S01]  /*1af00*/  LDL.LU R0, [R1+0x7f4] ;  /* 0x0007f40001007983 */ /* 0x001ea20000300800 */
[----:B------:R-:W-:Y:S02]  /*1af10*/  STL [R1+0x7fc], R24 ;  /* 0x0007fc1801007387 */ /* 0x000fe40000100800 */
[----:B------:R-:W3:Y:S02]  /*1af20*/  LDL.LU R5, [R1+0x7e4] ;  /* 0x0007e40001057983 */ /* 0x000ee40000300800 */
[----:B------:R-:W-:Y:S01]  /*1af30*/  STL [R1+0x820], R28 ;  /* 0x0008201c01007387 */ /* 0x000fe20000100800 */
[----:B---3--:R0:W-:Y:S04]  /*1af40*/  STL [R1+0xc34], R5 ;  /* 0x000c340501007387 */ /* 0x0081e80000100800 */
[----:B0-----:R-:W3:Y:S04]  /*1af50*/  LDL.LU R5, [R1+0x810] ;  /* 0x0008100001057983 */ /* 0x001ee80000300800 */
[----:B---3--:R0:W-:Y:S04]  /*1af60*/  STL [R1+0xc38], R5 ;  /* 0x000c380501007387 */ /* 0x0081e80000100800 */
[----:B0-----:R-:W3:Y:S01]  /*1af70*/  LDL.LU R5, [R1+0x7ec] ;  /* 0x0007ec0001057983 */ /* 0x001ee20000300800 */
[----:B------:R-:W-:-:S02]  /*1af80*/  ISETP.NE.U32.AND P0, PT, R14, R11, PT ;  /* 0x0000000b0e00720c */ /* 0x000fc40003f05070 */
[----:B--2---:R-:W-:Y:S01]  /*1af90*/  IADD3 R0, P6, R0, R10, RZ ;  /* 0x0000000a00007210 */ /* 0x004fe20007fde0ff */
[----:B---3--:R0:W-:Y:S04]  /*1afa0*/  STL [R1+0xc3c], R5 ;  /* 0x000c3c0501007387 */ /* 0x0081e80000100800 */
[----:B0-----:R-:W2:Y:S01]  /*1afb0*/  LDL.LU R5, [R1+0x818] ;  /* 0x0008180001057983 */ /* 0x001ea20000300800 */
[----:B------:R-:W3:Y:S02]  /*1afc0*/  LDL.LU R4, [R1+0x808] ;  /* 0x0008080001047983 */ /* 0x000ee40000300800 */
[----:B------:R-:W4:Y:S02]  /*1afd0*/  LDL.LU R6, [R1+0x7dc] ;  /* 0x0007dc0001067983 */ /* 0x000f240000300800 */
[----:B------:R-:W2:Y:S01]  /*1afe0*/  LDL.LU R7, [R1+0x800] ;  /* 0x0008000001077983 */ /* 0x000ea20000300800 */
        /* <DEDUP_REMOVED lines=23> */
[----:B------:R0:W-:Y:S02]  /*1b160*/  STL [R1+0x7f4], R0 ;  /* 0x0007f40001007387 */ /* 0x0001e40000100800 */
[----:B0-----:R-:W2:Y:S02]  /*1b170*/  LDL.LU R0, [R1+0xc40] ;  /* 0x000c400001007983 */ /* 0x001ea40000300800 */
[----:B--2---:R-:W-:-:S05]  /*1b180*/  IMAD.X R5, R5, 0x1, R0, P1 ;  /* 0x0000000105057824 */ /* 0x004fca00008e0600 */
[----:B------:R0:W-:Y:S04]  /*1b190*/  STL [R1+0x818], R5 ;  /* 0x0008180501007387 */ /* 0x0001e80000100800 */
[----:B0-----:R-:W2:Y:S02]  /*1b1a0*/  LDL.LU R5, [R1+0xc3c] ;  /* 0x000c3c0001057983 */ /* 0x001ea40000300800 */
[----:B--2---:R-:W-:-:S05]  /*1b1b0*/  IADD3 R5, P1, R5, R10, RZ ;  /* 0x0000000a05057210 */ /* 0x004fca0007f3e0ff */
[----:B------:R0:W-:Y:S04]  /*1b1c0*/  STL [R1+0x7ec], R5 ;  /* 0x0007ec0501007387 */ /* 0x0001e80000100800 */
[----:B0-----:R-:W2:Y:S02]  /*1b1d0*/  LDL.LU R5, [R1+0xc38] ;  /* 0x000c380001057983 */ /* 0x001ea40000300800 */
[----:B--2---:R-:W-:-:S05]  /*1b1e0*/  IMAD.X R5, R5, 0x1, R0, P2 ;  /* 0x0000000105057824 */ /* 0x004fca00010e0600 */
[----:B------:R0:W-:Y:S04]  /*1b1f0*/  STL [R1+0x810], R5 ;  /* 0x0008100501007387 */ /* 0x0001e80000100800 */
[----:B0-----:R-:W2:Y:S01]  /*1b200*/  LDL.LU R5, [R1+0xc34] ;  /* 0x000c340001057983 */ /* 0x001ea20000300800 */
[--C-:B---3--:R-:W-:Y:S01]  /*1b210*/  IMAD.X R4, R4, 0x1, R0.reuse, P3 ;  /* 0x0000000104047824 */ /* 0x108fe200018e0600 */
[-C--:B----4-:R-:W-:Y:S01]  /*1b220*/  IADD3 R6, P3, R6, R10.reuse, RZ ;  /* 0x0000000a06067210 */ /* 0x090fe20007f7e0ff */
[--C-:B------:R-:W-:Y:S01]  /*1b230*/  IMAD.X R7, R7, 0x1, R0.reuse, P4 ;  /* 0x0000000107077824 */ /* 0x100fe200020e0600 */
[-C--:B------:R-:W-:Y:S01]  /*1b240*/  IADD3 R26, P4, R26, R10.reuse, RZ ;  /* 0x0000000a1a1a7210 */ /* 0x080fe20007f9e0ff */
        /* <DEDUP_REMOVED lines=16> */
[----:B------:R-:W-:Y:S01]  /*1b350*/  IMAD.X R24, R24, 0x1, R0, P3 ;  /* 0x0000000118187824 */ /* 0x000fe200018e0600 */
[----:B------:R-:W-:-:S02]  /*1b360*/  IADD3 R28, P3, R28, R10, RZ ;  /* 0x0000000a1c1c7210 */ /* 0x000fc40007f7e0ff */
[----:B--2---:R-:W-:-:S05]  /*1b370*/  IADD3 R5, P2, R5, R10, RZ ;  /* 0x0000000a05057210 */ /* 0x004fca0007f5e0ff */
[----:B------:R-:W-:Y:S01]  /*1b380*/  STL [R1+0x7e4], R5 ;  /* 0x0007e40501007387 */ /* 0x000fe20000100800 */
[----:B------:R-:W-:Y:S02]  /*1b390*/  STL [R1+0x808], R4 ;  /* 0x0008080401007387 */ /* 0x000fe40000100800 */
[----:B------:R-:W-:Y:S02]  /*1b3a0*/  STL [R1+0x7dc], R6 ;  /* 0x0007dc0601007387 */ /* 0x000fe40000100800 */
[----:B------:R-:W-:Y:S01]  /*1b3b0*/  STL [R1+0x800], R7 ;  /* 0x0008000701007387 */ /* 0x000fe20000100800 */
[----:B------:R-:W-:Y:S01]  /*1b3c0*/  STL [R1+0x7d4], R26 ;  /* 0x0007d41a01007387 */ /* 0x000fe20000100800 */
[----:B------:R-:W-:Y:S02]  /*1b3d0*/  STL [R1+0x7f8], R27 ;  /* 0x0007f81b01007387 */ /* 0x000fe40000100800 */
[----:B------:R-:W-:Y:S02]  /*1b3e0*/  STL [R1+0x7cc], R20 ;  /* 0x0007cc1401007387 */ /* 0x000fe40000100800 */
[--C-:B------:R-:W-:Y:S01]  /*1b3f0*/  IMAD.X R8, R8, 0x1, R0.reuse, P2 ;  /* 0x0000000108087824 */ /* 0x100fe200010e0600 */
[----:B------:R-:W-:Y:S01]  /*1b400*/  STL [R1+0x7f0], R21 ;  /* 0x0007f01501007387 */ /* 0x000fe20000100800 */
[----:B------:R-:W-:Y:S01]  /*1b410*/  IADD3 R3, P2, R3, R10, RZ ;  /* 0x0000000a03037210 */ /* 0x000fe20007f5e0ff */
[----:B------:R-:W-:Y:S02]  /*1b420*/  STL [R1+0x7c4], R22 ;  /* 0x0007c41601007387 */ /* 0x000fe40000100800 */
[----:B------:R-:W-:Y:S01]  /*1b430*/  STL [R1+0x7e8], R23 ;  /* 0x0007e81701007387 */ /* 0x000fe20000100800 */
[----:B------:R-:W-:Y:S01]  /*1b440*/  STL [R1+0x7bc], R9 ;  /* 0x0007bc0901007387 */ /* 0x000fe20000100800 */
[----:B------:R-:W-:Y:S02]  /*1b450*/  STL [R1+0x7e0], R8 ;  /* 0x0007e00801007387 */ /* 0x000fe40000100800 */
[----:B------:R-:W-:Y:S02]  /*1b460*/  STL [R1+0x7b4], R3 ;  /* 0x0007b40301007387 */ /* 0x000fe40000100800 */
[----:B------:R-:W-:Y:S01]  /*1b470*/  STL [R1+0x7d8], R2 ;  /* 0x0007d80201007387 */ /* 0x000fe20000100800 */
[----:B------:R-:W-:Y:S01]  /*1b480*/  STL [R1+0x7ac], R11 ;  /* 0x0007ac0b01007387 */ /* 0x000fe20000100800 */
[----:B------:R-:W-:Y:S02]  /*1b490*/  STL [R1+0x7d0], R15 ;  /* 0x0007d00f01007387 */ /* 0x000fe40000100800 */
[----:B------:R-:W-:Y:S02]  /*1b4a0*/  STL [R1+0x7a4], R19 ;  /* 0x0007a41301007387 */ /* 0x000fe40000100800 */
[----:B------:R-:W-:Y:S01]  /*1b4b0*/  STL [R1+0x7c8], R14 ;  /* 0x0007c80e01007387 */ /* 0x000fe20000100800 */
[----:B------:R-:W-:Y:S01]  /*1b4c0*/  STL [R1+0x79c], R18 ;  /* 0x00079c1201007387 */ /* 0x000fe20000100800 */
[----:B------:R-:W-:-:S02]  /*1b4d0*/  IMAD.X R25, R25, 0x1, R0, P2 ;  /* 0x0000000119197824 */ /* 0x000fc400010e0600 */
[----:B------:R-:W-:Y:S02]  /*1b4e0*/  STL [R1+0x7c0], R13 ;  /* 0x0007c00d01007387 */ /* 0x000fe40000100800 */
[----:B------:R-:W-:Y:S01]  /*1b4f0*/  STL [R1+0x794], R17 ;  /* 0x0007941101007387 */ /* 0x000fe20000100800 */
[----:B------:R-:W-:Y:S01]  /*1b500*/  IADD3 R29, P2, R29, R10, RZ ;  /* 0x0000000a1d1d7210 */ /* 0x000fe20007f5e0ff */
[----:B------:R-:W-:Y:S01]  /*1b510*/  STL [R1+0x7b8], R12 ;  /* 0x0007b80c01007387 */ /* 0x000fe20000100800 */
[----:B------:R-:W-:Y:S02]  /*1b520*/  STL [R1+0x78c], R16 ;  /* 0x00078c1001007387 */ /* 0x000fe40000100800 */
[----:B------:R-:W-:Y:S02]  /*1b530*/  STL [R1+0x7b0], R25 ;  /* 0x0007b01901007387 */ /* 0x000fe40000100800 */
[----:B------:R0:W-:Y:S01]  /*1b540*/  STL [R1+0xc30], R10 ;  /* 0x000c300a01007387 */ /* 0x0001e20000100800 */
[----:B------:R-:W-:Y:S04]  /*1b550*/  STL [R1+0x784], R29 ;  /* 0x0007841d01007387 */ /* 0x000fe80000100800 */
        /* <DEDUP_REMOVED lines=8> */
[----:B--2---:R-:W-:-:S03]  /*1b5e0*/  IMAD.X R10, R10, 0x1, R0, P4 ;  /* 0x000000010a0a7824 */ /* 0x004fc600020e0600 */
        /* <DEDUP_REMOVED lines=30> */
[----:B--2---:R-:W-:-:S05]  /*1b7d0*/  IADD3 R5, P4, R5, R10, RZ ;  /* 0x0000000a05057210 */ /* 0x004fca0007f9e0ff */
[----:B------:R0:W-:Y:S04]  /*1b7e0*/  STL [R1+0x774], R5 ;  /* 0x0007740501007387 */ /* 0x0001e80000100800 */
[----:B0-----:R-:W2:Y:S02]  /*1b7f0*/  LDL.LU R5, [R1+0xc2c] ;  /* 0x000c2c0001057983 */ /* 0x001ea40000300800 */
[----:B--2---:R-:W-:-:S05]  /*1b800*/  IMAD.X R5, R5, 0x1, R0, P5 ;  /* 0x0000000105057824 */ /* 0x004fca00028e0600 */
[----:B------:R0:W-:Y:S04]  /*1b810*/  STL [R1+0x798], R5 ;  /* 0x0007980501007387 */ /* 0x0001e80000100800 */
[----:B0-----:R-:W2:Y:S02]  /*1b820*/  LDL.LU R5, [R1+0xc28] ;  /* 0x000c280001057983 */ /* 0x001ea40000300800 */
[----:B--2---:R-:W-:-:S05]  /*1b830*/  IADD3 R5, P5, R5, R10, RZ ;  /* 0x0000000a05057210 */ /* 0x004fca0007fbe0ff */
[----:B------:R0:W-:Y:S04]  /*1b840*/  STL [R1+0x76c], R5 ;  /* 0x00076c0501007387 */ /* 0x0001e80000100800 */
[----:B0-----:R-:W2:Y:S01]  /*1b850*/  LDL.LU R5, [R1+0xc24] ;  /* 0x000c240001057983 */ /* 0x001ea20000300800 */
[--C-:B----4-:R-:W-:Y:S01]  /*1b860*/  IMAD.X R6, R6, 0x1, R0.reuse, P1 ;  /* 0x0000000106067824 */ /* 0x110fe200008e0600 */
        /* <DEDUP_REMOVED lines=18> */
[----:B------:R-:W-:Y:S01]  /*1b990*/  IADD3 R25, P5, R25, R10, RZ ;  /* 0x0000000a19197210 */ /* 0x000fe20007fbe0ff */
[----:B------:R-:W-:-:S02]  /*1b9a0*/  IMAD.X R28, R28, 0x1, R0, P1 ;  /* 0x000000011c1c7824 */ /* 0x000fc400008e0600 */
[----:B--2---:R-:W-:Y:S01]  /*1b9b0*/  IMAD.X R5, R5, 0x1, R0, P6 ;  /* 0x0000000105057824 */ /* 0x004fe200030e0600 */
[----:B---3--:R-:W-:-:S04]  /*1b9c0*/  IADD3 R4, P6, R4, R10, RZ ;  /* 0x0000000a04047210 */ /* 0x008fc80007fde0ff */
[----:B------:R-:W-:Y:S01]  /*1b9d0*/  STL [R1+0x790], R5 ;  /* 0x0007900501007387 */ /* 0x000fe20000100800 */
[----:B------:R-:W-:Y:S02]  /*1b9e0*/  STL [R1+0x764], R4 ;  /* 0x0007640401007387 */ /* 0x000fe40000100800 */
[----:B------:R-:W-:Y:S02]  /*1b9f0*/  STL [R1+0x788], R6 ;  /* 0x0007880601007387 */ /* 0x000fe40000100800 */
[----:B------:R-:W-:Y:S01]  /*1ba00*/  STL [R1+0x75c], R7 ;  /* 0x00075c0701007387 */ /* 0x000fe20000100800 */
[----:B------:R-:W-:Y:S01]  /*1ba10*/  STL [R1+0x780], R26 ;  /* 0x0007801a01007387 */ /* 0x000fe20000100800 */
[----:B------:R-:W-:Y:S02]  /*1ba20*/  STL [R1+0x754], R27 ;  /* 0x0007541b01007387 */ /* 0x000fe40000100800 */
        /* <DEDUP_REMOVED lines=17> */
[----:B------:R-:W-:-:S02]  /*1bb40*/  IMAD.X R29, R29, 0x1, R0, P6 ;  /* 0x000000011d1d7824 */ /* 0x000fc400030e0600 */
[----:B------:R-:W-:Y:S01]  /*1bb50*/  STL [R1+0x714], R12 ;  /* 0x0007140c01007387 */ /* 0x000fe20000100800 */
[-C--:B------:R-:W-:Y:S01]  /*1bb60*/  IADD3 R24, P6, R24, R10.reuse, RZ ;  /* 0x0000000a18187210 */ /* 0x080fe20007fde0ff */
[----:B------:R-:W-:Y:S01]  /*1bb70*/  STL [R1+0x738], R16 ;  /* 0x0007381001007387 */ /* 0x000fe20000100800 */
[----:B------:R-:W-:Y:S02]  /*1bb80*/  STL [R1+0x70c], R25 ;  /* 0x00070c1901007387 */ /* 0x000fe40000100800 */
[----:B------:R0:W-:Y:S02]  /*1bb90*/  STL [R1+0xc20], R0 ;  /* 0x000c200001007387 */ /* 0x0001e40000100800 */
[----:B------:R-:W-:Y:S01]  /*1bba0*/  STL [R1+0x730], R29 ;  /* 0x0007301d01007387 */ /* 0x000fe20000100800 */
        /* <DEDUP_REMOVED lines=8> */
[----:B--2---:R-:W-:-:S03]  /*1bc30*/  IADD3 R0, P1, R0, R10, RZ ;  /* 0x0000000a00007210 */ /* 0x004fc60007f3e0ff */
        /* <DEDUP_REMOVED lines=557> */
[----:B------:R-:W-:Y:S01]  /*1df10*/  IADD3 R14, P5, R14, UR8, RZ ;  /* 0x000000080e0e7c10 */ /* 0x000fe2000ffbe0ff */
[--C-:B------:R-:W-:Y:S01]  /*1df20*/  IMAD.X R18, R18, 0x1, R0.reuse, P6 ;  /* 0x0000000112127824 */ /* 0x100fe200030e0600 */
[----:B------:R-:W-:Y:S01]  /*1df30*/  IADD3 R13, P6, R13, UR8, RZ ;  /* 0x000000080d0d7c10 */ /* 0x000fe2000ffde0ff */
[--C-:B------:R-:W-:Y:S01]  /*1df40*/  IMAD.X R17, R17, 0x1, R0.reuse, P1 ;  /* 0x0000000111117824 */ /* 0x100fe200008e0600 */
[----:B------:R-:W-:Y:S01]  /*1df50*/  IADD3 R12, P1, R12, UR8, RZ ;  /* 0x000000080c0c7c10 */ /* 0x000fe2000ff3e0ff */
[--C-:B------:R-:W-:Y:S01]  /*1df60*/  IMAD.X R16, R16, 0x1, R0.reuse, P2 ;  /* 0x0000000110107824 */ /* 0x100fe200010e0600 */
[----:B------:R-:W-:Y:S01]  /*1df70*/  IADD3 R25, P2, R25, UR8, RZ ;  /* 0x0000000819197c10 */ /* 0x000fe2000ff5e0ff */
[----:B--2---:R-:W-:Y:S01]  /*1df80*/  IMAD.X R5, R5, 0x1, R0, P3 ;  /* 0x0000000105057824 */ /* 0x004fe200018e0600 */
[----:B---3--:R-:W-:-:S04]  /*1df90*/  IADD3 R4, P3, R4, R10, RZ ;  /* 0x0000000a04047210 */ /* 0x008fc80007f7e0ff */
[----:B------:R0:W-:Y:S01]  /*1dfa0*/  STL [R1+0x4a8], R5 ;  /* 0x0004a80501007387 */ /* 0x0001e20000100800 */
        /* <DEDUP_REMOVED lines=25> */
[----:B0-----:R-:W2:Y:S02]  /*1e140*/  LDL.LU R5, [R1+0x9e4] ;  /* 0x0009e40001057983 */ /* 0x001ea40000300800 */
[----:B------:R-:W-:Y:S01]  /*1e150*/  IMAD.X R29, R29, 0x1, R0, P3 ;  /* 0x000000011d1d7824 */ /* 0x000fe200018e0600 */
[----:B------:R-:W-:-:S04]  /*1e160*/  IADD3 R24, P3, R24, UR8, RZ ;  /* 0x0000000818187c10 */ /* 0x000fc8000ff7e0ff */
[----:B------:R-:W-:Y:S01]  /*1e170*/  STL [R1+0x448], R29 ;  /* 0x0004481d01007387 */ /* 0x000fe20000100800 */
[----:B------:R-:W-:-:S03]  /*1e180*/  IMAD.X R28, R28, 0x1, R0, P4 ;  /* 0x000000011c1c7824 */ /* 0x000fc600020e0600 */
[----:B--2---:R0:W-:Y:S01]  /*1e190*/  STL [R1+0xbc0], R5 ;  /* 0x000bc00501007387 */ /* 0x0041e20000100800 */
[----:B------:R1:W-:Y:S03]  /*1e1a0*/  STL [R1+0x9ec], R24 ;  /* 0x0009ec1801007387 */ /* 0x0003e60000100800 */
[----:B0-----:R-:W2:Y:S01]  /*1e1b0*/  LDL.LU R5, [R1+0x9e8] ;  /* 0x0009e80001057983 */ /* 0x001ea20000300800 */
[----:B------:R0:W-:Y:S02]  /*1e1c0*/  STL [R1+0x440], R28 ;  /* 0x0004401c01007387 */ /* 0x0001e40000100800 */
[----:B------:R-:W3:Y:S02]  /*1e1d0*/  LDL.LU R4, [R1+0x844] ;  /* 0x0008440001047983 */ /* 0x000ee40000300800 */
[----:B------:R-:W4:Y:S01]  /*1e1e0*/  LDL.LU R6, [R1+0x9dc] ;  /* 0x0009dc0001067983 */ /* 0x000f220000300800 */
        /* <DEDUP_REMOVED lines=13> */
[----:B------:R-:W4:Y:S02]  /*1e2c0*/  LDL.LU R15, [R1+0x9a4] ;  /* 0x0009a400010f7983 */ /* 0x000f240000300800 */
[----:B------:R-:W4:Y:S02]  /*1e2d0*/  LDL.LU R19, [R1+0x9c8] ;  /* 0x0009c80001137983 */ /* 0x000f240000300800 */
[----:B------:R-:W4:Y:S01]  /*1e2e0*/  LDL.LU R14, [R1+0x99c] ;  /* 0x00099c00010e7983 */ /* 0x000f220000300800 */
[----:B------:R-:W4:Y:S01]  /*1e2f0*/  LDL.LU R18, [R1+0x9c0] ;  /* 0x0009c00001127983 */ /* 0x000f220000300800 */
[----:B------:R-:W4:Y:S02]  /*1e300*/  LDL.LU R13, [R1+0x994] ;  /* 0x00099400010d7983 */ /* 0x000f240000300800 */
[----:B------:R-:W4:Y:S02]  /*1e310*/  LDL.LU R17, [R1+0x9b8] ;  /* 0x0009b80001117983 */ /* 0x000f240000300800 */
[----:B------:R-:W4:Y:S01]  /*1e320*/  LDL.LU R12, [R1+0x98c] ;  /* 0x00098c00010c7983 */ /* 0x000f220000300800 */
[----:B------:R-:W4:Y:S01]  /*1e330*/  LDL.LU R16, [R1+0x9b0] ;  /* 0x0009b00001107983 */ /* 0x000f220000300800 */
[----:B------:R-:W4:Y:S02]  /*1e340*/  LDL.LU R25, [R1+0x984] ;  /* 0x0009840001197983 */ /* 0x000f240000300800 */
[----:B------:R-:W4:Y:S02]  /*1e350*/  LDL.LU R29, [R1+0x9a8] ;  /* 0x0009a800011d7983 */ /* 0x000f240000300800 */
[----:B-1----:R-:W4:Y:S01]  /*1e360*/  LDL.LU R24, [R1+0x97c] ;  /* 0x00097c0001187983 */ /* 0x002f220000300800 */
[----:B0-----:R-:W4:Y:S01]  /*1e370*/  LDL.LU R28, [R1+0x9a0] ;  /* 0x0009a000011c7983 */ /* 0x001f220000300800 */
[----:B------:R0:W-:Y:S03]  /*1e380*/  STL [R1+0xba4], R0 ;  /* 0x000ba40001007387 */ /* 0x0001e60000100800 */
[----:B0-----:R-:W4:Y:S01]  /*1e390*/  LDL.LU R0, [R1+0x43c] ;  /* 0x00043c0001007983 */ /* 0x001f220000300800 */
[----:B--2---:R-:W-:-:S05]  /*1e3a0*/  IADD3 R5, P4, R5, UR8, RZ ;  /* 0x0000000805057c10 */ /* 0x004fca000ff9e0ff */
[----:B------:R0:W-:Y:S04]  /*1e3b0*/  STL [R1+0x9e8], R5 ;  /* 0x0009e80501007387 */ /* 0x0001e80000100800 */
[----:B0-----:R-:W2:Y:S01]  /*1e3c0*/  LDL.LU R5, [R1+0xbc0] ;  /* 0x000bc00001057983 */ /* 0x001ea20000300800 */
[----:B---3--:R-:W-:Y:S01]  /*1e3d0*/  IADD3.X R4, R4, UR5, RZ, P6, !PT ;  /* 0x0000000504047c10 */ /* 0x008fe2000b7fe4ff */
[----:B----4-:R-:W-:Y:S01]  /*1e3e0*/  IADD3 R6, P6, R6, UR8, RZ ;  /* 0x0000000806067c10 */ /* 0x010fe2000ffde0ff */
[----:B------:R-:W-:Y:S01]  /*1e3f0*/  IADD3.X R7, R7, UR5, RZ, P1, !PT ;  /* 0x0000000507077c10 */ /* 0x000fe20008ffe4ff */
[----:B------:R-:W-:Y:S01]  /*1e400*/  IADD3 R26, P1, R26, UR8, RZ ;  /* 0x000000081a1a7c10 */ /* 0x000fe2000ff3e0ff */
[----:B------:R-:W-:Y:S01]  /*1e410*/  IADD3.X R27, R27, UR5, RZ, P2, !PT ;  /* 0x000000051b1b7c10 */ /* 0x000fe200097fe4ff */
[----:B------:R-:W-:Y:S01]  /*1e420*/  IADD3 R20, P2, R20, UR8, RZ ;  /* 0x0000000814147c10 */ /* 0x000fe2000ff5e0ff */
[----:B------:R-:W-:Y:S01]  /*1e430*/  IADD3.X R21, R21, UR5, RZ, P3, !PT ;  /* 0x0000000515157c10 */ /* 0x000fe20009ffe4ff */
[----:B------:R-:W-:Y:S01]  /*1e440*/  IADD3 R22, P3, R22, UR8, RZ ;  /* 0x0000000816167c10 */ /* 0x000fe2000ff7e0ff */
[----:B------:R-:W-:Y:S01]  /*1e450*/  IADD3.X R23, R23, UR5, RZ, P4, !PT ;  /* 0x0000000517177c10 */ /* 0x000fe2000a7fe4ff */
[----:B------:R-:W-:Y:S01]  /*1e460*/  IADD3 R9, P4, R9, UR8, RZ ;  /* 0x0000000809097c10 */ /* 0x000fe2000ff9e0ff */
[----:B------:R-:W-:-:S05]  /*1e470*/  IADD3.X R0, R0, UR5, RZ, P5, !PT ;  /* 0x0000000500007c10 */ /* 0x000fca000affe4ff */
[----:B------:R0:W-:Y:S01]  /*1e480*/  STL [R1+0x43c], R0 ;  /* 0x00043c0001007387 */ /* 0x0001e20000100800 */
        /* <DEDUP_REMOVED lines=10> */
[----:B--2---:R-:W-:-:S05]  /*1e530*/  IADD3 R5, P5, R5, UR8, RZ ;  /* 0x0000000805057c10 */ /* 0x004fca000ffbe0ff */
[----:B------:R-:W-:Y:S01]  /*1e540*/  STL [R1+0x9e4], R5 ;  /* 0x0009e40501007387 */ /* 0x000fe20000100800 */
[----:B------:R-:W-:Y:S02]  /*1e550*/  STL [R1+0x844], R4 ;  /* 0x0008440401007387 */ /* 0x000fe40000100800 */
[----:B------:R-:W-:Y:S02]  /*1e560*/  STL [R1+0x9dc], R6 ;  /* 0x0009dc0601007387 */ /* 0x000fe40000100800 */
[----:B------:R-:W-:Y:S01]  /*1e570*/  STL [R1+0x840], R7 ;  /* 0x0008400701007387 */ /* 0x000fe20000100800 */
[----:B------:R-:W-:Y:S01]  /*1e580*/  STL [R1+0x9d4], R26 ;  /* 0x0009d41a01007387 */ /* 0x000fe20000100800 */
[----:B------:R-:W-:Y:S02]  /*1e590*/  STL [R1+0x83c], R27 ;  /* 0x00083c1b01007387 */ /* 0x000fe40000100800 */
[----:B------:R-:W-:Y:S01]  /*1e5a0*/  STL [R1+0x9cc], R20 ;  /* 0x0009cc1401007387 */ /* 0x000fe20000100800 */
[----:B------:R-:W-:Y:S01]  /*1e5b0*/  IADD3.X R8, R8, UR5, RZ, P5, !PT ;  /* 0x0000000508087c10 */ /* 0x000fe2000affe4ff */
[----:B------:R-:W-:Y:S01]  /*1e5c0*/  STL [R1+0x838], R21 ;  /* 0x0008381501007387 */ /* 0x000fe20000100800 */
[----:B------:R-:W-:Y:S01]  /*1e5d0*/  IADD3 R3, P5, R3, UR8, RZ ;  /* 0x0000000803037c10 */ /* 0x000fe2000ffbe0ff */
        /* <DEDUP_REMOVED lines=11> */
[----:B------:R-:W-:Y:S01]  /*1e690*/  IADD3.X R16, R16, UR5, RZ, P5, !PT ;  /* 0x0000000510107c10 */ /* 0x000fe2000affe4ff */
[----:B------:R-:W-:Y:S01]  /*1e6a0*/  STL [R1+0x9c0], R18 ;  /* 0x0009c01201007387 */ /* 0x000fe20000100800 */
[----:B------:R-:W-:Y:S01]  /*1e6b0*/  IADD3 R25, P5, R25, UR8, RZ ;  /* 0x0000000819197c10 */ /* 0x000fe2000ffbe0ff */
[----:B------:R-:W-:Y:S01]  /*1e6c0*/  STL [R1+0x994], R13 ;  /* 0x0009940d01007387 */ /* 0x000fe20000100800 */
[----:B------:R-:W-:Y:S02]  /*1e6d0*/  STL [R1+0x9b8], R17 ;  /* 0x0009b81101007387 */ /* 0x000fe40000100800 */
[----:B------:R-:W-:Y:S02]  /*1e6e0*/  STL [R1+0x98c], R12 ;  /* 0x00098c0c01007387 */ /* 0x000fe40000100800 */
[----:B------:R-:W-:Y:S01]  /*1e6f0*/  STL [R1+0x9b0], R16 ;  /* 0x0009b01001007387 */ /* 0x000fe20000100800 */
[----:B------:R-:W-:Y:S01]  /*1e700*/  STL [R1+0x984], R25 ;  /* 0x0009841901007387 */ /* 0x000fe20000100800 */
[----:B0-----:R-:W2:Y:S01]  /*1e710*/  LDL.LU R0, [R1+0x96c] ;  /* 0x00096c0001007983 */ /* 0x001ea20000300800 */
[----:B------:R-:W-:Y:S01]  /*1e720*/  IADD3.X R29, R29, UR5, RZ, P6, !PT ;  /* 0x000000051d1d7c10 */ /* 0x000fe2000b7fe4ff */
[----:B------:R-:W-:-:S04]  /*1e730*/  IADD3 R24, P6, R24, UR8, RZ ;  /* 0x0000000818187c10 */ /* 0x000fc8000ffde0ff */
[----:B------:R-:W-:Y:S04]  /*1e740*/  STL [R1+0x9a8], R29 ;  /* 0x0009a81d01007387 */ /* 0x000fe80000100800 */
[----:B--2---:R0:W-:Y:S01]  /*1e750*/  STL [R1+0xbb8], R0 ;  /* 0x000bb80001007387 */ /* 0x0041e20000100800 */
[----:B------:R-:W-:Y:S03]  /*1e760*/  STL [R1+0x97c], R24 ;  /* 0x00097c1801007387 */ /* 0x000fe60000100800 */
[----:B0-----:R-:W2:Y:S01]  /*1e770*/  LDL.LU R0, [R1+0x998] ;  /* 0x0009980001007983 */ /* 0x001ea20000300800 */
[----:B------:R-:W-:-:S05]  /*1e780*/  IADD3.X R28, R28, UR5, RZ, P1, !PT ;  /* 0x000000051c1c7c10 */ /* 0x000fca0008ffe4ff */
[----:B------:R-:W-:Y:S04]  /*1e790*/  STL [R1+0x9a0], R28 ;  /* 0x0009a01c01007387 */ /* 0x000fe80000100800 */
[----:B--2---:R0:W-:Y:S04]  /*1e7a0*/  STL [R1+0xbbc], R0 ;  /* 0x000bbc0001007387 */ /* 0x0041e80000100800 */
[----:B0-----:R-:W2:Y:S01]  /*1e7b0*/  LDL.LU R0, [R1+0x974] ;  /* 0x0009740001007983 */ /* 0x001ea20000300800 */
[----:B------:R-:W3:Y:S02]  /*1e7c0*/  LDL.LU R5, [R1+0x990] ;  /* 0x0009900001057983 */ /* 0x000ee40000300800 */
[----:B------:R-:W4:Y:S02]  /*1e7d0*/  LDL.LU R4, [R1+0x964] ;  /* 0x0009640001047983 */ /* 0x000f240000300800 */
        /* <DEDUP_REMOVED lines=26> */
[----:B--2---:R-:W-:-:S05]  /*1e980*/  IADD3 R0, P1, R0, UR8, RZ ;  /* 0x0000000800007c10 */ /* 0x004fca000ff3e0ff */
[----:B------:R0:W-:Y:S04]  /*1e990*/  STL [R1+0x974], R0 ;  /* 0x0009740001007387 */ /* 0x0001e80000100800 */
[----:B0-----:R-:W2:Y:S02]  /*1e9a0*/  LDL.LU R0, [R1+0xbbc] ;  /* 0x000bbc0001007983 */ /* 0x001ea40000300800 */
[----:B--2---:R-:W-:-:S05]  /*1e9b0*/  IADD3.X R0, R0, UR5, RZ, P2, !PT ;  /* 0x0000000500007c10 */ /* 0x004fca00097fe4ff */
        /* <DEDUP_REMOVED lines=22> */
[----:B------:R-:W-:-:S02]  /*1eb20*/  IADD3.X R25, R25, UR5, RZ, P3, !PT ;  /* 0x0000000519197c10 */ /* 0x000fc40009ffe4ff */
[----:B--2---:R-:W-:-:S05]  /*1eb30*/  IADD3 R0, P2, R0, UR8, RZ ;  /* 0x0000000800007c10 */ /* 0x004fca000ff5e0ff */
[----:B------:R0:W-:Y:S01]  /*1eb40*/  STL [R1+0x96c], R0 ;  /* 0x00096c0001007387 */ /* 0x0001e20000100800 */
        /* <DEDUP_REMOVED lines=28> */
[----:B------:R-:W-:Y:S02]  /*1ed10*/  STL [R1+0x930], R25 ;  /* 0x0009301901007387 */ /* 0x000fe40000100800 */
[----:B0-----:R-:W2:Y:S01]  /*1ed20*/  LDL.LU R0, [R1+0x918] ;  /* 0x0009180001007983 */ /* 0x001ea20000300800 */
[----:B------:R-:W-:-:S02]  /*1ed30*/  IADD3 R29, P3, R29, UR8, RZ ;  /* 0x000000081d1d7c10 */ /* 0x000fc4000ff7e0ff */
[----:B------:R-:W-:-:S03]  /*1ed40*/  IADD3.X R24, R24, UR5, RZ, P4, !PT ;  /* 0x0000000518187c10 */ /* 0x000fc6000a7fe4ff */
[----:B------:R-:W-:Y:S04]  /*1ed50*/  STL [R1+0x904], R29 ;  /* 0x0009041d01007387 */ /* 0x000fe80000100800 */
[----:B--2---:R0:W-:Y:S01]  /*1ed60*/  STL [R1+0xbb0], R0 ;  /* 0x000bb00001007387 */ /* 0x0041e20000100800 */
[----:B------:R-:W-:Y:S03]  /*1ed70*/  STL [R1+0x928], R24 ;  /* 0x0009281801007387 */ /* 0x000fe60000100800 */
[----:B0-----:R-:W2:Y:S01]  /*1ed80*/  LDL.LU R0, [R1+0x8f4] ;  /* 0x0008f40001007983 */ /* 0x001ea20000300800 */
[----:B------:R-:W-:-:S05]  /*1ed90*/  IADD3 R28, P4, R28, UR8, RZ ;  /* 0x000000081c1c7c10 */ /* 0x000fca000ff9e0ff */
        /* <DEDUP_REMOVED lines=31> */
[----:B--2---:R-:W-:-:S05]  /*1ef90*/  IADD3.X R0, R0, UR5, RZ, P5, !PT ;  /* 0x0000000500007c10 */ /* 0x004fca000affe4ff */
[----:B------:R0:W-:Y:S04]  /*1efa0*/  STL [R1+0x920], R0 ;  /* 0x0009200001007387 */ /* 0x0001e80000100800 */
[----:B0-----:R-:W2:Y:S02]  /*1efb0*/  LDL.LU R0, [R1+0xbb4] ;  /* 0x000bb40001007983 */ /* 0x001ea40000300800 */
[----:B--2---:R-:W-:-:S05]  /*1efc0*/  IADD3 R0, P5, R0, UR8, RZ ;  /* 0x0000000800007c10 */ /* 0x004fca000ffbe0ff */
[----:B------:R0:W-:Y:S04]  /*1efd0*/  STL [R1+0x8f4], R0 ;  /* 0x0008f40001007387 */ /* 0x0001e80000100800 */
[----:B0-----:R-:W2:Y:S01]  /*1efe0*/  LDL.LU R0, [R1+0xbb0] ;  /* 0x000bb00001007983 */ /* 0x001ea20000300800 */
[----:B----4-:R-:W-:Y:S01]  /*1eff0*/  IADD3.X R4, R4, UR5, RZ, P1, !PT ;  /* 0x0000000504047c10 */ /* 0x010fe20008ffe4ff */
[----:B---3--:R-:W-:Y:S01]  /*1f000*/  IADD3 R6, P1, R6, UR8, RZ ;  /* 0x0000000806067c10 */ /* 0x008fe2000ff3e0ff */
        /* <DEDUP_REMOVED lines=18> */
[----:B--2---:R-:W-:Y:S01]  /*1f130*/  IADD3.X R0, R0, UR5, RZ, P6, !PT ;  /* 0x0000000500007c10 */ /* 0x004fe2000b7fe4ff */
[----:B------:R-:W-:-:S04]  /*1f140*/  IADD3 R5, P6, R5, UR8, RZ ;  /* 0x0000000805057c10 */ /* 0x000fc8000ffde0ff */
[----:B------:R0:W-:Y:S01]  /*1f150*/  STL [R1+0x918], R0 ;  /* 0x0009180001007387 */ /* 0x0001e20000100800 */
[----:B------:R-:W-:Y:S02]  /*1f160*/  STL [R1+0x8ec], R5 ;  /* 0x0008ec0501007387 */ /* 0x000fe40000100800 */
[----:B------:R-:W-:Y:S02]  /*1f170*/  STL [R1+0x910], R4 ;  /* 0x0009100401007387 */ /* 0x000fe40000100800 */
[----:B------:R-:W-:Y:S01]  /*1f180*/  STL [R1+0x8e4], R6 ;  /* 0x0008e40601007387 */ /* 0x000fe20000100800 */
[----:B------:R-:W-:Y:S01]  /*1f190*/  STL [R1+0x908], R7 ;  /* 0x0009080701007387 */ /* 0x000fe20000100800 */
[----:B------:R-:W-:Y:S02]  /*1f1a0*/  STL [R1+0x8dc], R26 ;  /* 0x0008dc1a01007387 */ /* 0x000fe40000100800 */
        /* <DEDUP_REMOVED lines=79> */
[----:B------:R0:W-:Y:S04]  /*1f6a0*/  STL [R1+0x874], R0 ;  /* 0x0008740001007387 */ /* 0x0001e80000100800 */
[----:B0-----:R0:W5:Y:S01]  /*1f6b0*/  LDL.LU R0, [R1+0xba4] ;  /* 0x000ba40001007983 */ /* 0x0011620000300800 */
[----:B------:R1:W-:Y:S03]  /*1f6c0*/  STL [R1+0x898], R4 ;  /* 0x0008980401007387 */ /* 0x0003e60000100800 */
[----:B-1----:R0:W5:Y:S01]  /*1f6d0*/  LDL.LU R4, [R1+0xba0] ;  /* 0x000ba00001047983 */ /* 0x0021620000300800 */
[----:B------:R1:W-:Y:S03]  /*1f6e0*/  STL [R1+0x86c], R5 ;  /* 0x00086c0501007387 */ /* 0x0003e60000100800 */
[----:B-1----:R0:W5:Y:S01]  /*1f6f0*/  LDL.LU R5, [R1+0xb9c] ;  /* 0x000b9c0001057983 */ /* 0x0021620000300800 */
[----:B------:R1:W-:Y:S03]  /*1f700*/  STL [R1+0x890], R9 ;  /* 0x0008900901007387 */ /* 0x0003e60000100800 */
[----:B-1----:R-:W2:Y:S01]  /*1f710*/  LDL.LU R9, [R1+0xb98] ;  /* 0x000b980001097983 */ /* 0x002ea20000300800 */
[----:B------:R1:W-:Y:S03]  /*1f720*/  STL [R1+0xa00], R8 ;  /* 0x000a000801007387 */ /* 0x0003e60000100800 */
[----:B-1----:R-:W3:Y:S01]  /*1f730*/  LDL.LU R8, [R1+0xb94] ;  /* 0x000b940001087983 */ /* 0x002ee20000300800 */
[----:B------:R1:W-:Y:S03]  /*1f740*/  STL [R1+0x888], R3 ;  /* 0x0008880301007387 */ /* 0x0003e60000100800 */
[----:B-1----:R-:W4:Y:S01]  /*1f750*/  LDL.LU R3, [R1+0xb90] ;  /* 0x000b900001037983 */ /* 0x002f220000300800 */
[----:B------:R1:W-:Y:S03]  /*1f760*/  STL [R1+0xa08], R2 ;  /* 0x000a080201007387 */ /* 0x0003e60000100800 */
[----:B-1----:R-:W2:Y:S01]  /*1f770*/  LDL.LU R2, [R1+0xb8c] ;  /* 0x000b8c0001027983 */ /* 0x002ea20000300800 */
[----:B------:R1:W-:Y:S01]  /*1f780*/  STL [R1+0x880], R10 ;  /* 0x0008800a01007387 */ /* 0x0003e20000100800 */
[----:B------:R-:W-:-:S02]  /*1f790*/  IADD3 R15, P2, R15, UR8, RZ ;  /* 0x000000080f0f7c10 */ /* 0x000fc4000ff5e0ff */
[----:B------:R-:W-:Y:S01]  /*1f7a0*/  IADD3.X R18, R18, UR5, RZ, P3, !PT ;  /* 0x0000000512127c10 */ /* 0x000fe20009ffe4ff */
[----:B------:R-:W-:Y:S01]  /*1f7b0*/  IADD3 R14, P3, R14, UR8, RZ ;  /* 0x000000080e0e7c10 */ /* 0x000fe2000ff7e0ff */
[----:B------:R-:W-:Y:S01]  /*1f7c0*/  IADD3.X R17, R17, UR5, RZ, P4, !PT ;  /* 0x0000000511117c10 */ /* 0x000fe2000a7fe4ff */
[----:B-1----:R0:W5:Y:S01]  /*1f7d0*/  LDL.LU R10, [R1+0xb88] ;  /* 0x000b8800010a7983 */ /* 0x0021620000300800 */
[----:B------:R1:W-:Y:S01]  /*1f7e0*/  STL [R1+0xa10], R11 ;  /* 0x000a100b01007387 */ /* 0x0003e20000100800 */
[----:B------:R-:W-:Y:S02]  /*1f7f0*/  IADD3 R13, P4, R13, UR8, RZ ;  /* 0x000000080d0d7c10 */ /* 0x000fe4000ff9e0ff */
[----:B------:R-:W-:Y:S01]  /*1f800*/  IADD3.X R16, R16, UR5, RZ, P5, !PT ;  /* 0x0000000510107c10 */ /* 0x000fe2000affe4ff */
[----:B-1----:R0:W5:Y:S01]  /*1f810*/  LDL.LU R11, [R1+0xb84] ;  /* 0x000b8400010b7983 */ /* 0x0021620000300800 */
[----:B------:R1:W-:Y:S01]  /*1f820*/  STL [R1+0x878], R19 ;  /* 0x0008781301007387 */ /* 0x0003e20000100800 */
[----:B------:R-:W-:-:S02]  /*1f830*/  IADD3 R12, P5, R12, UR8, RZ ;  /* 0x000000080c0c7c10 */ /* 0x000fc4000ffbe0ff */
[----:B-1----:R0:W5:Y:S01]  /*1f840*/  LDL.LU R19, [R1+0xb80] ;  /* 0x000b800001137983 */ /* 0x0021620000300800 */
[----:B------:R1:W-:Y:S01]  /*1f850*/  STL [R1+0xa2c], R15 ;  /* 0x000a2c0f01007387 */ /* 0x0003e20000100800 */
[----:B------:R-:W-:Y:S02]  /*1f860*/  IADD3.X R25, R25, UR5, RZ, P6, !PT ;  /* 0x0000000519197c10 */ /* 0x000fe4000b7fe4ff */
[----:B-1----:R0:W5:Y:S01]  /*1f870*/  LDL.LU R15, [R1+0xb7c] ;  /* 0x000b7c00010f7983 */ /* 0x0021620000300800 */
[----:B------:R1:W-:Y:S01]  /*1f880*/  STL [R1+0x870], R18 ;  /* 0x0008701201007387 */ /* 0x0003e20000100800 */
[----:B------:R-:W-:Y:S02]  /*1f890*/  IADD3 R24, P6, R24, UR8, RZ ;  /* 0x0000000818187c10 */ /* 0x000fe4000ffde0ff */
[----:B-1----:R0:W5:Y:S01]  /*1f8a0*/  LDL.LU R18, [R1+0xb78] ;  /* 0x000b780001127983 */ /* 0x0021620000300800 */
[----:B------:R1:W-:Y:S01]  /*1f8b0*/  STL [R1+0xa28], R14 ;  /* 0x000a280e01007387 */ /* 0x0003e20000100800 */
[----:B------:R-:W-:-:S02]  /*1f8c0*/  IADD3.X R29, R29, UR5, RZ, P1, !PT ;  /* 0x000000051d1d7c10 */ /* 0x000fc40008ffe4ff */
[----:B-1----:R0:W5:Y:S01]  /*1f8d0*/  LDL.LU R14, [R1+0xb74] ;  /* 0x000b7400010e7983 */ /* 0x0021620000300800 */
[----:B------:R1:W-:Y:S01]  /*1f8e0*/  STL [R1+0x868], R17 ;  /* 0x0008681101007387 */ /* 0x0003e20000100800 */
[----:B------:R-:W-:Y:S02]  /*1f8f0*/  IADD3 R28, P1, R28, UR8, RZ ;  /* 0x000000081c1c7c10 */ /* 0x000fe4000ff3e0ff */
[----:B-1----:R0:W5:Y:S01]  /*1f900*/  LDL.LU R17, [R1+0xb70] ;  /* 0x000b700001117983 */ /* 0x0021620000300800 */
[----:B------:R1:W-:Y:S01]  /*1f910*/  STL [R1+0xa24], R13 ;  /* 0x000a240d01007387 */ /* 0x0003e20000100800 */
[----:B------:R-:W-:Y:S02]  /*1f920*/  IADD3.X R6, R6, UR5, RZ, P2, !PT ;  /* 0x0000000506067c10 */ /* 0x000fe400097fe4ff */
[----:B-1----:R0:W5:Y:S01]  /*1f930*/  LDL.LU R13, [R1+0xb6c] ;  /* 0x000b6c00010d7983 */ /* 0x0021620000300800 */
[----:B------:R1:W-:Y:S01]  /*1f940*/  STL [R1+0x864], R16 ;  /* 0x0008641001007387 */ /* 0x0003e20000100800 */
[----:B------:R-:W-:-:S02]  /*1f950*/  IADD3 R7, P2, R7, UR8, RZ ;  /* 0x0000000807077c10 */ /* 0x000fc4000ff5e0ff */
[----:B------:R-:W-:Y:S01]  /*1f960*/  IADD3.X R26, R26, UR5, RZ, P3, !PT ;  /* 0x000000051a1a7c10 */ /* 0x000fe20009ffe4ff */
[----:B-1----:R0:W5:Y:S01]  /*1f970*/  LDL.LU R16, [R1+0xb68] ;  /* 0x000b680001107983 */ /* 0x0021620000300800 */
[----:B------:R1:W-:Y:S01]  /*1f980*/  STL [R1+0xa20], R12 ;  /* 0x000a200c01007387 */ /* 0x0003e20000100800 */
[----:B------:R-:W-:Y:S02]  /*1f990*/  IADD3.X R27, R27, UR5, RZ, P4, !PT ;  /* 0x000000051b1b7c10 */ /* 0x000fe4000a7fe4ff */
[----:B------:R-:W-:Y:S01]  /*1f9a0*/  IADD3.X R20, R20, UR5, RZ, P5, !PT ;  /* 0x0000000514147c10 */ /* 0x000fe2000affe4ff */
[----:B-1----:R0:W5:Y:S01]  /*1f9b0*/  LDL.LU R12, [R1+0xb64] ;  /* 0x000b6400010c7983 */ /* 0x0021620000300800 */
[----:B------:R1:W-:Y:S01]  /*1f9c0*/  STL [R1+0x860], R25 ;  /* 0x0008601901007387 */ /* 0x0003e20000100800 */
[----:B------:R-:W-:Y:S02]  /*1f9d0*/  IADD3.X R21, R21, UR5, RZ, P6, !PT ;  /* 0x0000000515157c10 */ /* 0x000fe4000b7fe4ff */
[----:B------:R-:W-:Y:S01]  /*1f9e0*/  IADD3.X R22, R22, UR5, RZ, P1, !PT ;  /* 0x0000000516167c10 */ /* 0x000fe20008ffe4ff */
[----:B-1----:R0:W5:Y:S01]  /*1f9f0*/  LDL.LU R25, [R1+0xb60] ;  /* 0x000b600001197983 */ /* 0x0021620000300800 */
[----:B------:R1:W-:Y:S01]  /*1fa00*/  STL [R1+0xa1c], R24 ;  /* 0x000a1c1801007387 */ /* 0x0003e20000100800 */
[----:B------:R-:W-:-:S02]  /*1fa10*/  IADD3.X R23, R23, UR5, RZ, P2, !PT ;  /* 0x0000000517177c10 */ /* 0x000fc400097fe4ff */
[----:B-1----:R0:W5:Y:S01]  /*1fa20*/  LDL.LU R24, [R1+0xb5c] ;  /* 0x000b5c0001187983 */ /* 0x0021620000300800 */
[----:B------:R1:W-:Y:S03]  /*1fa30*/  STL [R1+0x85c], R29 ;  /* 0x00085c1d01007387 */ /* 0x0003e60000100800 */
[----:B-1----:R0:W5:Y:S01]  /*1fa40*/  LDL.LU R29, [R1+0xb58] ;  /* 0x000b5800011d7983 */ /* 0x0021620000300800 */
[----:B------:R1:W-:Y:S02]  /*1fa50*/  STL [R1+0xa18], R28 ;  /* 0x000a181c01007387 */ /* 0x0003e40000100800 */
[----:B------:R-:W-:Y:S02]  /*1fa60*/  STL [R1+0x858], R6 ;  /* 0x0008580601007387 */ /* 0x000fe40000100800 */
[----:B------:R3:W-:Y:S01]  /*1fa70*/  STL [R1+0xa14], R7 ;  /* 0x000a140701007387 */ /* 0x0007e20000100800 */
[----:B------:R0:W-:Y:S01]  /*1fa80*/  STL [R1+0x854], R26 ;  /* 0x0008541a01007387 */ /* 0x0001e20000100800 */
[----:B------:R0:W-:Y:S02]  /*1fa90*/  STL [R1+0x850], R27 ;  /* 0x0008501b01007387 */ /* 0x0001e40000100800 */
[----:B------:R0:W-:Y:S01]  /*1faa0*/  STL [R1+0x84c], R20 ;  /* 0x00084c1401007387 */ /* 0x0001e20000100800 */
[----:B-1----:R-:W1:Y:S01]  /*1fab0*/  S2R R28, SR_TID.X ;  /* 0x00000000001c7919 */ /* 0x002e620000002100 */
[----:B------:R0:W-:Y:S02]  /*1fac0*/  STL [R1+0x9fc], R21 ;  /* 0x0009fc1501007387 */ /* 0x0001e40000100800 */
[----:B------:R0:W-:Y:S01]  /*1fad0*/  STL [R1+0xa04], R22 ;  /* 0x000a041601007387 */ /* 0x0001e20000100800 */
[----:B-1----:R-:W-:-:S05]  /*1fae0*/  LOP3.LUT R28, R28, 0x3f, RZ, 0xc0, !PT ;  /* 0x0000003f1c1c7812 */ /* 0x002fca00078ec0ff */
[----:B------:R-:W-:Y:S02]  /*1faf0*/  IMAD.SHL.U32 R28, R28, 0x2, RZ ;  /* 0x000000021c1c7824 */ /* 0x000fe400078e00ff */
[----:B---3--:R-:W-:Y:S02]  /*1fb00*/  IMAD.MOV.U32 R7, RZ, RZ, R8 ;  /* 0x000000ffff077224 */ /* 0x008fe400078e0008 */
[----:B--2---:R-:W-:Y:S02]  /*1fb10*/  IMAD.MOV.U32 R6, RZ, RZ, R2 ;  /* 0x000000ffff067224 */ /* 0x004fe400078e0002 */
[----:B----4-:R-:W-:Y:S02]  /*1fb20*/  IMAD.MOV.U32 R2, RZ, RZ, R3 ;  /* 0x000000ffff027224 */ /* 0x010fe400078e0003 */
[----:B------:R-:W-:-:S05]  /*1fb30*/  IMAD.MOV.U32 R3, RZ, RZ, R9 ;  /* 0x000000ffff037224 */ /* 0x000fca00078e0009 */
[----:B------:R0:W-:Y:S01]  /*1fb40*/  STL.64 [R1+0x3b0], R2 ;  /* 0x0003b00201007387 */ /* 0x0001e20000100a00 */
[----:B------:R0:W-:Y:S02]  /*1fb50*/  STL [R1+0xa0c], R23 ;  /* 0x000a0c1701007387 */ /* 0x0001e40000100800 */
[----:B------:R0:W-:Y:S01]  /*1fb60*/  STL.64 [R1+0x3b8], R6 ;  /* 0x0003b80601007387 */ /* 0x0001e20000100a00 */
[----:B------:R-:W-:Y:S01]  /*1fb70*/  @!P0 CALL.REL.NOINC `(.L_x_2) ;  /* 0x0000001000008944 */ /* 0x000fe20003c00000 */
[----:B------:R-:W-:Y:S05]  /*1fb80*/  BRA `(.L_x_3) ;  /* 0xfffeb08000007947 */ /* 0x000fea000383ffff */
.L_x_2:
[----:B-----5:R1:W-:Y:S04]  /*1fb90*/  STL [R1+0xbe8], R11 ;  /* 0x000be80b01007387 */ /* 0x0203e80000100800 */
[----:B-1----:R-:W2:Y:S04]  /*1fba0*/  LDL.LU R11, [R1+0x148] ;  /* 0x00014800010b7983 */ /* 0x002ea80000300800 */
[----:B--2---:R1:W-:Y:S04]  /*1fbb0*/  STL [R1+0xbf0], R11 ;  /* 0x000bf00b01007387 */ /* 0x0043e80000100800 */
        /* <DEDUP_REMOVED lines=32> */
[----:B------:R2:W-:Y:S01]  /*1fdc0*/  STL [R1+0xbe4], R10 ;  /* 0x000be40a01007387 */ /* 0x0005e20000100800 */
[----:B-1----:R-:W-:-:S03]  /*1fdd0*/  IMAD.MOV.U32 R11, RZ, RZ, R5 ;  /* 0x000000ffff0b7224 */ /* 0x002fc600078e0005 */
[----:B--2---:R-:W2:Y:S04]  /*1fde0*/  LDL.LU R10, [R1+0x15c] ;  /* 0x00015c00010a7983 */ /* 0x004ea80000300800 */
        /* <DEDUP_REMOVED lines=35> */
[----:B------:R-:W2:Y:S04]  /*20020*/  LDL.LU R28, [R1+0x28c] ;  /* 0x00028c00011c7983 */ /* 0x000ea80000300800 */
[----:B------:R-:W2:Y:S01]  /*20030*/  LDL.LU R0, [R1+0x288] ;  /* 0x0002880001007983 */ /* 0x000ea20000300800 */
[----:B-1----:R-:W-:-:S03]  /*20040*/  IMAD.MOV.U32 R10, RZ, RZ, R4 ;  /* 0x000000ffff0a7224 */ /* 0x002fc600078e0004 */
[----:B0-----:R-:W3:Y:S04]  /*20050*/  LDL.LU R3, [R1+0x29c] ;  /* 0x00029c0001037983 */ /* 0x001ee80000300800 */
[----:B------:R-:W3:Y:S04]  /*20060*/  LDL.LU R9, [R1+0x298] ;  /* 0x0002980001097983 */ /* 0x000ee80000300800 */
[----:B------:R-:W4:Y:S04]  /*20070*/  LDL.LU R2, [R1+0x22c] ;  /* 0x00022c0001027983 */ /* 0x000f280000300800 */
[----:B------:R-:W4:Y:S04]  /*20080*/  LDL.LU R8, [R1+0x228] ;  /* 0x0002280001087983 */ /* 0x000f280000300800 */
[----:B------:R-:W2:Y:S04]  /*20090*/  LDL.LU R4, [R1+0x27c] ;  /* 0x00027c0001047983 */ /* 0x000ea80000300800 */
        /* <DEDUP_REMOVED lines=17> */
[----:B------:R0:W-:Y:S01]  /*201b0*/  STL [R1+0xb74], R19 ;  /* 0x000b741301007387 */ /* 0x0001e20000100800 */
[----:B------:R-:W-:-:S03]  /*201c0*/  F2FP.BF16.PACK_AB R11, R10, R11 ;  /* 0x0000000b0a0b723e */ /* 0x000fc600000010ff */
        /* <DEDUP_REMOVED lines=13> */
[----:B------:R-:W2:Y:S04]  /*202a0*/  LDL.LU R10, [R1+0xc74] ;  /* 0x000c7400010a7983 */ /* 0x000ea80000300800 */
[----:B------:R0:W-:Y:S04]  /*202b0*/  STL [R1+0xbc], R11 ;  /* 0x0000bc0b01007387 */ /* 0x0001e80000100800 */
[----:B0-----:R-:W2:Y:S02]  /*202c0*/  LDL.LU R11, [R1+0xc70] ;  /* 0x000c7000010b7983 */ /* 0x001ea40000300800 */
[----:B--2---:R-:W-:-:S02]  /*202d0*/  F2FP.BF16.PACK_AB R11, R10, R11 ;  /* 0x0000000b0a0b723e */ /* 0x004fc400000010ff */
        /* <DEDUP_REMOVED lines=64> */
[----:B------:R-:W2:Y:S01]  /*206e0*/  LDL.LU R10, [R1+0xbec] ;  /* 0x000bec00010a7983 */ /* 0x000ea20000300800 */
[----:B------:R-:W-:Y:S02]  /*206f0*/  F2FP.BF16.PACK_AB R25, R24, R25 ;  /* 0x000000191819723e */ /* 0x000fe400000010ff */
[----:B------:R-:W-:Y:S01]  /*20700*/  F2FP.BF16.PACK_AB R24, R16, R17 ;  /* 0x000000111018723e */ /* 0x000fe200000010ff */
[----:B------:R0:W-:Y:S01]  /*20710*/  STL [R1+0x78], R11 ;  /* 0x0000780b01007387 */ /* 0x0001e20000100800 */
[----:B------:R-:W-:Y:S02]  /*20720*/  F2FP.BF16.PACK_AB R17, R18, R19 ;  /* 0x000000131211723e */ /* 0x000fe400000010ff */
[----:B------:R-:W-:Y:S02]  /*20730*/  F2FP.BF16.PACK_AB R16, R12, R13 ;  /* 0x0000000d0c10723e */ /* 0x000fe400000010ff */
[----:B------:R-:W-:Y:S02]  /*20740*/  F2FP.BF16.PACK_AB R13, R14, R15 ;  /* 0x0000000f0e0d723e */ /* 0x000fe400000010ff */
[----:B------:R-:W-:Y:S01]  /*20750*/  F2FP.BF16.PACK_AB R12, R28, R0 ;  /* 0x000000001c0c723e */ /* 0x000fe200000010ff */
[----:B0-----:R-:W2:Y:S01]  /*20760*/  LDL.LU R11, [R1+0xbe8] ;  /* 0x000be800010b7983 */ /* 0x001ea20000300800 */
[----:B---3--:R-:W-:-:S02]  /*20770*/  F2FP.BF16.PACK_AB R0, R3, R9 ;  /* 0x000000090300723e */ /* 0x008fc400000010ff */
[----:B----4-:R-:W-:Y:S02]  /*20780*/  F2FP.BF16.PACK_AB R3, R2, R8 ;  /* 0x000000080203723e */ /* 0x010fe400000010ff */
[----:B------:R-:W-:Y:S02]  /*20790*/  F2FP.BF16.PACK_AB R2, R4, R5 ;  /* 0x000000050402723e */ /* 0x000fe400000010ff */
[----:B--2---:R-:W-:Y:S02]  /*207a0*/  F2FP.BF16.PACK_AB R29, R10, R29 ;  /* 0x0000001d0a1d723e */ /* 0x004fe400000010ff */
[----:B------:R-:W2:Y:S04]  /*207b0*/  LDL.LU R10, [R1+0xbe4] ;  /* 0x000be400010a7983 */ /* 0x000ea80000300800 */
        /* <DEDUP_REMOVED lines=8> */
[----:B------:R1:W-:Y:S01]  /*20840*/  STL [R1+0x34], R3 ;  /* 0x0000340301007387 */ /* 0x0003e20000100800 */
[----:B0-----:R-:W-:-:S03]  /*20850*/  F2FP.BF16.PACK_AB R0, R6, R7 ;  /* 0x000000070600723e */ /* 0x001fc600000010ff */
[----:B------:R0:W-:Y:S01]  /*20860*/  STL [R1+0x30], R2 ;  /* 0x0000300201007387 */ /* 0x0001e20000100800 */
[----:B-1----:R-:W-:-:S03]  /*20870*/  F2FP.BF16.PACK_AB R3, R26, R27 ;  /* 0x0000001b1a03723e */ /* 0x002fc600000010ff */
[----:B------:R1:W-:Y:S04]  /*20880*/  STL [R1+0x2c], R0 ;  /* 0x00002c0001007387 */ /* 0x0003e80000100800 */
[----:B------:R-:W-:Y:S04]  /*20890*/  STL [R1+0x28], R3 ;  /* 0x0000280301007387 */ /* 0x000fe80000100800 */
[----:B------:R-:W3:Y:S01]  /*208a0*/  LDL.LU R7, [R1+0x338] ;  /* 0x0003380001077983 */ /* 0x000ee20000300800 */
[----:B0-----:R-:W-:Y:S02]  /*208b0*/  F2FP.BF16.PACK_AB R2, R20, R21 ;  /* 0x000000151402723e */ /* 0x001fe400000010ff */
[----:B-1----:R-:W-:-:S03]  /*208c0*/  F2FP.BF16.PACK_AB R0, R22, R23 ;  /* 0x000000171600723e */ /* 0x002fc600000010ff */
[----:B------:R-:W-:Y:S04]  /*208d0*/  STL [R1+0x24], R2 ;  /* 0x0000240201007387 */ /* 0x000fe80000100800 */
[----:B---3--:R0:W-:Y:S04]  /*208e0*/  STL [R1+0xba4], R7 ;  /* 0x000ba40701007387 */ /* 0x0081e80000100800 */
[----:B------:R-:W-:Y:S04]  /*208f0*/  STL [R1+0x20], R0 ;  /* 0x0000200001007387 */ /* 0x000fe80000100800 */
[----:B0-----:R-:W3:Y:S04]  /*20900*/  LDL.LU R7, [R1+0x2a0] ;  /* 0x0002a00001077983 */ /* 0x001ee80000300800 */
[----:B---3--:R0:W-:Y:S04]  /*20910*/  STL [R1+0xbac], R7 ;  /* 0x000bac0701007387 */ /* 0x0081e80000100800 */
        /* <DEDUP_REMOVED lines=11> */
[----:B---3--:R-:W-:Y:S04]  /*209d0*/  STL [R1+0xbdc], R7 ;  /* 0x000bdc0701007387 */ /* 0x008fe80000100800 */
[----:B------:R-:W3:Y:S04]  /*209e0*/  LDL.LU R6, [R1+0x348] ;  /* 0x0003480001067983 */ /* 0x000ee80000300800 */
        /* <DEDUP_REMOVED lines=20> */
[----:B------:R-:W4:Y:S01]  /*20b30*/  LDL.LU R4, [R1+0x368] ;  /* 0x0003680001047983 */ /* 0x000f220000300800 */
[----:B------:R-:W-:-:S03]  /*20b40*/  IMAD.MOV.U32 R7, RZ, RZ, R11 ;  /* 0x000000ffff077224 */ /* 0x000fc600078e000b */
[----:B----4-:R0:W-:Y:S04]  /*20b50*/  STL [R1+0xb98], R4 ;  /* 0x000b980401007387 */ /* 0x0101e80000100800 */
[----:B0-----:R-:W4:Y:S04]  /*20b60*/  LDL.LU R4, [R1+0x35c] ;  /* 0x00035c0001047983 */ /* 0x001f280000300800 */
[----:B------:R-:W3:Y:S01]  /*20b70*/  LDL.LU R11, [R1+0x330] ;  /* 0x00033000010b7983 */ /* 0x000ee20000300800 */
[----:B--2---:R-:W-:-:S03]  /*20b80*/  IMAD.MOV.U32 R6, RZ, RZ, R10 ;  /* 0x000000ffff067224 */ /* 0x004fc600078e000a */
[----:B---3--:R0:W-:Y:S04]  /*20b90*/  STL [R1+0xb94], R11 ;  /* 0x000b940b01007387 */ /* 0x0081e80000100800 */
[----:B0-----:R-:W2:Y:S04]  /*20ba0*/  LDL.LU R11, [R1+0x36c] ;  /* 0x00036c00010b7983 */ /* 0x001ea80000300800 */
[----:B------:R-:W3:Y:S04]  /*20bb0*/  LDL.LU R10, [R1+0x340] ;  /* 0x00034000010a7983 */ /* 0x000ee80000300800 */
[----:B---3--:R0:W-:Y:S04]  /*20bc0*/  STL [R1+0xb90], R10 ;  /* 0x000b900a01007387 */ /* 0x0081e80000100800 */
[----:B0-----:R-:W3:Y:S04]  /*20bd0*/  LDL.LU R10, [R1+0x334] ;  /* 0x00033400010a7983 */ /* 0x001ee80000300800 */
[----:B------:R-:W2:Y:S04]  /*20be0*/  LDL.LU R9, [R1+0x350] ;  /* 0x0003500001097983 */ /* 0x000ea80000300800 */
[----:B--2---:R0:W-:Y:S04]  /*20bf0*/  STL [R1+0xb8c], R9 ;  /* 0x000b8c0901007387 */ /* 0x0041e80000100800 */
[----:B0-----:R-:W2:Y:S04]  /*20c00*/  LDL.LU R9, [R1+0x344] ;  /* 0x0003440001097983 */ /* 0x001ea80000300800 */
[----:B------:R-:W2:Y:S04]  /*20c10*/  LDL.LU R15, [R1+0x364] ;  /* 0x00036400010f7983 */ /* 0x000ea80000300800 */
[----:B--2---:R0:W-:Y:S04]  /*20c20*/  STL [R1+0xb88], R15 ;  /* 0x000b880f01007387 */ /* 0x0041e80000100800 */
[----:B0-----:R-:W2:Y:S04]  /*20c30*/  LDL.LU R15, [R1+0x354] ;  /* 0x00035400010f7983 */ /* 0x001ea80000300800 */
        /* <DEDUP_REMOVED lines=8> */
[----:B------:R-:W2:Y:S01]  /*20cc0*/  LDL.LU R25, [R1+0x2dc] ;  /* 0x0002dc0001197983 */ /* 0x000ea20000300800 */
[----:B------:R-:W-:-:S03]  /*20cd0*/  F2FP.BF16.PACK_AB R7, R6, R7 ;  /* 0x000000070607723e */ /* 0x000fc600000010ff */
        /* <DEDUP_REMOVED lines=43> */
[----:B------:R0:W-:Y:S04]  /*20f90*/  STL [R1], R7 ;  /* 0x0000000701007387 */ /* 0x0001e80000100800 */
[----:B0-----:R-:W2:Y:S02]  /*20fa0*/  LDL.LU R7, [R1+0xba4] ;  /* 0x000ba40001077983 */ /* 0x001ea40000300800 */
[----:B--2---:R-:W-:-:S02]  /*20fb0*/  F2FP.BF16.PACK_AB R7, R6, R7 ;  /* 0x000000070607723e */ /* 0x004fc400000010ff */
[----:B------:R-:W2:Y:S02]  /*20fc0*/  LDL.LU R6, [R1+0xba0] ;  /* 0x000ba00001067983 */ /* 0x000ea40000300800 */
[----:B--2---:R-:W-:Y:S02]  /*20fd0*/  F2FP.BF16.PACK_AB R6, R5, R6 ;  /* 0x000000060506723e */ /* 0x004fe400000010ff */
[----:B------:R-:W4:Y:S02]  /*20fe0*/  LDL.LU R5, [R1+0xb9c] ;  /* 0x000b9c0001057983 */ /* 0x000f240000300800 */
[----:B----4-:R-:W-:Y:S02]  /*20ff0*/  F2FP.BF16.PACK_AB R5, R4, R5 ;  /* 0x000000050405723e */ /* 0x010fe400000010ff */
[----:B------:R-:W2:Y:S02]  /*21000*/  LDL.LU R4, [R1+0xb98] ;  /* 0x000b980001047983 */ /* 0x000ea40000300800 */
[----:B--2---:R-:W-:-:S02]  /*21010*/  F2FP.BF16.PACK_AB R4, R11, R4 ;  /* 0x000000040b04723e */ /* 0x004fc400000010ff */
[----:B------:R-:W3:Y:S02]  /*21020*/  LDL.LU R11, [R1+0xb94] ;  /* 0x000b9400010b7983 */ /* 0x000ee40000300800 */
[----:B---3--:R-:W-:Y:S02]  /*21030*/  F2FP.BF16.PACK_AB R11, R10, R11 ;  /* 0x0000000b0a0b723e */ /* 0x008fe400000010ff */
[----:B------:R-:W2:Y:S02]  /*21040*/  LDL.LU R10, [R1+0xb90] ;  /* 0x000b9000010a7983 */ /* 0x000ea40000300800 */
[----:B--2---:R-:W-:Y:S02]  /*21050*/  F2FP.BF16.PACK_AB R10, R9, R10 ;  /* 0x0000000a090a723e */ /* 0x004fe400000010ff */
[----:B------:R-:W2:Y:S02]  /*21060*/  LDL.LU R9, [R1+0xb8c] ;  /* 0x000b8c0001097983 */ /* 0x000ea40000300800 */
[----:B--2---:R-:W-:-:S02]  /*21070*/  F2FP.BF16.PACK_AB R9, R15, R9 ;  /* 0x000000090f09723e */ /* 0x004fc400000010ff */
[----:B------:R-:W2:Y:S02]  /*21080*/  LDL.LU R15, [R1+0xb88] ;  /* 0x000b8800010f7983 */ /* 0x000ea40000300800 */
[----:B--2---:R-:W-:Y:S02]  /*21090*/  F2FP.BF16.PACK_AB R8, R15, R8 ;  /* 0x000000080f08723e */ /* 0x004fe400000010ff */
        /* <DEDUP_REMOVED lines=16> */
[----:B------:R-:W2:Y:S01]  /*211a0*/  LDL.LU R25, [R1+0xb64] ;  /* 0x000b640001197983 */ /* 0x000ea20000300800 */
[----:B------:R-:W-:Y:S02]  /*211b0*/  F2FP.BF16.PACK_AB R22, R24, R22 ;  /* 0x000000161816723e */ /* 0x000fe400000010ff */
[----:B------:R-:W-:Y:S02]  /*211c0*/  F2FP.BF16.PACK_AB R21, R29, R21 ;  /* 0x000000151d15723e */ /* 0x000fe400000010ff */
[----:B--2---:R-:W-:Y:S02]  /*211d0*/  F2FP.BF16.PACK_AB R23, R25, R23 ;  /* 0x000000171917723e */ /* 0x004fe400000010ff */
[----:B------:R-:W2:Y:S04]  /*211e0*/  LDL.LU R25, [R1+0xb60] ;  /* 0x000b600001197983 */ /* 0x000ea80000300800 */
[----:B------:R-:W3:Y:S04]  /*211f0*/  LDL.LU R24, [R1+0xb5c] ;  /* 0x000b5c0001187983 */ /* 0x000ee80000300800 */
[----:B------:R-:W3:Y:S01]  /*21200*/  LDL.LU R29, [R1+0xb58] ;  /* 0x000b5800011d7983 */ /* 0x000ee20000300800 */
[----:B------:R-:W-:-:S02]  /*21210*/  F2FP.BF16.PACK_AB R20, R28, R20 ;  /* 0x000000141c14723e */ /* 0x000fc400000010ff */
[----:B------:R-:W-:Y:S02]  /*21220*/  F2FP.BF16.PACK_AB R27, R0, R27 ;  /* 0x0000001b001b723e */ /* 0x000fe400000010ff */
[----:B------:R-:W-:Y:S02]  /*21230*/  F2FP.BF16.PACK_AB R26, R3, R26 ;  /* 0x0000001a031a723e */ /* 0x000fe400000010ff */
[----:B--2---:R-:W-:Y:S02]  /*21240*/  F2FP.BF16.PACK_AB R25, R2, R25 ;  /* 0x000000190219723e */ /* 0x004fe400000010ff */
[----:B---3--:R-:W-:Y:S02]  /*21250*/  F2FP.BF16.PACK_AB R24, R29, R24 ;  /* 0x000000181d18723e */ /* 0x008fe400000010ff */
.L_x_1:
[----:B0-----:R-:W2:Y:S04]  /*21260*/  LDL.LU R0, [R1+0xa58] ;  /* 0x000a580001007983 */ /* 0x001ea80000300800 */
[----:B------:R-:W0:Y:S04]  /*21270*/  S2R R3, SR_TID.X ;  /* 0x0000000000037919 */ /* 0x000e280000002100 */
[----:B------:R-:W3:Y:S04]  /*21280*/  LDL.LU R29, [R1+0xa64] ;  /* 0x000a6400011d7983 */ /* 0x000ee80000300800 */
[----:B------:R1:W-:Y:S04]  /*21290*/  STL [R1+0xc18], R7 ;  /* 0x000c180701007387 */ /* 0x0003e80000100800 */
[----:B-1----:R-:W4:Y:S01]  /*212a0*/  LDL.LU R7, [R1+0xa68] ;  /* 0x000a680001077983 */ /* 0x002f220000300800 */
[----:B0-----:R-:W-:-:S02]  /*212b0*/  IMAD.SHL.U32 R2, R3, 0x20, RZ ;  /* 0x0000002003027824 */ /* 0x001fc400078e00ff */
[C---:B------:R-:W-:Y:S02]  /*212c0*/  IMAD.SHL.U32 R28, R3.reuse, 0x4, RZ ;  /* 0x00000004031c7824 */ /* 0x040fe400078e00ff */
[----:B------:R-:W-:Y:S01]  /*212d0*/  IMAD.SHL.U32 R3, R3, 0x8, RZ ;  /* 0x0000000803037824 */ /* 0x000fe200078e00ff */
[----:B------:R-:W-:Y:S01]  /*212e0*/  BAR.SYNC.DEFER_BLOCKING 0x0 ;  /* 0x0000000000007b1d */ /* 0x000fe20000010000 */
[----:B--2---:R-:W-:-:S04]  /*212f0*/  LOP3.LUT R0, R0, 0xc00, RZ, 0xc0, !PT ;  /* 0x00000c0000007812 */ /* 0x004fc800078ec0ff */
[----:B------:R-:W-:Y:S02]  /*21300*/  LOP3.LUT R0, R0, 0x60, R2, 0xf8, !PT ;  /* 0x0000006000007812 */ /* 0x000fe400078ef802 */
[----:B------:R-:W2:Y:S01]  /*21310*/  LDL.LU R2, [R1+0xa5c] ;  /* 0x000a5c0001027983 */ /* 0x000ea20000300800 */
[----:B------:R-:W-:Y:S02]  /*21320*/  LOP3.LUT R3, R3, 0x100, RZ, 0xc0, !PT ;  /* 0x0000010003037812 */ /* 0x000fe400078ec0ff */
[----:B------:R-:W-:Y:S02]  /*21330*/  LOP3.LUT R0, R0, 0x70, R28, 0x78, !PT ;  /* 0x0000007000007812 */ /* 0x000fe400078e781c */
[----:B------:R-:W5:Y:S01]  /*21340*/  LDL.LU R28, [R1+0xa60] ;  /* 0x000a6000011c7983 */ /* 0x000f620000300800 */
[----:B---3--:R-:W-:Y:S02]  /*21350*/  ISETP.GE.AND P1, PT, R29, c[0x0][0x17c], PT ;  /* 0x00005f001d007a0c */ /* 0x008fe40003f26270 */
[----:B------:R-:W-:-:S05]  /*21360*/  IMAD.IADD R0, R3, 0x1, R0 ;  /* 0x0000000103007824 */ /* 0x000fca00078e0200 */
[----:B------:R-:W-:Y:S01]  /*21370*/  STS.128 [R0], R24 ;  /* 0x0000001800007388 */ /* 0x000fe20000000c00 */
[----:B----4-:R-:W-:-:S03]  /*21380*/  ISETP.GE.AND P5, PT, R7, c[0x0][0x17c], PT ;  /* 0x00005f0007007a0c */ /* 0x010fc60003fa6270 */
[----:B------:R0:W-:Y:S04]  /*21390*/  STS.128 [R0+0x80], R20 ;  /* 0x0000801400007388 */ /* 0x0001e80000000c00 */
[----:B------:R1:W-:Y:S04]  /*213a0*/  STS.128 [R0+0x200], R16 ;  /* 0x0002001000007388 */ /* 0x0003e80000000c00 */
[----:B------:R-:W-:Y:S04]  /*213b0*/  STS.128 [R0+0x280], R12 ;  /* 0x0002800c00007388 */ /* 0x000fe80000000c00 */
[----:B0-----:R-:W3:Y:S04]  /*213c0*/  LDL.LU R20, [R1+0x10] ;  /* 0x0000100001147983 */ /* 0x001ee80000300800 */
[----:B------:R-:W3:Y:S04]  /*213d0*/  LDL.LU R21, [R1+0x14] ;  /* 0x0000140001157983 */ /* 0x000ee80000300800 */
[----:B------:R-:W3:Y:S04]  /*213e0*/  LDL.LU R22, [R1+0x18] ;  /* 0x0000180001167983 */ /* 0x000ee80000300800 */
[----:B------:R-:W3:Y:S04]  /*213f0*/  LDL.LU R23, [R1+0x1c] ;  /* 0x00001c0001177983 */ /* 0x000ee80000300800 */
[----:B------:R-:W-:Y:S06]  /*21400*/  BAR.SYNC.DEFER_BLOCKING 0x0 ;  /* 0x0000000000007b1d */ /* 0x000fec0000010000 */
[----:B-1----:R-:W4:Y:S04]  /*21410*/  LDL.LU R16, [R1] ;  /* 0x0000000001107983 */ /* 0x002f280000300800 */
[----:B------:R-:W4:Y:S04]  /*21420*/  LDL.LU R17, [R1+0x4] ;  /* 0x0000040001117983 */ /* 0x000f280000300800 */
[----:B------:R-:W4:Y:S04]  /*21430*/  LDL.LU R18, [R1+0x8] ;  /* 0x0000080001127983 */ /* 0x000f280000300800 */
[----:B------:R-:W4:Y:S01]  /*21440*/  LDL.LU R19, [R1+0xc] ;  /* 0x00000c0001137983 */ /* 0x000f220000300800 */
[----:B--2---:R-:W-:-:S03]  /*21450*/  ISETP.GE.AND P4, PT, R2, c[0x0][0x17c], PT ;  /* 0x00005f0002007a0c */ /* 0x004fc60003f86270 */
[----:B------:R-:W0:Y:S01]  /*21460*/  S2R R2, SR_TID.X ;  /* 0x0000000000027919 */ /* 0x000e220000002100 */
[----:B-----5:R-:W-:-:S03]  /*21470*/  ISETP.GE.AND P6, PT, R28, c[0x0][0x17c], PT ;  /* 0x00005f001c007a0c */ /* 0x020fc60003fc6270 */
[----:B------:R-:W1:Y:S01]  /*21480*/  S2R R28, SR_TID.X ;  /* 0x00000000001c7919 */ /* 0x000e620000002100 */
[----:B0-----:R-:W-:-:S05]  /*21490*/  IMAD.SHL.U32 R2, R2, 0x200, RZ ;  /* 0x0000020002027824 */ /* 0x001fca00078e00ff */
[----:B------:R-:W-:Y:S02]  /*214a0*/  LOP3.LUT R2, R2, 0xc00, RZ, 0xc0, !PT ;  /* 0x00000c0002027812 */ /* 0x000fe400078ec0ff */
[----:B-1----:R-:W-:-:S05]  /*214b0*/  LOP3.LUT R3, R28, 0x3f, RZ, 0xc0, !PT ;  /* 0x0000003f1c037812 */ /* 0x002fca00078ec0ff */
[----:B------:R-:W-:-:S05]  /*214c0*/  IMAD R7, R3, 0x10, R2 ;  /* 0x0000001003077824 */ /* 0x000fca00078e0202 */
[C---:B------:R-:W-:Y:S01]  /*214d0*/  LOP3.LUT R2, R7.reuse, 0x20, RZ, 0x3c, !PT ;  /* 0x0000002007027812 */ /* 0x040fe200078e3cff */
[----:B------:R0:W-:Y:S04]  /*214e0*/  LDS.128 R12, [R7] ;  /* 0x00000000070c7984 */ /* 0x0001e80000000c00 */
[----:B------:R-:W1:Y:S01]  /*214f0*/  LDS.128 R24, [R2] ;  /* 0x0000000002187984 */ /* 0x000e620000000c00 */
[C---:B------:R-:W-:Y:S02]  /*21500*/  LOP3.LUT R29, R7.reuse, 0x40, RZ, 0x3c, !PT ;  /* 0x00000040071d7812 */ /* 0x040fe400078e3cff */
[----:B------:R-:W-:Y:S02]  /*21510*/  LOP3.LUT R28, R7, 0x60, RZ, 0x3c, !PT ;  /* 0x00000060071c7812 */ /* 0x000fe400078e3cff */
[----:B0-----:R-:W2:Y:S04]  /*21520*/  LDL.LU R7, [R1+0xc18] ;  /* 0x000c180001077983 */ /* 0x001ea80000300800 */
[----:B-1----:R-:W-:Y:S04]  /*21530*/  STL.64 [R1+0xb98], R24 ;  /* 0x000b981801007387 */ /* 0x002fe80000100a00 */
[----:B------:R-:W-:Y:S04]  /*21540*/  STL.64 [R1+0x50], R12 ;  /* 0x0000500c01007387 */ /* 0x000fe80000100a00 */
[----:B------:R-:W-:Y:S04]  /*21550*/  STL.64 [R1+0x58], R14 ;  /* 0x0000580e01007387 */ /* 0x000fe80000100a00 */
[----:B------:R-:W-:Y:S04]  /*21560*/  STL [R1+0xb90], R26 ;  /* 0x000b901a01007387 */ /* 0x000fe80000100800 */
[----:B------:R-:W-:Y:S04]  /*21570*/  STL [R1+0xb70], R27 ;  /* 0x000b701b01007387 */ /* 0x000fe80000100800 */
[----:B------:R-:W0:Y:S04]  /*21580*/  LDS.128 R12, [R28] ;  /* 0x000000001c0c7984 */ /* 0x000e280000000c00 */
[----:B------:R-:W1:Y:S04]  /*21590*/  LDS.128 R24, [R29] ;  /* 0x000000001d187984 */ /* 0x000e680000000c00 */
[----:B------:R-:W-:Y:S06]  /*215a0*/  BAR.SYNC.DEFER_BLOCKING 0x0 ;  /* 0x0000000000007b1d */ /* 0x000fec0000010000 */
[----:B0-----:R0:W-:Y:S04]  /*215b0*/  STL [R1+0xb6c], R15 ;  /* 0x000b6c0f01007387 */ /* 0x0011e80000100800 */
[----:B-1----:R-:W-:Y:S04]  /*215c0*/  STL.64 [R1+0x60], R24 ;  /* 0x0000601801007387 */ /* 0x002fe80000100a00 */
[----:B------:R-:W-:Y:S04]  /*215d0*/  STL.64 [R1+0x68], R26 ;  /* 0x0000681a01007387 */ /* 0x000fe80000100a00 */
[----:B0-----:R-:W5:Y:S04]  /*215e0*/  LDL R15, [R1+0x830] ;  /* 0x00083000010f7983 */ /* 0x001f680000100800 */
[----:B-----5:R-:W-:Y:S04]  /*215f0*/  STL.64 [R1+0xbf0], R14 ;  /* 0x000bf00e01007387 */ /* 0x020fe80000100a00 */
[----:B------:R0:W-:Y:S04]  /*21600*/  STL.64 [R1+0xbe8], R12 ;  /* 0x000be80c01007387 */ /* 0x0001e80000100a00 */
[----:B0-----:R-:W5:Y:S04]  /*21610*/  LDL.LU R12, [R1+0x40] ;  /* 0x00004000010c7983 */ /* 0x001f680000300800 */
[----:B------:R-:W5:Y:S04]  /*21620*/  LDL.LU R13, [R1+0x44] ;  /* 0x00004400010d7983 */ /* 0x000f680000300800 */
[----:B------:R-:W5:Y:S04]  /*21630*/  LDL.LU R14, [R1+0x48] ;  /* 0x00004800010e7983 */ /* 0x000f680000300800 */
[----:B------:R-:W5:Y:S04]  /*21640*/  LDL.LU R15, [R1+0x4c] ;  /* 0x00004c00010f7983 */ /* 0x000f680000300800 */
[----:B------:R-:W0:Y:S04]  /*21650*/  S2R R25, SR_TID.X ;  /* 0x0000000000197919 */ /* 0x000e280000002100 */
[----:B------:R-:W-:Y:S04]  /*21660*/  STS.128 [R0], R8 ;  /* 0x0000000800007388 */ /* 0x000fe80000000c00 */
[----:B--2---:R-:W-:Y:S04]  /*21670*/  STS.128 [R0+0x80], R4 ;  /* 0x0000800400007388 */ /* 0x004fe80000000c00 */
[----:B----4-:R-:W-:Y:S04]  /*21680*/  STS.128 [R0+0x200], R16 ;  /* 0x0002001000007388 */ /* 0x010fe80000000c00 */
[----:B---3--:R-:W-:Y:S04]  /*21690*/  STS.128 [R0+0x280], R20 ;  /* 0x0002801400007388 */ /* 0x008fe80000000c00 */
[----:B------:R-:W-:Y:S01]  /*216a0*/  BAR.SYNC.DEFER_BLOCKING 0x0 ;  /* 0x0000000000007b1d */ /* 0x000fe20000010000 */
[----:B0-----:R-:W-:-:S05]  /*216b0*/  IMAD.SHL.U32 R25, R25, 0x200, RZ ;  /* 0x0000020019197824 */ /* 0x001fca00078e00ff */
[----:B------:R-:W-:Y:S01]  /*216c0*/  LOP3.LUT R25, R25, 0xc00, RZ, 0xc0, !PT ;  /* 0x00000c0019197812 */ /* 0x000fe200078ec0ff */
[----:B-----5:R-:W-:Y:S04]  /*216d0*/  STL.64 [R1+0xc00], R14 ;  /* 0x000c000e01007387 */ /* 0x020fe80000100a00 */
[----:B------:R0:W-:Y:S04]  /*216e0*/  STL.64 [R1+0xbf8], R12 ;  /* 0x000bf80c01007387 */ /* 0x0001e80000100a00 */
[----:B------:R-:W-:Y:S04]  /*216f0*/  LDS.128 R8, [R2] ;  /* 0x0000000002087984 */ /* 0x000fe80000000c00 */
[----:B------:R-:W-:Y:S04]  /*21700*/  LDS.128 R16, [R29] ;  /* 0x000000001d107984 */ /* 0x000fe80000000c00 */
[----:B0-----:R-:W2:Y:S04]  /*21710*/  LDL.LU R12, [R1+0x30] ;  /* 0x00003000010c7983 */ /* 0x001ea80000300800 */
[----:B------:R-:W2:Y:S04]  /*21720*/  LDL.LU R13, [R1+0x34] ;  /* 0x00003400010d7983 */ /* 0x000ea80000300800 */
[----:B------:R-:W3:Y:S04]  /*21730*/  LDL.LU R14, [R1+0x38] ;  /* 0x00003800010e7983 */ /* 0x000ee80000300800 */
[----:B------:R-:W3:Y:S01]  /*21740*/  LDL.LU R15, [R1+0x3c] ;  /* 0x00003c00010f7983 */ /* 0x000ee20000300800 */
[----:B------:R-:W-:-:S03]  /*21750*/  IMAD R25, R3, 0x10, R25 ;  /* 0x0000001003197824 */ /* 0x000fc600078e0219 */
[----:B------:R-:W-:Y:S04]  /*21760*/  LDS.128 R20, [R28] ;  /* 0x000000001c147984 */ /* 0x000fe80000000c00 */
[----:B------:R-:W0:Y:S04]  /*21770*/  LDS.128 R4, [R25] ;  /* 0x0000000019047984 */ /* 0x000e280000000c00 */
[----:B------:R-:W-:Y:S06]  /*21780*/  BAR.SYNC.DEFER_BLOCKING 0x0 ;  /* 0x0000000000007b1d */ /* 0x000fec0000010000 */
[----:B---3--:R-:W-:Y:S04]  /*21790*/  STL.64 [R1+0xc10], R14 ;  /* 0x000c100e01007387 */ /* 0x008fe80000100a00 */
[----:B--2---:R1:W-:Y:S04]  /*217a0*/  STL.64 [R1+0xc08], R12 ;  /* 0x000c080c01007387 */ /* 0x0043e80000100a00 */
[----:B-1----:R-:W2:Y:S04]  /*217b0*/  LDL.LU R12, [R1+0x20] ;  /* 0x00002000010c7983 */ /* 0x002ea80000300800 */
[----:B------:R-:W2:Y:S04]  /*217c0*/  LDL.LU R13, [R1+0x24] ;  /* 0x00002400010d7983 */ /* 0x000ea80000300800 */
[----:B------:R-:W2:Y:S04]  /*217d0*/  LDL.LU R14, [R1+0x28] ;  /* 0x00002800010e7983 */ /* 0x000ea80000300800 */
[----:B------:R-:W2:Y:S04]  /*217e0*/  LDL.LU R15, [R1+0x2c] ;  /* 0x00002c00010f7983 */ /* 0x000ea80000300800 */
[----:B0-----:R-:W-:Y:S04]  /*217f0*/  STL.64 [R1+0xb78], R6 ;  /* 0x000b780601007387 */ /* 0x001fe80000100a00 */
[----:B------:R-:W-:Y:S04]  /*21800*/  STL.64 [R1+0xb80], R10 ;  /* 0x000b800a01007387 */ /* 0x000fe80000100a00 */
[----:B------:R-:W-:Y:S04]  /*21810*/  STL.64 [R1+0xb88], R18 ;  /* 0x000b881201007387 */ /* 0x000fe80000100a00 */
[----:B------:R0:W-:Y:S04]  /*21820*/  STL.64 [R1+0xba0], R16 ;  /* 0x000ba01001007387 */ /* 0x0001e80000100a00 */
[----:B0-----:R-:W3:Y:S04]  /*21830*/  LDL.LU R16, [R1+0xb0] ;  /* 0x0000b00001107983 */ /* 0x001ee80000300800 */
[----:B------:R-:W3:Y:S04]  /*21840*/  LDL.LU R17, [R1+0xb4] ;  /* 0x0000b40001117983 */ /* 0x000ee80000300800 */
[----:B------:R-:W4:Y:S04]  /*21850*/  LDL.LU R18, [R1+0xb8] ;  /* 0x0000b80001127983 */ /* 0x000f280000300800 */
[----:B------:R-:W4:Y:S04]  /*21860*/  LDL.LU R19, [R1+0xbc] ;  /* 0x0000bc0001137983 */ /* 0x000f280000300800 */
[----:B----4-:R-:W-:Y:S04]  /*21870*/  STL.64 [R1+0xbb0], R18 ;  /* 0x000bb01201007387 */ /* 0x010fe80000100a00 */
[----:B---3--:R0:W-:Y:S04]  /*21880*/  STL.64 [R1+0xba8], R16 ;  /* 0x000ba81001007387 */ /* 0x0081e80000100a00 */
        /* <DEDUP_REMOVED lines=16> */
[----:B--2---:R-:W-:Y:S04]  /*21990*/  STS.128 [R0], R12 ;  /* 0x0000000c00007388 */ /* 0x004fe80000000c00 */
[----:B----4-:R-:W-:Y:S04]  /*219a0*/  STL.64 [R1+0xbe0], R18 ;  /* 0x000be01201007387 */ /* 0x010fe80000100a00 */
[----:B---3--:R0:W-:Y:S04]  /*219b0*/  STL.64 [R1+0xbd8], R16 ;  /* 0x000bd81001007387 */ /* 0x0081e80000100a00 */
[----:B0-----:R-:W2:Y:S04]  /*219c0*/  LDL.LU R16, [R1+0x70] ;  /* 0x0000700001107983 */ /* 0x001ea80000300800 */
[----:B------:R-:W2:Y:S04]  /*219d0*/  LDL.LU R17, [R1+0x74] ;  /* 0x0000740001117983 */ /* 0x000ea80000300800 */
[----:B------:R-:W2:Y:S04]  /*219e0*/  LDL.LU R18, [R1+0x78] ;  /* 0x0000780001127983 */ /* 0x000ea80000300800 */
[----:B------:R-:W2:Y:S04]  /*219f0*/  LDL.LU R19, [R1+0x7c] ;  /* 0x00007c0001137983 */ /* 0x000ea80000300800 */
[----:B------:R-:W3:Y:S04]  /*21a00*/  LDL.LU.64 R14, [R1+0xc10] ;  /* 0x000c1000010e7983 */ /* 0x000ee80000300a00 */
[----:B------:R-:W3:Y:S04]  /*21a10*/  LDL.LU.64 R12, [R1+0xc08] ;  /* 0x000c0800010c7983 */ /* 0x000ee80000300a00 */
[----:B---3--:R0:W-:Y:S04]  /*21a20*/  STS.128 [R0+0x80], R12 ;  /* 0x0000800c00007388 */ /* 0x0081e80000000c00 */
[----:B0-----:R-:W3:Y:S04]  /*21a30*/  LDL.LU.64 R14, [R1+0xc00] ;  /* 0x000c0000010e7983 */ /* 0x001ee80000300a00 */
[----:B------:R-:W3:Y:S04]  /*21a40*/  LDL.LU.64 R12, [R1+0xbf8] ;  /* 0x000bf800010c7983 */ /* 0x000ee80000300a00 */
[----:B--2---:R-:W-:Y:S04]  /*21a50*/  STS.128 [R0+0x280], R16 ;  /* 0x0002801000007388 */ /* 0x004fe80000000c00 */
[----:B------:R-:W2:Y:S04]  /*21a60*/  LDL.LU R7, [R1+0x50] ;  /* 0x0000500001077983 */ /* 0x000ea80000300800 */
[----:B---3--:R0:W-:Y:S04]  /*21a70*/  STS.128 [R0+0x200], R12 ;  /* 0x0002000c00007388 */ /* 0x0081e80000000c00 */
[----:B------:R-:W-:Y:S06]  /*21a80*/  BAR.SYNC.DEFER_BLOCKING 0x0 ;  /* 0x0000000000007b1d */ /* 0x000fec0000010000 */
[----:B0-----:R-:W3:Y:S04]  /*21a90*/  LDL.LU.64 R14, [R1+0xbf0] ;  /* 0x000bf000010e7983 */ /* 0x001ee80000300a00 */
[----:B------:R-:W4:Y:S04]  /*21aa0*/  LDL.LU.64 R12, [R1+0xbe8] ;  /* 0x000be800010c7983 */ /* 0x000f280000300a00 */
[----:B------:R-:W5:Y:S04]  /*21ab0*/  LDL.LU R10, [R1+0x438] ;  /* 0x00043800010a7983 */ /* 0x000f680000300800 */
[----:B------:R-:W0:Y:S04]  /*21ac0*/  LDS.128 R16, [R25] ;  /* 0x0000000019107984 */ /* 0x000e280000000c00 */
[----:B------:R-:W2:Y:S04]  /*21ad0*/  LDL R27, [R1+0xa30] ;  /* 0x000a3000011b7983 */ /* 0x000ea80000100800 */
[----:B0-----:R-:W-:Y:S04]  /*21ae0*/  STL.64 [R1+0x40], R16 ;  /* 0x0000401001007387 */ /* 0x001fe80000100a00 */
[----:B------:R-:W-:Y:S04]  /*21af0*/  STL.64 [R1+0x48], R18 ;  /* 0x0000481201007387 */ /* 0x000fe80000100a00 */
[----:B------:R-:W0:Y:S04]  /*21b00*/  LDS.128 R16, [R2] ;  /* 0x0000000002107984 */ /* 0x000e280000000c00 */
[----:B0-----:R-:W-:Y:S04]  /*21b10*/  STL.64 [R1+0x70], R16 ;  /* 0x0000701001007387 */ /* 0x001fe80000100a00 */
[----:B------:R-:W-:Y:S04]  /*21b20*/  STL.64 [R1+0x78], R18 ;  /* 0x0000781201007387 */ /* 0x000fe80000100a00 */
[----:B------:R-:W0:Y:S04]  /*21b30*/  LDS.128 R16, [R29] ;  /* 0x000000001d107984 */ /* 0x000e280000000c00 */
[----:B0-----:R-:W-:Y:S04]  /*21b40*/  STL.64 [R1+0x30], R16 ;  /* 0x0000301001007387 */ /* 0x001fe80000100a00 */
[----:B------:R-:W-:Y:S04]  /*21b50*/  STL.64 [R1+0x38], R18 ;  /* 0x0000381201007387 */ /* 0x000fe80000100a00 */
[----:B------:R-:W0:Y:S04]  /*21b60*/  LDS.128 R16, [R28] ;  /* 0x000000001c107984 */ /* 0x000e280000000c00 */
[----:B0-----:R-:W-:Y:S04]  /*21b70*/  STL.64 [R1+0x20], R16 ;  /* 0x0000201001007387 */ /* 0x001fe80000100a00 */
[----:B------:R0:W-:Y:S04]  /*21b80*/  STL.64 [R1+0x28], R18 ;  /* 0x0000281201007387 */ /* 0x0001e80000100a00 */
[----:B0-----:R-:W2:Y:S04]  /*21b90*/  LDL.LU.64 R18, [R1+0xbe0] ;  /* 0x000be00001127983 */ /* 0x001ea80000300a00 */
[----:B------:R-:W2:Y:S04]  /*21ba0*/  LDL.LU.64 R16, [R1+0xbd8] ;  /* 0x000bd80001107983 */ /* 0x000ea80000300a00 */
[----:B------:R-:W-:Y:S06]  /*21bb0*/  BAR.SYNC.DEFER_BLOCKING 0x0 ;  /* 0x0000000000007b1d */ /* 0x000fec0000010000 */
[----:B--2---:R0:W-:Y:S04]  /*21bc0*/  STS.128 [R0], R16 ;  /* 0x0000001000007388 */ /* 0x0041e80000000c00 */
[----:B0-----:R-:W2:Y:S04]  /*21bd0*/  LDL.LU.64 R18, [R1+0xbd0] ;  /* 0x000bd00001127983 */ /* 0x001ea80000300a00 */
[----:B------:R-:W2:Y:S04]  /*21be0*/  LDL.LU.64 R16, [R1+0xbc8] ;  /* 0x000bc80001107983 */ /* 0x000ea80000300a00 */
[----:B--2---:R0:W-:Y:S04]  /*21bf0*/  STS.128 [R0+0x80], R16 ;  /* 0x0000801000007388 */ /* 0x0041e80000000c00 */
[----:B0-----:R-:W2:Y:S04]  /*21c00*/  LDL.LU.64 R18, [R1+0xbc0] ;  /* 0x000bc00001127983 */ /* 0x001ea80000300a00 */
[----:B------:R-:W2:Y:S04]  /*21c10*/  LDL.LU.64 R16, [R1+0xbb8] ;  /* 0x000bb80001107983 */ /* 0x000ea80000300a00 */
[----:B--2---:R0:W-:Y:S04]  /*21c20*/  STS.128 [R0+0x200], R16 ;  /* 0x0002001000007388 */ /* 0x0041e80000000c00 */
[----:B0-----:R-:W2:Y:S04]  /*21c30*/  LDL.LU.64 R18, [R1+0xbb0] ;  /* 0x000bb00001127983 */ /* 0x001ea80000300a00 */
[----:B------:R-:W2:Y:S01]  /*21c40*/  LDL.LU.64 R16, [R1+0xba8] ;  /* 0x000ba80001107983 */ /* 0x000ea20000300a00 */
[----:B---3--:R-:W-:-:S02]  /*21c50*/  IMAD R3, R15, c[0x0][0x194], RZ ;  /* 0x000065000f037a24 */ /* 0x008fc400078e02ff */
[----:B------:R-:W-:Y:S01]  /*21c60*/  IMAD.MOV.U32 R29, RZ, RZ, c[0x0][0x194] ;  /* 0x00006500ff1d7624 */ /* 0x000fe200078e00ff */
[----:B------:R-:W-:Y:S02]  /*21c70*/  ISETP.GE.AND P0, PT, R15, c[0x0][0x178], PT ;  /* 0x00005e000f007a0c */ /* 0x000fe40003f06270 */
[----:B------:R-:W-:Y:S01]  /*21c80*/  LEA R2, P2, R3, c[0x0][0x170], 0x1 ;  /* 0x00005c0003027a11 */ /* 0x000fe200078408ff */
[----:B------:R-:W-:Y:S01]  /*21c90*/  IMAD R29, R29, 0x40, R3 ;  /* 0x000000401d1d7824 */ /* 0x000fe200078e0203 */
[C---:B-----5:R-:W-:Y:S02]  /*21ca0*/  ISETP.GE.AND P3, PT, R10.reuse, c[0x0][0x17c], PT ;  /* 0x00005f000a007a0c */ /* 0x060fe40003f66270 */
[C---:B------:R-:W-:Y:S02]  /*21cb0*/  ISETP.LT.AND P0, PT, R10.reuse, c[0x0][0x17c], !P0 ;  /* 0x00005f000a007a0c */ /* 0x040fe40004701270 */
[----:B------:R-:W-:Y:S02]  /*21cc0*/  LEA.HI.X.SX32 R3, R3, c[0x0][0x174], 0x1, P2 ;  /* 0x00005d0003037a11 */ /* 0x000fe400010f0eff */
[----:B------:R-:W-:Y:S01]  /*21cd0*/  LEA R28, P2, R29, c[0x0][0x170], 0x1 ;  /* 0x00005c001d1c7a11 */ /* 0x000fe200078408ff */
[----:B------:R-:W-:Y:S01]  /*21ce0*/  IMAD R10, R10, c[0x0][0x198], RZ ;  /* 0x000066000a0a7a24 */ /* 0x000fe200078e02ff */
[----:B------:R-:W-:Y:S01]  /*21cf0*/  ISETP.LT.AND P3, PT, R27, c[0x0][0x178], !P3 ;  /* 0x00005e001b007a0c */ /* 0x000fe20005f61270 */
[----:B--2---:R0:W-:Y:S04]  /*21d00*/  STS.128 [R0+0x280], R16 ;  /* 0x0002801000007388 */ /* 0x0041e80000000c00 */
[----:B0-----:R-:W2:Y:S04]  /*21d10*/  LDL.LU.64 R16, [R1+0xba0] ;  /* 0x000ba00001107983 */ /* 0x001ea80000300a00 */
[----:B------:R-:W3:Y:S01]  /*21d20*/  LDL.LU R26, [R1+0xa6c] ;  /* 0x000a6c00011a7983 */ /* 0x000ee20000300800 */
[----:B------:R-:W-:Y:S01]  /*21d30*/  LEA.HI.X.SX32 R29, R29, c[0x0][0x174], 0x1, P2 ;  /* 0x00005d001d1d7a11 */ /* 0x000fe200010f0eff */
[----:B------:R-:W-:-:S02]  /*21d40*/  IMAD.WIDE R24, R10, 0x2, R2 ;  /* 0x000000020a187825 */ /* 0x000fc400078e0202 */
[----:B------:R-:W-:Y:S01]  /*21d50*/  BAR.SYNC.DEFER_BLOCKING 0x0 ;  /* 0x0000000000007b1d */ /* 0x000fe20000010000 */
[----:B------:R-:W-:Y:S01]  /*21d60*/  ISETP.LT.AND P2, PT, R15, c[0x0][0x178], !P6 ;  /* 0x00005e000f007a0c */ /* 0x000fe20007741270 */
[C---:B------:R-:W-:Y:S01]  /*21d70*/  IMAD.WIDE R18, R10.reuse, 0x2, R28 ;  /* 0x000000020a127825 */ /* 0x040fe200078e021c */
[----:B------:R-:W-:-:S03]  /*21d80*/  IADD3 R10, R10, c[0x0][0x198], RZ ;  /* 0x000066000a0a7a10 */ /* 0x000fc60007ffe0ff */
[----:B------:R0:W-:Y:S04]  /*21d90*/  @P0 STG.E.U16 [R24.64], R7 ;  /* 0x0000000718000986 */ /* 0x0001e8000c101506 */
[----:B------:R1:W-:Y:S04]  /*21da0*/  @P3 STG.E.U16 [R18.64], R4 ;  /* 0x0000000412003986 */ /* 0x0003e8000c101506 */
[----:B0-----:R-:W5:Y:S01]  /*21db0*/  LDL.LU.64 R24, [R1+0xb98] ;  /* 0x000b980001187983 */ /* 0x001f620000300a00 */
[----:B-1----:R-:W-:Y:S01]  /*21dc0*/  PRMT R4, R7, 0x7632, R4 ;  /* 0x0000763207047816 */ /* 0x002fe20000000004 */
[----:B------:R-:W-:-:S02]  /*21dd0*/  IMAD.WIDE R18, R10, 0x2, R2 ;  /* 0x000000020a127825 */ /* 0x000fc400078e0202 */
[----:B------:R-:W2:Y:S01]  /*21de0*/  LDL.LU R7, [R1+0x60] ;  /* 0x0000600001077983 */ /* 0x000ea20000300800 */
[----:B------:R-:W-:-:S03]  /*21df0*/  PRMT R6, R4, 0x7632, R6 ;  /* 0x0000763204067816 */ /* 0x000fc60000000006 */
[----:B------:R0:W-:Y:S01]  /*21e00*/  @P2 STG.E.U16 [R18.64], R4 ;  /* 0x0000000412002986 */ /* 0x0001e2000c101506 */
[----:B---3--:R-:W-:-:S03]  /*21e10*/  ISETP.GE.AND P3, PT, R26, c[0x0][0x17c], PT ;  /* 0x00005f001a007a0c */ /* 0x008fc60003f66270 */
[----:B------:R-:W3:Y:S04]  /*21e20*/  LDL.LU R26, [R1+0xb90] ;  /* 0x000b9000011a7983 */ /* 0x000ee80000300800 */
[----:B0-----:R-:W2:Y:S01]  /*21e30*/  LDL.LU R4, [R1+0xa70] ;  /* 0x000a700001047983 */ /* 0x001ea20000300800 */
[----:B------:R-:W-:Y:S02]  /*21e40*/  ISETP.LT.AND P0, PT, R27, c[0x0][0x178], !P6 ;  /* 0x00005e001b007a0c */ /* 0x000fe40007701270 */
[----:B------:R-:W-:Y:S02]  /*21e50*/  ISETP.LT.AND P6, PT, R15, c[0x0][0x178], !P4 ;  /* 0x00005e000f007a0c */ /* 0x000fe400067c1270 */
[----:B------:R-:W-:Y:S02]  /*21e60*/  ISETP.LT.AND P4, PT, R27, c[0x0][0x178], !P4 ;  /* 0x00005e001b007a0c */ /* 0x000fe40006781270 */
[C---:B------:R-:W-:Y:S01]  /*21e70*/  IADD3 R0, R10.reuse, c[0x0][0x198], RZ ;  /* 0x000066000a007a10 */ /* 0x040fe20007ffe0ff */
[----:B------:R-:W-:-:S04]  /*21e80*/  IMAD.WIDE R10, R10, 0x2, R28 ;  /* 0x000000020a0a7825 */ /* 0x000fc800078e021c */
[C---:B------:R-:W-:Y:S02]  /*21e90*/  IMAD.WIDE R18, R0.reuse, 0x2, R2 ;  /* 0x0000000200127825 */ /* 0x040fe400078e0202 */
[----:B------:R0:W-:Y:S01]  /*21ea0*/  @P0 STG.E.U16 [R10.64], R6 ;  /* 0x000000060a000986 */ /* 0x0001e2000c101506 */
[----:B------:R-:W-:Y:S02]  /*21eb0*/  ISETP.LT.AND P0, PT, R15, c[0x0][0x178], !P5 ;  /* 0x00005e000f007a0c */ /* 0x000fe40006f01270 */
[----:B------:R-:W-:Y:S01]  /*21ec0*/  ISETP.LT.AND P5, PT, R27, c[0x0][0x178], !P5 ;  /* 0x00005e001b007a0c */ /* 0x000fe20006fa1270 */
[C---:B0-----:R-:W-:Y:S01]  /*21ed0*/  IMAD.WIDE R10, R0.reuse, 0x2, R28 ;  /* 0x00000002000a7825 */ /* 0x041fe200078e021c */
[----:B------:R-:W3:Y:S01]  /*21ee0*/  LDL.LU R6, [R1+0xa78] ;  /* 0x000a780001067983 */ /* 0x000ee20000300800 */
[----:B------:R-:W-:-:S03]  /*21ef0*/  IADD3 R0, R0, c[0x0][0x198], RZ ;  /* 0x0000660000007a10 */ /* 0x000fc60007ffe0ff */
[----:B-----5:R0:W-:Y:S04]  /*21f00*/  @P6 STG.E.U16 [R18.64], R24 ;  /* 0x0000001812006986 */ /* 0x0201e8000c101506 */
[----:B------:R1:W-:Y:S01]  /*21f10*/  @P4 STG.E.U16 [R10.64], R8 ;  /* 0x000000080a004986 */ /* 0x0003e2000c101506 */
[----:B0-----:R-:W-:Y:S01]  /*21f20*/  IMAD.WIDE R18, R0, 0x2, R2 ;  /* 0x0000000200127825 */ /* 0x001fe200078e0202 */
[----:B-1----:R-:W-:-:S03]  /*21f30*/  PRMT R8, R24, 0x7632, R8 ;  /* 0x0000763218087816 */ /* 0x002fc60000000008 */
[----:B------:R-:W-:Y:S01]  /*21f40*/  IMAD.WIDE R10, R0, 0x2, R28 ;  /* 0x00000002000a7825 */ /* 0x000fe200078e021c */
[----:B------:R-:W-:Y:S01]  /*21f50*/  PRMT R24, R8, 0x7632, R24 ;  /* 0x0000763208187816 */ /* 0x000fe20000000018 */
[----:B------:R-:W-:Y:S04]  /*21f60*/  @P0 STG.E.U16 [R18.64], R8 ;  /* 0x0000000812000986 */ /* 0x000fe8000c101506 */
[----:B------:R0:W-:Y:S01]  /*21f70*/  @P5 STG.E.U16 [R10.64], R24 ;  /* 0x000000180a005986 */ /* 0x0001e2000c101506 */
[----:B--2---:R-:W-:Y:S02]  /*21f80*/  ISETP.GE.AND P2, PT, R4, c[0x0][0x17c], PT ;  /* 0x00005f0004007a0c */ /* 0x004fe40003f46270 */
[----:B------:R-:W-:Y:S02]  /*21f90*/  IADD3 R4, R0, c[0x0][0x198], RZ ;  /* 0x0000660000047a10 */ /* 0x000fe40007ffe0ff */
[----:B------:R-:W2:Y:S04]  /*21fa0*/  LDL.LU R0, [R1+0xa74] ;  /* 0x000a740001007983 */ /* 0x000ea80000300800 */
[----:B0-----:R-:W5:Y:S01]  /*21fb0*/  LDL.LU R24, [R1+0xa7c] ;  /* 0x000a7c0001187983 */ /* 0x001f620000300800 */
[----:B------:R-:W-:-:S02]  /*21fc0*/  ISETP.LT.AND P6, PT, R15, c[0x0][0x178], !P1 ;  /* 0x00005e000f007a0c */ /* 0x000fc40004fc1270 */
[----:B------:R-:W-:Y:S01]  /*21fd0*/  ISETP.LT.AND P1, PT, R27, c[0x0][0x178], !P1 ;  /* 0x00005e001b007a0c */ /* 0x000fe20004f21270 */
[----:B------:R-:W-:-:S04]  /*21fe0*/  IMAD.WIDE R18, R4, 0x2, R2 ;  /* 0x0000000204127825 */ /* 0x000fc800078e0202 */
[----:B------:R-:W-:Y:S01]  /*21ff0*/  IMAD.WIDE R10, R4, 0x2, R28 ;  /* 0x00000002040a7825 */ /* 0x000fe200078e021c */
[----:B---3--:R-:W-:Y:S02]  /*22000*/  ISETP.GE.AND P0, PT, R6, c[0x0][0x17c], PT ;  /* 0x00005f0006007a0c */ /* 0x008fe40003f06270 */
[----:B------:R-:W3:Y:S01]  /*22010*/  LDL.LU R6, [R1+0xa80] ;  /* 0x000a800001067983 */ /* 0x000ee20000300800 */
[----:B------:R-:W-:-:S03]  /*22020*/  PRMT R8, R7, 0x7632, R8 ;  /* 0x0000763207087816 */ /* 0x000fc60000000008 */
[----:B------:R0:W-:Y:S04]  /*22030*/  @P6 STG.E.U16 [R18.64], R7 ;  /* 0x0000000712006986 */ /* 0x0001e8000c101506 */
[----:B------:R1:W-:Y:S04]  /*22040*/  @P1 STG.E.U16 [R10.64], R16 ;  /* 0x000000100a001986 */ /* 0x0003e8000c101506 */
[----:B0-----:R-:W4:Y:S01]  /*22050*/  LDL.LU R7, [R1+0x54] ;  /* 0x0000540001077983 */ /* 0x001f220000300800 */
[----:B-----5:R-:W-:-:S03]  /*22060*/  ISETP.GE.AND P1, PT, R24, c[0x0][0x17c], PT ;  /* 0x00005f0018007a0c */ /* 0x020fc60003f26270 */
[----:B------:R-:W5:Y:S01]  /*22070*/  LDL.LU R24, [R1+0xa84] ;  /* 0x000a840001187983 */ /* 0x000f620000300800 */
[----:B------:R-:W-:Y:S02]  /*22080*/  ISETP.LT.AND P5, PT, R15, c[0x0][0x178], !P3 ;  /* 0x00005e000f007a0c */ /* 0x000fe40005fa1270 */
[----:B------:R-:W-:Y:S02]  /*22090*/  IADD3 R4, R4, c[0x0][0x198], RZ ;  /* 0x0000660004047a10 */ /* 0x000fe40007ffe0ff */
[----:B------:R-:W-:-:S03]  /*220a0*/  ISETP.LT.AND P3, PT, R27, c[0x0][0x178], !P3 ;  /* 0x00005e001b007a0c */ /* 0x000fc60005f61270 */
[----:B------:R-:W-:Y:S01]  /*220b0*/  IMAD.WIDE R18, R4, 0x2, R2 ;  /* 0x0000000204127825 */ /* 0x000fe200078e0202 */
[----:B------:R-:W-:Y:S02]  /*220c0*/  ISETP.LT.AND P6, PT, R15, c[0x0][0x178], !P2 ;  /* 0x00005e000f007a0c */ /* 0x000fe400057c1270 */
[----:B------:R-:W-:-:S03]  /*220d0*/  ISETP.LT.AND P2, PT, R27, c[0x0][0x178], !P2 ;  /* 0x00005e001b007a0c */ /* 0x000fc60005741270 */
[----:B------:R0:W-:Y:S01]  /*220e0*/  @P5 STG.E.U16 [R18.64], R8 ;  /* 0x0000000812005986 */ /* 0x0001e2000c101506 */
[----:B--2---:R-:W-:Y:S01]  /*220f0*/  ISETP.GE.AND P4, PT, R0, c[0x0][0x17c], PT ;  /* 0x00005f0000007a0c */ /* 0x004fe20003f86270 */
[C---:B-1----:R-:W-:Y:S01]  /*22100*/  IMAD.WIDE R10, R4.reuse, 0x2, R28 ;  /* 0x00000002040a7825 */ /* 0x042fe200078e021c */
[----:B------:R-:W-:Y:S02]  /*22110*/  IADD3 R0, R4, c[0x0][0x198], RZ ;  /* 0x0000660004007a10 */ /* 0x000fe40007ffe0ff */
[----:B---3--:R-:W-:Y:S02]  /*22120*/  ISETP.GE.AND P5, PT, R6, c[0x0][0x17c], PT ;  /* 0x00005f0006007a0c */ /* 0x008fe40003fa6270 */
[----:B------:R-:W2:Y:S01]  /*22130*/  LDL.LU R6, [R1+0xa88] ;  /* 0x000a880001067983 */ /* 0x000ea20000300800 */
[----:B------:R-:W-:Y:S01]  /*22140*/  PRMT R16, R16, 0x7632, R16 ;  /* 0x0000763210107816 */ /* 0x000fe20000000010 */
[----:B0-----:R-:W-:-:S04]  /*22150*/  IMAD.WIDE R18, R0, 0x2, R2 ;  /* 0x0000000200127825 */ /* 0x001fc800078e0202 */
[----:B------:R0:W-:Y:S04]  /*22160*/  @P3 STG.E.U16 [R10.64], R16 ;  /* 0x000000100a003986 */ /* 0x0001e8000c101506 */
[----:B----4-:R1:W-:Y:S01]  /*22170*/  @P6 STG.E.U16 [R18.64], R12 ;  /* 0x0000000c12006986 */ /* 0x0103e2000c101506 */
[----:B0-----:R-:W-:-:S05]  /*22180*/  IMAD.WIDE R10, R0, 0x2, R28 ;  /* 0x00000002000a7825 */ /* 0x001fca00078e021c */
[----:B------:R0:W-:Y:S01]  /*22190*/  @P2 STG.E.U16 [R10.64], R20 ;  /* 0x000000140a002986 */ /* 0x0001e2000c101506 */
[----:B-----5:R-:W-:-:S03]  /*221a0*/  ISETP.GE.AND P2, PT, R24, c[0x0][0x17c], PT ;  /* 0x00005f0018007a0c */ /* 0x020fc60003f46270 */
[----:B------:R-:W3:Y:S01]  /*221b0*/  LDL.LU R24, [R1+0xa90] ;  /* 0x000a900001187983 */ /* 0x000ee20000300800 */
[----:B------:R-:W-:Y:S02]  /*221c0*/  ISETP.LT.AND P3, PT, R15, c[0x0][0x178], !P4 ;  /* 0x00005e000f007a0c */ /* 0x000fe40006761270 */
[----:B------:R-:W-:Y:S02]  /*221d0*/  ISETP.LT.AND P4, PT, R27, c[0x0][0x178], !P4 ;  /* 0x00005e001b007a0c */ /* 0x000fe40006781270 */
[----:B------:R-:W-:Y:S02]  /*221e0*/  IADD3 R4, R0, c[0x0][0x198], RZ ;  /* 0x0000660000047a10 */ /* 0x000fe40007ffe0ff */
[----:B------:R-:W-:Y:S02]  /*221f0*/  ISETP.LT.AND P6, PT, R15, c[0x0][0x178], !P0 ;  /* 0x00005e000f007a0c */ /* 0x000fe400047c1270 */
[----:B------:R-:W-:Y:S01]  /*22200*/  ISETP.LT.AND P0, PT, R27, c[0x0][0x178], !P0 ;  /* 0x00005e001b007a0c */ /* 0x000fe20004701270 */
[----:B-1----:R-:W-:Y:S01]  /*22210*/  IMAD.WIDE R18, R4, 0x2, R2 ;  /* 0x0000000204127825 */ /* 0x002fe200078e0202 */
[----:B------:R-:W-:-:S02]  /*22220*/  PRMT R8, R12, 0x7632, R8 ;  /* 0x000076320c087816 */ /* 0x000fc40000000008 */
[C---:B------:R-:W-:Y:S01]  /*22230*/  IADD3 R0, R4.reuse, c[0x0][0x198], RZ ;  /* 0x0000660004007a10 */ /* 0x040fe20007ffe0ff */
[----:B0-----:R-:W-:Y:S01]  /*22240*/  IMAD.WIDE R10, R4, 0x2, R28 ;  /* 0x00000002040a7825 */ /* 0x001fe200078e021c */
[----:B------:R-:W-:Y:S01]  /*22250*/  PRMT R12, R20, 0x7632, R12 ;  /* 0x00007632140c7816 */ /* 0x000fe2000000000c */
[----:B------:R0:W-:Y:S04]  /*22260*/  @P3 STG.E.U16 [R18.64], R8 ;  /* 0x0000000812003986 */ /* 0x0001e8000c101506 */
[----:B------:R1:W-:Y:S01]  /*22270*/  @P4 STG.E.U16 [R10.64], R12 ;  /* 0x0000000c0a004986 */ /* 0x0003e2000c101506 */
[----:B------:R-:W-:Y:S02]  /*22280*/  ISETP.LT.AND P4, PT, R15, c[0x0][0x178], !P1 ;  /* 0x00005e000f007a0c */ /* 0x000fe40004f81270 */
[----:B------:R-:W-:Y:S01]  /*22290*/  ISETP.LT.AND P1, PT, R27, c[0x0][0x178], !P1 ;  /* 0x00005e001b007a0c */ /* 0x000fe20004f21270 */
[----:B0-----:R-:W-:-:S04]  /*222a0*/  IMAD.WIDE R18, R0, 0x2, R2 ;  /* 0x0000000200127825 */ /* 0x001fc800078e0202 */
[C---:B-1----:R-:W-:Y:S01]  /*222b0*/  IMAD.WIDE R10, R0.reuse, 0x2, R28 ;  /* 0x00000002000a7825 */ /* 0x042fe200078e021c */
[----:B------:R0:W-:Y:S01]  /*222c0*/  @P6 STG.E.U16 [R18.64], R7 ;  /* 0x0000000712006986 */ /* 0x0001e2000c101506 */
[----:B------:R-:W-:-:S03]  /*222d0*/  IADD3 R0, R0, c[0x0][0x198], RZ ;  /* 0x0000660000007a10 */ /* 0x000fc60007ffe0ff */
[----:B------:R1:W-:Y:S01]  /*222e0*/  @P0 STG.E.U16 [R10.64], R5 ;  /* 0x000000050a000986 */ /* 0x0003e2000c101506 */
[----:B--2---:R-:W-:Y:S02]  /*222f0*/  ISETP.GE.AND P3, PT, R6, c[0x0][0x17c], PT ;  /* 0x00005f0006007a0c */ /* 0x004fe40003f66270 */
[----:B------:R-:W-:Y:S02]  /*22300*/  ISETP.LT.AND P6, PT, R15, c[0x0][0x178], !P5 ;  /* 0x00005e000f007a0c */ /* 0x000fe40006fc1270 */
[C---:B------:R-:W-:Y:S01]  /*22310*/  IADD3 R4, R0.reuse, c[0x0][0x198], RZ ;  /* 0x0000660000047a10 */ /* 0x040fe20007ffe0ff */
[----:B0-----:R-:W2:Y:S01]  /*22320*/  LDL.LU.64 R18, [R1+0xb88] ;  /* 0x000b880001127983 */ /* 0x001ea20000300a00 */
[----:B-1----:R-:W-:Y:S01]  /*22330*/  PRMT R5, R7, 0x7632, R5 ;  /* 0x0000763207057816 */ /* 0x002fe20000000005 */
[C---:B------:R-:W-:Y:S01]  /*22340*/  IMAD.WIDE R10, R0.reuse, 0x2, R2 ;  /* 0x00000002000a7825 */ /* 0x040fe200078e0202 */
[----:B------:R-:W-:Y:S01]  /*22350*/  ISETP.LT.AND P5, PT, R27, c[0x0][0x178], !P5 ;  /* 0x00005e001b007a0c */ /* 0x000fe20006fa1270 */
[----:B------:R-:W4:Y:S01]  /*22360*/  LDL.LU R20, [R1+0x64] ;  /* 0x0000640001147983 */ /* 0x000f220000300800 */
[----:B------:R-:W-:Y:S01]  /*22370*/  PRMT R8, R5, 0x7632, R8 ;  /* 0x0000763205087816 */ /* 0x000fe20000000008 */
[----:B------:R-:W-:-:S02]  /*22380*/  IMAD.WIDE R6, R0, 0x2, R28 ;  /* 0x0000000200067825 */ /* 0x000fc400078e021c */
[----:B------:R0:W-:Y:S04]  /*22390*/  @P4 STG.E.U16 [R10.64], R5 ;  /* 0x000000050a004986 */ /* 0x0001e8000c101506 */
[----:B------:R1:W-:Y:S01]  /*223a0*/  @P1 STG.E.U16 [R6.64], R8 ;  /* 0x0000000806001986 */ /* 0x0003e2000c101506 */
[----:B------:R-:W-:-:S03]  /*223b0*/  ISETP.LT.AND P1, PT, R15, c[0x0][0x178], !P2 ;  /* 0x00005e000f007a0c */ /* 0x000fc60005721270 */
[----:B------:R-:W5:Y:S01]  /*223c0*/  LDL.LU R0, [R1+0xa8c] ;  /* 0x000a8c0001007983 */ /* 0x000f620000300800 */
[----:B0-----:R-:W-:-:S04]  /*223d0*/  IMAD.WIDE R10, R4, 0x2, R2 ;  /* 0x00000002040a7825 */ /* 0x001fc800078e0202 */
[C---:B-1----:R-:W-:Y:S01]  /*223e0*/  IMAD.WIDE R6, R4.reuse, 0x2, R28 ;  /* 0x0000000204067825 */ /* 0x042fe200078e021c */
[----:B------:R-:W-:Y:S01]  /*223f0*/  IADD3 R4, R4, c[0x0][0x198], RZ ;  /* 0x0000660004047a10 */ /* 0x000fe20007ffe0ff */
[----:B------:R0:W-:Y:S01]  /*22400*/  @P6 STG.E.U16 [R10.64], R25 ;  /* 0x000000190a006986 */ /* 0x0001e2000c101506 */
[----:B------:R-:W-:Y:S02]  /*22410*/  PRMT R8, R25, 0x7632, R8 ;  /* 0x0000763219087816 */ /* 0x000fe40000000008 */
[----:B------:R-:W-:Y:S01]  /*22420*/  PRMT R12, R9, 0x7632, R12 ;  /* 0x00007632090c7816 */ /* 0x000fe2000000000c */
[----:B------:R1:W-:Y:S04]  /*22430*/  @P5 STG.E.U16 [R6.64], R9 ;  /* 0x0000000906005986 */ /* 0x0003e8000c101506 */
[----:B0-----:R-:W2:Y:S04]  /*22440*/  LDL.LU.64 R10, [R1+0xb80] ;  /* 0x000b8000010a7983 */ /* 0x001ea80000300a00 */
[----:B-1----:R-:W2:Y:S04]  /*22450*/  LDL.LU.64 R6, [R1+0xb78] ;  /* 0x000b780001067983 */ /* 0x002ea80000300a00 */
[----:B------:R-:W2:Y:S01]  /*22460*/  LDL.LU R9, [R1+0xa94] ;  /* 0x000a940001097983 */ /* 0x000ea20000300800 */
[----:B---3--:R-:W-:Y:S01]  /*22470*/  ISETP.GE.AND P4, PT, R24, c[0x0][0x17c], PT ;  /* 0x00005f0018007a0c */ /* 0x008fe20003f86270 */
[----:B------:R-:W-:-:S05]  /*22480*/  IMAD.WIDE R24, R4, 0x2, R2 ;  /* 0x0000000204187825 */ /* 0x000fca00078e0202 */
[----:B------:R0:W-:Y:S04]  /*22490*/  @P1 STG.E.U16 [R24.64], R8 ;  /* 0x0000000818001986 */ /* 0x0001e8000c101506 */
[----:B0-----:R-:W3:Y:S01]  /*224a0*/  LDL.LU R25, [R1+0xa98] ;  /* 0x000a980001197983 */ /* 0x001ee20000300800 */
[----:B------:R-:W-:Y:S02]  /*224b0*/  ISETP.LT.AND P2, PT, R27, c[0x0][0x178], !P2 ;  /* 0x00005e001b007a0c */ /* 0x000fe40005741270 */
[----:B------:R-:W-:Y:S02]  /*224c0*/  ISETP.LT.AND P5, PT, R15, c[0x0][0x178], !P3 ;  /* 0x00005e000f007a0c */ /* 0x000fe40005fa1270 */
[----:B------:R-:W-:Y:S02]  /*224d0*/  ISETP.LT.AND P3, PT, R27, c[0x0][0x178], !P3 ;  /* 0x00005e001b007a0c */ /* 0x000fe40005f61270 */
[----:B---3--:R-:W-:-:S02]  /*224e0*/  ISETP.GE.AND P1, PT, R25, c[0x0][0x17c], PT ;  /* 0x00005f0019007a0c */ /* 0x008fc40003f26270 */
[----:B------:R-:W3:Y:S04]  /*224f0*/  LDL.LU R25, [R1+0xa9c] ;  /* 0x000a9c0001197983 */ /* 0x000ee80000300800 */
[----:B------:R-:W3:Y:S01]  /*22500*/  LDL.LU R24, [R1+0xaa0] ;  /* 0x000aa00001187983 */ /* 0x000ee20000300800 */
[----:B-----5:R-:W-:Y:S02]  /*22510*/  ISETP.GE.AND P0, PT, R0, c[0x0][0x17c], PT ;  /* 0x00005f0000007a0c */ /* 0x020fe40003f06270 */
[C---:B------:R-:W-:Y:S01]  /*22520*/  IADD3 R0, R4.reuse, c[0x0][0x198], RZ ;  /* 0x0000660004007a10 */ /* 0x040fe20007ffe0ff */
[----:B------:R-:W-:Y:S01]  /*22530*/  IMAD.WIDE R4, R4, 0x2, R28 ;  /* 0x0000000204047825 */ /* 0x000fe200078e021c */
[----:B--2---:R-:W-:-:S03]  /*22540*/  ISETP.GE.AND P6, PT, R9, c[0x0][0x17c], PT ;  /* 0x00005f0009007a0c */ /* 0x004fc60003fc6270 */
[----:B------:R-:W-:Y:S01]  /*22550*/  IMAD.WIDE R8, R0, 0x2, R2 ;  /* 0x0000000200087825 */ /* 0x000fe200078e0202 */
[----:B------:R0:W-:Y:S01]  /*22560*/  @P2 STG.E.U16 [R4.64], R12 ;  /* 0x0000000c04002986 */ /* 0x0001e2000c101506 */
[----:B------:R-:W-:-:S03]  /*22570*/  ISETP.LT.AND P2, PT, R15, c[0x0][0x178], !P0 ;  /* 0x00005e000f007a0c */ /* 0x000fc60004741270 */
[----:B----4-:R1:W-:Y:S01]  /*22580*/  @P5 STG.E.U16 [R8.64], R20 ;  /* 0x0000001408005986 */ /* 0x0103e2000c101506 */
[C---:B0-----:R-:W-:Y:S01]  /*22590*/  IMAD.WIDE R4, R0.reuse, 0x2, R28 ;  /* 0x0000000200047825 */ /* 0x041fe200078e021c */
[----:B-1----:R-:W-:-:S04]  /*225a0*/  IADD3 R8, R0, c[0x0][0x198], RZ ;  /* 0x0000660000087a10 */ /* 0x002fc80007ffe0ff */
[----:B------:R0:W-:Y:S01]  /*225b0*/  @P3 STG.E.U16 [R4.64], R17 ;  /* 0x0000001104003986 */ /* 0x0001e2000c101506 */
[----:B------:R-:W-:-:S03]  /*225c0*/  PRMT R12, R20, 0x7632, R12 ;  /* 0x00007632140c7816 */ /* 0x000fc6000000000c */
[----:B------:R-:W2:Y:S01]  /*225d0*/  LDL.LU R20, [R1+0x58] ;  /* 0x0000580001147983 */ /* 0x000ea20000300800 */
[----:B0-----:R-:W-:-:S05]  /*225e0*/  IMAD.WIDE R4, R8, 0x2, R2 ;  /* 0x0000000208047825 */ /* 0x001fca00078e0202 */
[----:B------:R0:W-:Y:S01]  /*225f0*/  @P2 STG.E.U16 [R4.64], R12 ;  /* 0x0000000c04002986 */ /* 0x0001e2000c101506 */
[----:B---3--:R-:W-:-:S03]  /*22600*/  ISETP.GE.AND P3, PT, R25, c[0x0][0x17c], PT ;  /* 0x00005f0019007a0c */ /* 0x008fc60003f66270 */
[----:B------:R-:W3:Y:S01]  /*22610*/  LDL.LU R25, [R1+0xaa4] ;  /* 0x000aa40001197983 */ /* 0x000ee20000300800 */
[----:B------:R-:W-:-:S03]  /*22620*/  ISETP.GE.AND P2, PT, R24, c[0x0][0x17c], PT ;  /* 0x00005f0018007a0c */ /* 0x000fc60003f46270 */
[----:B------:R-:W4:Y:S01]  /*22630*/  LDL.LU R24, [R1+0xaa8] ;  /* 0x000aa80001187983 */ /* 0x000f220000300800 */
[----:B------:R-:W-:Y:S02]  /*22640*/  ISETP.LT.AND P0, PT, R27, c[0x0][0x178], !P0 ;  /* 0x00005e001b007a0c */ /* 0x000fe40004701270 */
[----:B------:R-:W-:Y:S02]  /*22650*/  ISETP.LT.AND P5, PT, R15, c[0x0][0x178], !P4 ;  /* 0x00005e000f007a0c */ /* 0x000fe400067a1270 */
[C---:B------:R-:W-:Y:S01]  /*22660*/  IADD3 R0, R8.reuse, c[0x0][0x198], RZ ;  /* 0x0000660008007a10 */ /* 0x040fe20007ffe0ff */
[----:B------:R-:W-:Y:S01]  /*22670*/  IMAD.WIDE R8, R8, 0x2, R28 ;  /* 0x0000000208087825 */ /* 0x000fe200078e021c */
[----:B------:R-:W-:Y:S02]  /*22680*/  ISETP.LT.AND P4, PT, R27, c[0x0][0x178], !P4 ;  /* 0x00005e001b007a0c */ /* 0x000fe40006781270 */
[----:B------:R-:W-:Y:S01]  /*22690*/  PRMT R17, R17, 0x7632, R17 ;  /* 0x0000763211117816 */ /* 0x000fe20000000011 */
[----:B0-----:R-:W-:-:S04]  /*226a0*/  IMAD.WIDE R4, R0, 0x2, R2 ;  /* 0x0000000200047825 */ /* 0x001fc800078e0202 */
[----:B------:R0:W-:Y:S01]  /*226b0*/  @P0 STG.E.U16 [R8.64], R17 ;  /* 0x0000001108000986 */ /* 0x0001e2000c101506 */
[----:B------:R-:W-:-:S03]  /*226c0*/  ISETP.LT.AND P0, PT, R15, c[0x0][0x178], !P6 ;  /* 0x00005e000f007a0c */ /* 0x000fc60007701270 */
[----:B------:R1:W-:Y:S01]  /*226d0*/  @P5 STG.E.U16 [R4.64], R13 ;  /* 0x0000000d04005986 */ /* 0x0003e2000c101506 */
[C---:B0-----:R-:W-:Y:S01]  /*226e0*/  IMAD.WIDE R8, R0.reuse, 0x2, R28 ;  /* 0x0000000200087825 */ /* 0x041fe200078e021c */
[----:B------:R-:W-:Y:S02]  /*226f0*/  IADD3 R0, R0, c[0x0][0x198], RZ ;  /* 0x0000660000007a10 */ /* 0x000fe40007ffe0ff */
[----:B-1----:R-:W-:Y:S02]  /*22700*/  PRMT R5, R13, 0x7632, R5 ;  /* 0x000076320d057816 */ /* 0x002fe40000000005 */
[----:B------:R0:W-:Y:S01]  /*22710*/  @P4 STG.E.U16 [R8.64], R21 ;  /* 0x0000001508004986 */ /* 0x0001e2000c101506 */
[----:B------:R-:W-:Y:S01]  /*22720*/  PRMT R16, R21, 0x7632, R16 ;  /* 0x0000763215107816 */ /* 0x000fe20000000010 */
[----:B0-----:R-:W-:-:S05]  /*22730*/  IMAD.WIDE R8, R0, 0x2, R2 ;  /* 0x0000000200087825 */ /* 0x001fca00078e0202 */
[----:B------:R0:W-:Y:S01]  /*22740*/  @P0 STG.E.U16 [R8.64], R5 ;  /* 0x0000000508000986 */ /* 0x0001e2000c101506 */
[----:B------:R-:W-:Y:S02]  /*22750*/  ISETP.LT.AND P6, PT, R27, c[0x0][0x178], !P6 ;  /* 0x00005e001b007a0c */ /* 0x000fe400077c1270 */
[----:B------:R-:W-:Y:S02]  /*22760*/  ISETP.LT.AND P5, PT, R15, c[0x0][0x178], !P1 ;  /* 0x00005e000f007a0c */ /* 0x000fe40004fa1270 */
[C---:B------:R-:W-:Y:S01]  /*22770*/  IADD3 R4, R0.reuse, c[0x0][0x198], RZ ;  /* 0x0000660000047a10 */ /* 0x040fe20007ffe0ff */
[----:B------:R-:W-:-:S04]  /*22780*/  IMAD.WIDE R12, R0, 0x2, R28 ;  /* 0x00000002000c7825 */ /* 0x000fc800078e021c */
[----:B0-----:R-:W-:Y:S01]  /*22790*/  IMAD.WIDE R8, R4, 0x2, R2 ;  /* 0x0000000204087825 */ /* 0x001fe200078e0202 */
[----:B--2---:R-:W-:-:S03]  /*227a0*/  PRMT R5, R20, 0x7632, R5 ;  /* 0x0000763214057816 */ /* 0x004fc60000000005 */
[----:B------:R-:W-:Y:S01]  /*227b0*/  @P6 STG.E.U16 [R12.64], R16 ;  /* 0x000000100c006986 */ /* 0x000fe2000c101506 */
[----:B----4-:R-:W-:-:S03]  /*227c0*/  ISETP.GE.AND P0, PT, R24, c[0x0][0x17c], PT ;  /* 0x00005f0018007a0c */ /* 0x010fc60003f06270 */
[----:B------:R-:W2:Y:S04]  /*227d0*/  LDL.LU R24, [R1+0xaac] ;  /* 0x000aac0001187983 */ /* 0x000ea80000300800 */
[----:B------:R-:W4:Y:S04]  /*227e0*/  LDL.LU R21, [R1+0xab0] ;  /* 0x000ab00001157983 */ /* 0x000f280000300800 */
[----:B------:R-:W5:Y:S04]  /*227f0*/  LDL.LU R17, [R1+0xab4] ;  /* 0x000ab40001117983 */ /* 0x000f680000300800 */
[----:B------:R0:W-:Y:S04]  /*22800*/  @P5 STG.E.U16 [R8.64], R20 ;  /* 0x0000001408005986 */ /* 0x0001e8000c101506 */
[----:B0-----:R-:W2:Y:S04]  /*22810*/  LDL.LU R20, [R1+0x68] ;  /* 0x0000680001147983 */ /* 0x001ea80000300800 */
[----:B------:R-:W2:Y:S01]  /*22820*/  LDL.LU R16, [R1+0xab8] ;  /* 0x000ab80001107983 */ /* 0x000ea20000300800 */
[----:B------:R-:W-:-:S02]  /*22830*/  ISETP.LT.AND P1, PT, R27, c[0x0][0x178], !P1 ;  /* 0x00005e001b007a0c */ /* 0x000fc40004f21270 */
[----:B------:R-:W-:Y:S02]  /*22840*/  ISETP.LT.AND P6, PT, R15, c[0x0][0x178], !P3 ;  /* 0x00005e000f007a0c */ /* 0x000fe40005fc1270 */
[----:B------:R-:W-:Y:S01]  /*22850*/  ISETP.LT.AND P3, PT, R27, c[0x0][0x178], !P3 ;  /* 0x00005e001b007a0c */ /* 0x000fe20005f61270 */
[C---:B------:R-:W-:Y:S01]  /*22860*/  IMAD.WIDE R12, R4.reuse, 0x2, R28 ;  /* 0x00000002040c7825 */ /* 0x040fe200078e021c */
[----:B------:R-:W-:Y:S02]  /*22870*/  IADD3 R0, R4, c[0x0][0x198], RZ ;  /* 0x0000660004007a10 */ /* 0x000fe40007ffe0ff */
[----:B------:R-:W-:Y:S02]  /*22880*/  ISETP.LT.AND P5, PT, R15, c[0x0][0x178], !P2 ;  /* 0x00005e000f007a0c */ /* 0x000fe400057a1270 */
[----:B------:R-:W-:Y:S01]  /*22890*/  ISETP.LT.AND P2, PT, R27, c[0x0][0x178], !P2 ;  /* 0x00005e001b007a0c */ /* 0x000fe20005741270 */
[C---:B------:R-:W-:Y:S01]  /*228a0*/  IMAD.WIDE R8, R0.reuse, 0x2, R2 ;  /* 0x0000000200087825 */ /* 0x040fe200078e0202 */
[----:B------:R-:W-:Y:S01]  /*228b0*/  IADD3 R4, R0, c[0x0][0x198], RZ ;  /* 0x0000660000047a10 */ /* 0x000fe20007ffe0ff */
[----:B------:R0:W-:Y:S01]  /*228c0*/  @P1 STG.E.U16 [R12.64], R6 ;  /* 0x000000060c001986 */ /* 0x0001e2000c101506 */
[----:B---3--:R-:W-:-:S03]  /*228d0*/  ISETP.GE.AND P4, PT, R25, c[0x0][0x17c], PT ;  /* 0x00005f0019007a0c */ /* 0x008fc60003f86270 */
[----:B------:R1:W-:Y:S01]  /*228e0*/  @P6 STG.E.U16 [R8.64], R5 ;  /* 0x0000000508006986 */ /* 0x0003e2000c101506 */
[----:B0-----:R-:W-:Y:S01]  /*228f0*/  PRMT R6, R6, 0x7632, R6 ;  /* 0x0000763206067816 */ /* 0x001fe20000000006 */
[----:B------:R-:W-:-:S04]  /*22900*/  IMAD.WIDE R12, R0, 0x2, R28 ;  /* 0x00000002000c7825 */ /* 0x000fc800078e021c */
[C---:B-1----:R-:W-:Y:S01]  /*22910*/  IMAD.WIDE R8, R4.reuse, 0x2, R2 ;  /* 0x0000000204087825 */ /* 0x042fe200078e0202 */
[----:B------:R0:W-:Y:S01]  /*22920*/  @P3 STG.E.U16 [R12.64], R6 ;  /* 0x000000060c003986 */ /* 0x0001e2000c101506 */
[----:B------:R-:W-:Y:S02]  /*22930*/  ISETP.LT.AND P3, PT, R15, c[0x0][0x178], !P4 ;  /* 0x00005e000f007a0c */ /* 0x000fe40006761270 */
[----:B------:R-:W-:Y:S01]  /*22940*/  ISETP.LT.AND P4, PT, R27, c[0x0][0x178], !P4 ;  /* 0x00005e001b007a0c */ /* 0x000fe20006781270 */
[----:B------:R-:W-:Y:S04]  /*22950*/  @P5 STG.E.U16 [R8.64], R26 ;  /* 0x0000001a08005986 */ /* 0x000fe8000c101506 */
[----:B------:R-:W3:Y:S01]  /*22960*/  LDL.LU R27, [R1+0xb70] ;  /* 0x000b7000011b7983 */ /* 0x000ee20000300800 */
[----:B0-----:R-:W-:-:S05]  /*22970*/  IMAD.WIDE R12, R4, 0x2, R28 ;  /* 0x00000002040c7825 */ /* 0x001fca00078e021c */
[----:B------:R0:W-:Y:S02]  /*22980*/  @P2 STG.E.U16 [R12.64], R10 ;  /* 0x0000000a0c002986 */ /* 0x0001e4000c101506 */
[----:B0-----:R-:W-:Y:S02]  /*22990*/  PRMT R10, R26, 0x7632, R10 ;  /* 0x000076321a0a7816 */ /* 0x001fe4000000000a */
[----:B------:R-:W3:Y:S01]  /*229a0*/  LDL R26, [R1+0xa30] ;  /* 0x000a3000011a7983 */ /* 0x000ee20000100800 */
[----:B----4-:R-:W-:-:S03]  /*229b0*/  ISETP.GE.AND P6, PT, R21, c[0x0][0x17c], PT ;  /* 0x00005f0015007a0c */ /* 0x010fc60003fc6270 */
[----:B------:R-:W4:Y:S01]  /*229c0*/  LDL.LU R21, [R1+0xabc] ;  /* 0x000abc0001157983 */ /* 0x000f220000300800 */
[----:B-----5:R-:W-:-:S03]  /*229d0*/  ISETP.GE.AND P5, PT, R17, c[0x0][0x17c], PT ;  /* 0x00005f0011007a0c */ /* 0x020fc60003fa6270 */
[----:B------:R-:W5:Y:S04]  /*229e0*/  LDL.LU R17, [R1+0xac0] ;  /* 0x000ac00001117983 */ /* 0x000f680000300800 */
[----:B------:R-:W4:Y:S01]  /*229f0*/  LDL.LU R13, [R1+0xac4] ;  /* 0x000ac400010d7983 */ /* 0x000f220000300800 */
[----:B------:R-:W-:Y:S02]  /*22a00*/  IADD3 R4, R4, c[0x0][0x198], RZ ;  /* 0x0000660004047a10 */ /* 0x000fe40007ffe0ff */
[----:B------:R-:W-:Y:S02]  /*22a10*/  ISETP.LT.AND P2, PT, R15, c[0x0][0x178], !P0 ;  /* 0x00005e000f007a0c */ /* 0x000fe40004741270 */
[C---:B------:R-:W-:Y:S01]  /*22a20*/  IADD3 R0, R4.reuse, c[0x0][0x198], RZ ;  /* 0x0000660004007a10 */ /* 0x040fe20007ffe0ff */
[----:B------:R-:W-:Y:S01]  /*22a30*/  IMAD.WIDE R8, R4, 0x2, R2 ;  /* 0x0000000204087825 */ /* 0x000fe200078e0202 */
[----:B------:R-:W-:-:S03]  /*22a40*/  PRMT R6, R10, 0x7632, R6 ;  /* 0x000076320a067816 */ /* 0x000fc60000000006 */
[----:B------:R-:W-:Y:S01]  /*22a50*/  IMAD.WIDE R4, R4, 0x2, R28 ;  /* 0x0000000204047825 */ /* 0x000fe200078e021c */
[----:B------:R0:W-:Y:S01]  /*22a60*/  @P3 STG.E.U16 [R8.64], R10 ;  /* 0x0000000a08003986 */ /* 0x0001e2000c101506 */
[----:B--2---:R-:W-:Y:S02]  /*22a70*/  PRMT R12, R20, 0x7632, R12 ;  /* 0x00007632140c7816 */ /* 0x004fe4000000000c */
[----:B------:R-:W-:Y:S01]  /*22a80*/  ISETP.GE.AND P3, PT, R16, c[0x0][0x17c], PT ;  /* 0x00005f0010007a0c */ /* 0x000fe20003f66270 */
[----:B------:R-:W-:Y:S04]  /*22a90*/  @P4 STG.E.U16 [R4.64], R6 ;  /* 0x0000000604004986 */ /* 0x000fe8000c101506 */
[----:B------:R-:W2:Y:S01]  /*22aa0*/  LDL.LU R16, [R1+0xac8] ;  /* 0x000ac80001107983 */ /* 0x000ea20000300800 */
[----:B0-----:R-:W-:-:S05]  /*22ab0*/  IMAD.WIDE R8, R0, 0x2, R2 ;  /* 0x0000000200087825 */ /* 0x001fca00078e0202 */
[----:B------:R0:W-:Y:S04]  /*22ac0*/  @P2 STG.E.U16 [R8.64], R20 ;  /* 0x0000001408002986 */ /* 0x0001e8000c101506 */
[----:B0-----:R-:W2:Y:S01]  /*22ad0*/  LDL.LU R20, [R1+0x5c] ;  /* 0x00005c0001147983 */ /* 0x001ea20000300800 */
[----:B------:R-:W-:Y:S01]  /*22ae0*/  ISETP.GE.AND P1, PT, R24, c[0x0][0x17c], PT ;  /* 0x00005f0018007a0c */ /* 0x000fe20003f26270 */
[----:B------:R-:W-:-:S03]  /*22af0*/  IMAD.WIDE R4, R0, 0x2, R28 ;  /* 0x0000000200047825 */ /* 0x000fc600078e021c */
[----:B------:R-:W-:Y:S02]  /*22b00*/  ISETP.LT.AND P4, PT, R15, c[0x0][0x178], !P1 ;  /* 0x00005e000f007a0c */ /* 0x000fe40004f81270 */
[----:B------:R-:W-:-:S04]  /*22b10*/  IADD3 R6, R0, c[0x0][0x198], RZ ;  /* 0x0000660000067a10 */ /* 0x000fc80007ffe0ff */
[C---:B------:R-:W-:Y:S01]  /*22b20*/  IADD3 R0, R6.reuse, c[0x0][0x198], RZ ;  /* 0x0000660006007a10 */ /* 0x040fe20007ffe0ff */
[----:B------:R-:W-:Y:S01]  /*22b30*/  IMAD.WIDE R8, R6, 0x2, R2 ;  /* 0x0000000206087825 */ /* 0x000fe200078e0202 */
[----:B------:R-:W-:Y:S02]  /*22b40*/  PRMT R10, R18, 0x7632, R10 ;  /* 0x00007632120a7816 */ /* 0x000fe4000000000a */
[C---:B---3--:R-:W-:Y:S02]  /*22b50*/  ISETP.LT.AND P0, PT, R26.reuse, c[0x0][0x178], !P0 ;  /* 0x00005e001a007a0c */ /* 0x048fe40004701270 */
[----:B------:R-:W-:-:S11]  /*22b60*/  ISETP.LT.AND P1, PT, R26, c[0x0][0x178], !P1 ;  /* 0x00005e001a007a0c */ /* 0x000fd60004f21270 */
[----:B------:R0:W-:Y:S01]  /*22b70*/  @P0 STG.E.U16 [R4.64], R18 ;  /* 0x0000001204000986 */ /* 0x0001e2000c101506 */
[----:B------:R-:W-:-:S03]  /*22b80*/  ISETP.LT.AND P0, PT, R15, c[0x0][0x178], !P6 ;  /* 0x00005e000f007a0c */ /* 0x000fc60007701270 */
[----:B------:R1:W-:Y:S01]  /*22b90*/  @P4 STG.E.U16 [R8.64], R12 ;  /* 0x0000000c08004986 */ /* 0x0003e2000c101506 */
[----:B0-----:R-:W-:-:S03]  /*22ba0*/  IMAD.WIDE R4, R6, 0x2, R28 ;  /* 0x0000000206047825 */ /* 0x001fc600078e021c */
[----:B------:R-:W3:Y:S01]  /*22bb0*/  LDL.LU R18, [R1+0xacc] ;  /* 0x000acc0001127983 */ /* 0x000ee20000300800 */
[----:B-1----:R-:W-:-:S03]  /*22bc0*/  IMAD.WIDE R8, R0, 0x2, R2 ;  /* 0x0000000200087825 */ /* 0x002fc600078e0202 */
[----:B------:R0:W-:Y:S04]  /*22bd0*/  @P1 STG.E.U16 [R4.64], R10 ;  /* 0x0000000a04001986 */ /* 0x0001e8000c101506 */
[----:B------:R1:W-:Y:S01]  /*22be0*/  @P0 STG.E.U16 [R8.64], R14 ;  /* 0x0000000e08000986 */ /* 0x0003e2000c101506 */
[----:B----4-:R-:W-:-:S03]  /*22bf0*/  ISETP.GE.AND P0, PT, R13, c[0x0][0x17c], PT ;  /* 0x00005f000d007a0c */ /* 0x010fc60003f06270 */
[----:B------:R-:W4:Y:S01]  /*22c00*/  LDL.LU R13, [R1+0xad0] ;  /* 0x000ad000010d7983 */ /* 0x000f220000300800 */
[----:B------:R-:W-:Y:S01]  /*22c10*/  ISETP.LT.AND P6, PT, R26, c[0x0][0x178], !P6 ;  /* 0x00005e001a007a0c */ /* 0x000fe200077c1270 */
[----:B0-----:R-:W-:Y:S01]  /*22c20*/  IMAD.WIDE R4, R0, 0x2, R28 ;  /* 0x0000000200047825 */ /* 0x001fe200078e021c */
[----:B------:R-:W-:Y:S02]  /*22c30*/  ISETP.LT.AND P1, PT, R15, c[0x0][0x178], !P5 ;  /* 0x00005e000f007a0c */ /* 0x000fe40006f21270 */
[----:B------:R-:W-:Y:S02]  /*22c40*/  ISETP.LT.AND P5, PT, R26, c[0x0][0x178], !P5 ;  /* 0x00005e001a007a0c */ /* 0x000fe40006fa1270 */
[----:B------:R-:W-:Y:S01]  /*22c50*/  IADD3 R0, R0, c[0x0][0x198], RZ ;  /* 0x0000660000007a10 */ /* 0x000fe20007ffe0ff */
[----:B------:R-:W0:Y:S01]  /*22c60*/  S2R R25, SR_TID.X ;  /* 0x0000000000197919 */ /* 0x000e220000002100 */
[----:B------:R-:W-:-:S05]  /*22c70*/  PRMT R10, R14, 0x7632, R10 ;  /* 0x000076320e0a7816 */ /* 0x000fca000000000a */
[----:B------:R5:W-:Y:S01]  /*22c80*/  @P6 STG.E.U16 [R4.64], R22 ;  /* 0x0000001604006986 */ /* 0x000be2000c101506 */
[----:B------:R-:W-:Y:S01]  /*22c90*/  ISETP.LT.AND P6, PT, R15, c[0x0][0x178], !P3 ;  /* 0x00005e000f007a0c */ /* 0x000fe20005fc1270 */
[----:B-1----:R-:W-:Y:S01]  /*22ca0*/  IMAD.WIDE R8, R0, 0x2, R28 ;  /* 0x0000000200087825 */ /* 0x002fe200078e021c */
[----:B------:R-:W-:Y:S02]  /*22cb0*/  PRMT R12, R22, 0x7632, R12 ;  /* 0x00007632160c7816 */ /* 0x000fe4000000000c */
[C---:B------:R-:W-:Y:S02]  /*22cc0*/  IADD3 R6, R0.reuse, c[0x0][0x198], RZ ;  /* 0x0000660000067a10 */ /* 0x040fe40007ffe0ff */
[----:B------:R-:W-:Y:S01]  /*22cd0*/  ISETP.GE.AND P2, PT, R21, c[0x0][0x17c], PT ;  /* 0x00005f0015007a0c */ /* 0x000fe20003f46270 */
[----:B-----5:R-:W-:Y:S01]  /*22ce0*/  IMAD.WIDE R4, R0, 0x2, R2 ;  /* 0x0000000200047825 */ /* 0x020fe200078e0202 */
[----:B------:R-:W-:-:S04]  /*22cf0*/  ISETP.LT.AND P3, PT, R26, c[0x0][0x178], !P3 ;  /* 0x00005e001a007a0c */ /* 0x000fc80005f61270 */
[----:B------:R1:W-:Y:S01]  /*22d00*/  @P1 STG.E.U16 [R4.64], R10 ;  /* 0x0000000a04001986 */ /* 0x0003e2000c101506 */
[----:B------:R-:W-:-:S03]  /*22d10*/  ISETP.GE.AND P4, PT, R17, c[0x0][0x17c], PT ;  /* 0x00005f0011007a0c */ /* 0x000fc60003f86270 */
[----:B------:R5:W-:Y:S01]  /*22d20*/  @P5 STG.E.U16 [R8.64], R12 ;  /* 0x0000000c08005986 */ /* 0x000be2000c101506 */
[----:B------:R-:W-:Y:S02]  /*22d30*/  ISETP.LT.AND P5, PT, R15, c[0x0][0x178], !P2 ;  /* 0x00005e000f007a0c */ /* 0x000fe400057a1270 */
[----:B------:R-:W-:Y:S01]  /*22d40*/  ISETP.LT.AND P2, PT, R26, c[0x0][0x178], !P2 ;  /* 0x00005e001a007a0c */ /* 0x000fe20005741270 */
[----:B------:R-:W4:Y:S01]  /*22d50*/  LDL.LU R17, [R1+0xad4] ;  /* 0x000ad40001117983 */ /* 0x000f220000300800 */
[----:B-1----:R-:W-:-:S04]  /*22d60*/  IMAD.WIDE R4, R6, 0x2, R2 ;  /* 0x0000000206047825 */ /* 0x002fc800078e0202 */
[C---:B-----5:R-:W-:Y:S01]  /*22d70*/  IMAD.WIDE R8, R6.reuse, 0x2, R28 ;  /* 0x0000000206087825 */ /* 0x060fe200078e021c */
[----:B------:R-:W-:Y:S01]  /*22d80*/  IADD3 R6, R6, c[0x0][0x198], RZ ;  /* 0x0000660006067a10 */ /* 0x000fe20007ffe0ff */
[----:B--2---:R1:W-:Y:S01]  /*22d90*/  @P6 STG.E.U16 [R4.64], R20 ;  /* 0x0000001404006986 */ /* 0x0043e2000c101506 */
[----:B------:R-:W-:Y:S02]  /*22da0*/  ISETP.LT.AND P6, PT, R15, c[0x0][0x178], !P4 ;  /* 0x00005e000f007a0c */ /* 0x000fe400067c1270 */
[----:B------:R-:W-:Y:S02]  /*22db0*/  PRMT R0, R20, 0x7632, R0 ;  /* 0x0000763214007816 */ /* 0x000fe40000000000 */
[C---:B------:R-:W-:Y:S01]  /*22dc0*/  IADD3 R12, R6.reuse, c[0x0][0x198], RZ ;  /* 0x00006600060c7a10 */ /* 0x040fe20007ffe0ff */
[----:B------:R2:W-:Y:S01]  /*22dd0*/  @P3 STG.E.U16 [R8.64], R7 ;  /* 0x0000000708003986 */ /* 0x0005e2000c101506 */
[----:B------:R-:W-:Y:S01]  /*22de0*/  PRMT R10, R7, 0x7632, R10 ;  /* 0x00007632070a7816 */ /* 0x000fe2000000000a */
[----:B-1----:R-:W-:Y:S01]  /*22df0*/  IMAD.WIDE R4, R6, 0x2, R2 ;  /* 0x0000000206047825 */ /* 0x002fe200078e0202 */
[----:B------:R-:W-:-:S04]  /*22e00*/  ISETP.LT.AND P4, PT, R26, c[0x0][0x178], !P4 ;  /* 0x00005e001a007a0c */ /* 0x000fc80006781270 */
[----:B------:R1:W-:Y:S01]  /*22e10*/  @P5 STG.E.U16 [R4.64], R0 ;  /* 0x0000000004005986 */ /* 0x0003e2000c101506 */
[----:B--2---:R-:W-:Y:S01]  /*22e20*/  IMAD.WIDE R6, R6, 0x2, R28 ;  /* 0x0000000206067825 */ /* 0x004fe200078e021c */
[----:B------:R-:W-:-:S03]  /*22e30*/  ISETP.LT.AND P5, PT, R15, c[0x0][0x178], !P0 ;  /* 0x00005e000f007a0c */ /* 0x000fc600047a1270 */
[C---:B------:R-:W-:Y:S01]  /*22e40*/  IMAD.WIDE R8, R12.reuse, 0x2, R2 ;  /* 0x000000020c087825 */ /* 0x040fe200078e0202 */
[----:B------:R2:W-:Y:S01]  /*22e50*/  @P2 STG.E.U16 [R6.64], R10 ;  /* 0x0000000a06002986 */ /* 0x0005e2000c101506 */
[C---:B0-----:R-:W-:Y:S02]  /*22e60*/  LOP3.LUT R24, R25.reuse, 0x3f, RZ, 0xc0, !PT ;  /* 0x0000003f19187812 */ /* 0x041fe400078ec0ff */
[----:B------:R-:W-:Y:S01]  /*22e70*/  IMAD.SHL.U32 R25, R25, 0x200, RZ ;  /* 0x0000020019197824 */ /* 0x000fe200078e00ff */
[----:B------:R0:W-:Y:S01]  /*22e80*/  @P6 STG.E.U16 [R8.64], R27 ;  /* 0x0000001b08006986 */ /* 0x0001e2000c101506 */
[----:B-1----:R-:W-:Y:S02]  /*22e90*/  IADD3 R0, R12, c[0x0][0x198], RZ ;  /* 0x000066000c007a10 */ /* 0x002fe40007ffe0ff */
[----:B------:R-:W-:Y:S01]  /*22ea0*/  ISETP.LT.AND P6, PT, R26, c[0x0][0x178], !P0 ;  /* 0x00005e001a007a0c */ /* 0x000fe200047c1270 */
[----:B------:R-:W-:Y:S01]  /*22eb0*/  IMAD.WIDE R4, R12, 0x2, R28 ;  /* 0x000000020c047825 */ /* 0x000fe200078e021c */
[----:B------:R-:W-:-:S03]  /*22ec0*/  LOP3.LUT R25, R25, 0xc00, RZ, 0xc0, !PT ;  /* 0x00000c0019197812 */ /* 0x000fc600078ec0ff */
[----:B--2---:R-:W-:Y:S01]  /*22ed0*/  IMAD.WIDE R6, R0, 0x2, R2 ;  /* 0x0000000200067825 */ /* 0x004fe200078e0202 */
[----:B0-----:R-:W-:Y:S01]  /*22ee0*/  PRMT R9, R27, 0x7632, R9 ;  /* 0x000076321b097816 */ /* 0x001fe20000000009 */
[----:B------:R0:W-:Y:S01]  /*22ef0*/  @P4 STG.E.U16 [R4.64], R11 ;  /* 0x0000000b04004986 */ /* 0x0001e2000c101506 */
[----:B------:R-:W-:Y:S01]  /*22f00*/  PRMT R8, R11, 0x7632, R8 ;  /* 0x000076320b087816 */ /* 0x000fe20000000008 */
[----:B------:R-:W-:Y:S02]  /*22f10*/  IMAD R25, R24, 0x10, R25 ;  /* 0x0000001018197824 */ /* 0x000fe400078e0219 */
[----:B------:R1:W-:Y:S01]  /*22f20*/  @P5 STG.E.U16 [R6.64], R9 ;  /* 0x0000000906005986 */ /* 0x0003e2000c101506 */
[C---:B0-----:R-:W-:Y:S01]  /*22f30*/  IMAD.WIDE R4, R0.reuse, 0x2, R28 ;  /* 0x0000000200047825 */ /* 0x041fe200078e021c */
[----:B-1----:R-:W-:-:S04]  /*22f40*/  IADD3 R6, R0, c[0x0][0x198], RZ ;  /* 0x0000660000067a10 */ /* 0x002fc80007ffe0ff */
[----:B------:R0:W-:Y:S01]  /*22f50*/  @P6 STG.E.U16 [R4.64], R8 ;  /* 0x0000000804006986 */ /* 0x0001e2000c101506 */
[C---:B------:R-:W-:Y:S01]  /*22f60*/  IADD3 R12, R6.reuse, c[0x0][0x198], RZ ;  /* 0x00006600060c7a10 */ /* 0x040fe20007ffe0ff */
[----:B------:R-:W-:-:S04]  /*22f70*/  IMAD.WIDE R10, R6, 0x2, R28 ;  /* 0x00000002060a7825 */ /* 0x000fc800078e021c */
[----:B0-----:R-:W-:Y:S02]  /*22f80*/  IMAD.WIDE R8, R6, 0x2, R2 ;  /* 0x0000000206087825 */ /* 0x001fe400078e0202 */
[----:B------:R-:W0:Y:S01]  /*22f90*/  LDS.128 R4, [R25] ;  /* 0x0000000019047984 */ /* 0x000e220000000c00 */
[----:B------:R-:W-:Y:S02]  /*22fa0*/  ISETP.GE.AND P1, PT, R16, c[0x0][0x17c], PT ;  /* 0x00005f0010007a0c */ /* 0x000fe40003f26270 */
[----:B---3--:R-:W-:Y:S01]  /*22fb0*/  ISETP.GE.AND P3, PT, R18, c[0x0][0x17c], PT ;  /* 0x00005f0012007a0c */ /* 0x008fe20003f66270 */
[----:B------:R-:W2:Y:S01]  /*22fc0*/  LDL.LU R16, [R1+0xad8] ;  /* 0x000ad80001107983 */ /* 0x000ea20000300800 */
[----:B------:R-:W-:-:S03]  /*22fd0*/  ISETP.LT.AND P4, PT, R15, c[0x0][0x178], !P1 ;  /* 0x00005e000f007a0c */ /* 0x000fc60004f81270 */
[----:B------:R-:W3:Y:S01]  /*22fe0*/  LDL.LU R20, [R1+0x6c] ;  /* 0x00006c0001147983 */ /* 0x000ee20000300800 */
[----:B------:R-:W-:Y:S02]  /*22ff0*/  ISETP.LT.AND P6, PT, R15, c[0x0][0x178], !P3 ;  /* 0x00005e000f007a0c */ /* 0x000fe40005fc1270 */
[----:B----4-:R-:W-:Y:S02]  /*23000*/  ISETP.GE.AND P2, PT, R13, c[0x0][0x17c], PT ;  /* 0x00005f000d007a0c */ /* 0x010fe40003f46270 */
[----:B------:R-:W4:Y:S04]  /*23010*/  LDL.LU R13, [R1+0xadc] ;  /* 0x000adc00010d7983 */ /* 0x000f280000300800 */
[----:B------:R-:W5:Y:S04]  /*23020*/  LDL.LU R14, [R1+0xae0] ;  /* 0x000ae000010e7983 */ /* 0x000f680000300800 */
[----:B------:R-:W5:Y:S04]  /*23030*/  LDL.LU R15, [R1+0xb6c] ;  /* 0x000b6c00010f7983 */ /* 0x000f680000300800 */
[----:B0-----:R-:W-:Y:S04]  /*23040*/  STL [R1+0xb64], R5 ;  /* 0x000b640501007387 */ /* 0x001fe80000100800 */
[----:B------:R-:W-:Y:S04]  /*23050*/  STL [R1+0xb60], R6 ;  /* 0x000b600601007387 */ /* 0x000fe80000100800 */
[----:B------:R0:W-:Y:S04]  /*23060*/  STL [R1+0xb5c], R7 ;  /* 0x000b5c0701007387 */ /* 0x0001e80000100800 */
[----:B0-----:R-:W5:Y:S04]  /*23070*/  LDL R7, [R1+0x830] ;  /* 0x0008300001077983 */ /* 0x001f680000100800 */
[----:B------:R-:W0:Y:S01]  /*23080*/  S2R R25, SR_TID.X ;  /* 0x0000000000197919 */ /* 0x000e220000002100 */
[----:B------:R-:W-:-:S02]  /*23090*/  ISETP.LT.AND P1, PT, R26, c[0x0][0x178], !P1 ;  /* 0x00005e001a007a0c */ /* 0x000fc40004f21270 */
[----:B------:R-:W-:Y:S01]  /*230a0*/  ISETP.LT.AND P3, PT, R26, c[0x0][0x178], !P3 ;  /* 0x00005e001a007a0c */ /* 0x000fe20005f61270 */
[----:B------:R-:W5:Y:S01]  /*230b0*/  LDL.LU R21, [R1+0xae8] ;  /* 0x000ae80001157983 */ /* 0x000f620000300800 */
[C---:B0-----:R-:W-:Y:S01]  /*230c0*/  LOP3.LUT R24, R25.reuse, 0x3f, RZ, 0xc0, !PT ;  /* 0x0000003f19187812 */ /* 0x041fe200078ec0ff */
[----:B------:R-:W-:-:S05]  /*230d0*/  IMAD.SHL.U32 R25, R25, 0x200, RZ ;  /* 0x0000020019197824 */ /* 0x000fca00078e00ff */
[----:B------:R-:W-:-:S05]  /*230e0*/  LOP3.LUT R25, R25, 0xc00, RZ, 0xc0, !PT ;  /* 0x00000c0019197812 */ /* 0x000fca00078ec0ff */
[----:B------:R-:W-:-:S05]  /*230f0*/  IMAD R25, R24, 0x10, R25 ;  /* 0x0000001018197824 */ /* 0x000fca00078e0219 */
[----:B------:R-:W-:Y:S01]  /*23100*/  LOP3.LUT R25, R25, 0x20, RZ, 0x3c, !PT ;  /* 0x0000002019197812 */ /* 0x000fe200078e3cff */
[----:B---3--:R0:W-:Y:S01]  /*23110*/  @P4 STG.E.U16 [R8.64], R20 ;  /* 0x0000001408004986 */ /* 0x0081e2000c101506 */
[----:B------:R-:W-:-:S03]  /*23120*/  PRMT R0, R20, 0x7632, R0 ;  /* 0x0000763214007816 */ /* 0x000fc60000000000 */
[----:B------:R1:W-:Y:S01]  /*23130*/  @P1 STG.E.U16 [R10.64], R19 ;  /* 0x000000130a001986 */ /* 0x0003e2000c101506 */
[----:B0-----:R-:W-:Y:S01]  /*23140*/  IMAD.WIDE R8, R12, 0x2, R2 ;  /* 0x000000020c087825 */ /* 0x001fe200078e0202 */
[----:B--2---:R-:W-:Y:S02]  /*23150*/  ISETP.GE.AND P5, PT, R16, c[0x0][0x17c], PT ;  /* 0x00005f0010007a0c */ /* 0x004fe40003fa6270 */
[----:B------:R-:W2:Y:S01]  /*23160*/  LDL.LU R20, [R1+0xae4] ;  /* 0x000ae40001147983 */ /* 0x000ea20000300800 */
[----:B-1----:R-:W-:Y:S02]  /*23170*/  IADD3 R10, R12, c[0x0][0x198], RZ ;  /* 0x000066000c0a7a10 */ /* 0x002fe40007ffe0ff */
[----:B------:R-:W-:Y:S01]  /*23180*/  PRMT R11, R19, 0x7632, R11 ;  /* 0x00007632130b7816 */ /* 0x000fe2000000000b */
[----:B------:R0:W-:Y:S01]  /*23190*/  @P6 STG.E.U16 [R8.64], R0 ;  /* 0x0000000008006986 */ /* 0x0001e2000c101506 */
[----:B------:R-:W-:-:S03]  /*231a0*/  IADD3 R16, R10, c[0x0][0x198], RZ ;  /* 0x000066000a107a10 */ /* 0x000fc60007ffe0ff */
[----:B------:R-:W3:Y:S01]  /*231b0*/  LDL.LU R22, [R1+0x40] ;  /* 0x0000400001167983 */ /* 0x000ee20000300800 */
[----:B0-----:R-:W-:Y:S01]  /*231c0*/  IMAD.WIDE R8, R10, 0x2, R2 ;  /* 0x000000020a087825 */ /* 0x001fe200078e0202 */
[----:B----4-:R-:W-:-:S03]  /*231d0*/  ISETP.GE.AND P1, PT, R13, c[0x0][0x17c], PT ;  /* 0x00005f000d007a0c */ /* 0x010fc60003f26270 */
[----:B------:R-:W-:Y:S01]  /*231e0*/  IMAD.WIDE R12, R12, 0x2, R28 ;  /* 0x000000020c0c7825 */ /* 0x000fe200078e021c */
[----:B-----5:R-:W-:-:S04]  /*231f0*/  ISETP.GE.AND P6, PT, R14, c[0x0][0x17c], PT ;  /* 0x00005f000e007a0c */ /* 0x020fc80003fc6270 */
[----:B------:R-:W-:Y:S01]  /*23200*/  @P3 STG.E.U16 [R12.64], R11 ;  /* 0x0000000b0c003986 */ /* 0x000fe2000c101506 */
[----:B------:R-:W-:Y:S02]  /*23210*/  PRMT R0, R15, 0x7632, R0 ;  /* 0x000076320f007816 */ /* 0x000fe40000000000 */
[----:B------:R-:W-:-:S13]  /*23220*/  ISETP.LT.AND P4, PT, R7, c[0x0][0x178], !P2 ;  /* 0x00005e0007007a0c */ /* 0x000fda0005781270 */
[----:B------:R0:W-:Y:S02]  /*23230*/  @P4 STG.E.U16 [R8.64], R15 ;  /* 0x0000000f08004986 */ /* 0x0001e4000c101506 */
[----:B0-----:R-:W-:Y:S02]  /*23240*/  IMAD.WIDE R14, R10, 0x2, R28 ;  /* 0x000000020a0e7825 */ /* 0x001fe400078e021c */
[----:B------:R0:W1:Y:S04]  /*23250*/  LDS.128 R8, [R25] ;  /* 0x0000000019087984 */ /* 0x0000680000000c00 */
[----:B0-----:R-:W4:Y:S04]  /*23260*/  LDL.LU R25, [R1+0x70] ;  /* 0x0000700001197983 */ /* 0x001f280000300800 */
[----:B-1----:R-:W-:Y:S04]  /*23270*/  STL [R1+0xb68], R11 ;  /* 0x000b680b01007387 */ /* 0x002fe80000100800 */
[----:B------:R-:W5:Y:S04]  /*23280*/  LDL.LU R27, [R1+0xaf0] ;  /* 0x000af000011b7983 */ /* 0x000f680000300800 */
[----:B------:R-:W4:Y:S01]  /*23290*/  LDL.LU R24, [R1+0xaec] ;  /* 0x000aec0001187983 */ /* 0x000f220000300800 */
[----:B------:R-:W-:-:S02]  /*232a0*/  ISETP.LT.AND P2, PT, R26, c[0x0][0x178], !P2 ;  /* 0x00005e001a007a0c */ /* 0x000fc40005741270 */
[----:B------:R-:W-:-:S04]  /*232b0*/  ISETP.GE.AND P0, PT, R17, c[0x0][0x17c], PT ;  /* 0x00005f0011007a0c */ /* 0x000fc80003f06270 */
[----:B------:R-:W-:Y:S02]  /*232c0*/  ISETP.LT.AND P3, PT, R7, c[0x0][0x178], !P0 ;  /* 0x00005e0007007a0c */ /* 0x000fe40004761270 */
[----:B------:R-:W-:Y:S02]  /*232d0*/  ISETP.LT.AND P0, PT, R26, c[0x0][0x178], !P0 ;  /* 0x00005e001a007a0c */ /* 0x000fe40004701270 */
[----:B------:R-:W-:-:S03]  /*232e0*/  IADD3 R12, R16, c[0x0][0x198], RZ ;  /* 0x00006600100c7a10 */ /* 0x000fc60007ffe0ff */
[----:B------:R0:W-:Y:S01]  /*232f0*/  @P2 STG.E.U16 [R14.64], R23 ;  /* 0x000000170e002986 */ /* 0x0001e2000c101506 */
[----:B------:R-:W-:Y:S02]  /*23300*/  PRMT R13, R23, 0x7632, R13 ;  /* 0x00007632170d7816 */ /* 0x000fe4000000000d */
[----:B------:R-:W-:Y:S02]  /*23310*/  ISETP.LT.AND P4, PT, R7, c[0x0][0x178], !P5 ;  /* 0x00005e0007007a0c */ /* 0x000fe40006f81270 */
[----:B------:R-:W-:Y:S01]  /*23320*/  ISETP.LT.AND P5, PT, R26, c[0x0][0x178], !P5 ;  /* 0x00005e001a007a0c */ /* 0x000fe20006fa1270 */
[----:B0-----:R-:W-:-:S04]  /*23330*/  IMAD.WIDE R14, R16, 0x2, R2 ;  /* 0x00000002100e7825 */ /* 0x001fc800078e0202 */
[----:B------:R-:W-:Y:S01]  /*23340*/  IMAD.WIDE R16, R16, 0x2, R28 ;  /* 0x0000000210107825 */ /* 0x000fe200078e021c */
[----:B------:R0:W-:Y:S04]  /*23350*/  @P3 STG.E.U16 [R14.64], R0 ;  /* 0x000000000e003986 */ /* 0x0001e8000c101506 */
[----:B------:R1:W-:Y:S01]  /*23360*/  @P0 STG.E.U16 [R16.64], R13 ;  /* 0x0000000d10000986 */ /* 0x0003e2000c101506 */
[----:B------:R-:W-:Y:S01]  /*23370*/  ISETP.LT.AND P0, PT, R7, c[0x0][0x178], !P1 ;  /* 0x00005e0007007a0c */ /* 0x000fe20004f01270 */
[----:B------:R-:W-:Y:S01]  /*23380*/  IMAD.WIDE R18, R12, 0x2, R2 ;  /* 0x000000020c127825 */ /* 0x000fe200078e0202 */
[----:B------:R-:W-:Y:S02]  /*23390*/  ISETP.GE.AND P2, PT, R21, c[0x0][0x17c], PT ;  /* 0x00005f0015007a0c */ /* 0x000fe40003f46270 */
[----:B--2---:R-:W-:-:S02]  /*233a0*/  ISETP.GE.AND P3, PT, R20, c[0x0][0x17c], PT ;  /* 0x00005f0014007a0c */ /* 0x004fc40003f66270 */
[C---:B0-----:R-:W-:Y:S01]  /*233b0*/  IADD3 R14, R12.reuse, c[0x0][0x198], RZ ;  /* 0x000066000c0e7a10 */ /* 0x041fe20007ffe0ff */
[----:B------:R-:W-:Y:S01]  /*233c0*/  IMAD.WIDE R20, R12, 0x2, R28 ;  /* 0x000000020c147825 */ /* 0x000fe200078e021c */
[----:B---3--:R-:W-:-:S03]  /*233d0*/  PRMT R0, R22, 0x7632, R0 ;  /* 0x0000763216007816 */ /* 0x008fc60000000000 */
[----:B-1----:R-:W-:Y:S01]  /*233e0*/  IMAD.WIDE R12, R14, 0x2, R2 ;  /* 0x000000020e0c7825 */ /* 0x002fe200078e0202 */
[----:B------:R-:W-:Y:S04]  /*233f0*/  @P4 STG.E.U16 [R18.64], R22 ;  /* 0x0000001612004986 */ /* 0x000fe8000c101506 */
[----:B------:R0:W-:Y:S04]  /*23400*/  @P5 STG.E.U16 [R20.64], R4 ;  /* 0x0000000414005986 */ /* 0x0001e8000c101506 */
[----:B------:R-:W-:Y:S04]  /*23410*/  @P0 STG.E.U16 [R12.64], R0 ;  /* 0x000000000c000986 */ /* 0x000fe8000c101506 */
[----:B------:R-:W1:Y:S01]  /*23420*/  S2R R23, SR_TID.X ;  /* 0x0000000000177919 */ /* 0x000e620000002100 */
[----:B------:R-:W-:-:S02]  /*23430*/  ISETP.LT.AND P1, PT, R26, c[0x0][0x178], !P1 ;  /* 0x00005e001a007a0c */ /* 0x000fc40004f21270 */
[----:B0-----:R-:W-:Y:S02]  /*23440*/  IADD3 R20, R14, c[0x0][0x198], RZ ;  /* 0x000066000e147a10 */ /* 0x001fe40007ffe0ff */
[----:B------:R-:W-:Y:S02]  /*23450*/  PRMT R4, R4, 0x7632, R4 ;  /* 0x0000763204047816 */ /* 0x000fe40000000004 */
[C---:B-1----:R-:W-:Y:S01]  /*23460*/  LOP3.LUT R15, R23.reuse, 0x3f, RZ, 0xc0, !PT ;  /* 0x0000003f170f7812 */ /* 0x042fe200078ec0ff */
[----:B------:R-:W-:-:S05]  /*23470*/  IMAD.SHL.U32 R23, R23, 0x200, RZ ;  /* 0x0000020017177824 */ /* 0x000fca00078e00ff */
[----:B------:R-:W-:-:S05]  /*23480*/  LOP3.LUT R23, R23, 0xc00, RZ, 0xc0, !PT ;  /* 0x00000c0017177812 */ /* 0x000fca00078ec0ff */
[----:B------:R-:W-:Y:S02]  /*23490*/  IMAD R23, R15, 0x10, R23 ;  /* 0x000000100f177824 */ /* 0x000fe400078e0217 */
[----:B------:R-:W-:-:S05]  /*234a0*/  IMAD.WIDE R14, R14, 0x2, R28 ;  /* 0x000000020e0e7825 */ /* 0x000fca00078e021c */
[----:B------:R0:W-:Y:S01]  /*234b0*/  @P1 STG.E.U16 [R14.64], R4 ;  /* 0x000000040e001986 */ /* 0x0001e2000c101506 */
[----:B------:R-:W-:Y:S02]  /*234c0*/  ISETP.LT.AND P4, PT, R7, c[0x0][0x178], !P6 ;  /* 0x00005e0007007a0c */ /* 0x000fe40007781270 */
[----:B------:R-:W-:Y:S02]  /*234d0*/  LOP3.LUT R23, R23, 0x40, RZ, 0x3c, !PT ;  /* 0x0000004017177812 */ /* 0x000fe400078e3cff */
[----:B------:R-:W-:-:S03]  /*234e0*/  ISETP.LT.AND P6, PT, R26, c[0x0][0x178], !P6 ;  /* 0x00005e001a007a0c */ /* 0x000fc600077c1270 */
[----:B------:R1:W-:Y:S01]  /*234f0*/  LDS.128 R16, [R23] ;  /* 0x0000000017107984 */ /* 0x0003e20000000c00 */
[C---:B0-----:R-:W-:Y:S01]  /*23500*/  IADD3 R4, R20.reuse, c[0x0][0x198], RZ ;  /* 0x0000660014047a10 */ /* 0x041fe20007ffe0ff */
[----:B-1----:R-:W-:-:S04]  /*23510*/  IMAD.WIDE R22, R20, 0x2, R2 ;  /* 0x0000000214167825 */ /* 0x002fc800078e0202 */
[----:B------:R-:W-:Y:S01]  /*23520*/  IMAD.WIDE R20, R20, 0x2, R28 ;  /* 0x0000000214147825 */ /* 0x000fe200078e021c */
[----:B------:R-:W-:Y:S02]  /*23530*/  IADD3 R0, R4, c[0x0][0x198], RZ ;  /* 0x0000660004007a10 */ /* 0x000fe40007ffe0ff */
[----:B----4-:R-:W-:Y:S02]  /*23540*/  ISETP.GE.AND P0, PT, R24, c[0x0][0x17c], PT ;  /* 0x00005f0018007a0c */ /* 0x010fe40003f06270 */
[----:B------:R-:W0:Y:S01]  /*23550*/  S2R R24, SR_TID.X ;  /* 0x0000000000187919 */ /* 0x000e220000002100 */
[----:B-----5:R-:W-:Y:S02]  /*23560*/  ISETP.GE.AND P5, PT, R27, c[0x0][0x17c], PT ;  /* 0x00005f001b007a0c */ /* 0x020fe40003fa6270 */
[C---:B0-----:R-:W-:Y:S01]  /*23570*/  LOP3.LUT R27, R24.reuse, 0x3f, RZ, 0xc0, !PT ;  /* 0x0000003f181b7812 */ /* 0x041fe200078ec0ff */
[----:B------:R-:W-:-:S05]  /*23580*/  IMAD.SHL.U32 R24, R24, 0x200, RZ ;  /* 0x0000020018187824 */ /* 0x000fca00078e00ff */
[----:B------:R-:W-:-:S05]  /*23590*/  LOP3.LUT R24, R24, 0xc00, RZ, 0xc0, !PT ;  /* 0x00000c0018187812 */ /* 0x000fca00078ec0ff */
[----:B------:R-:W-:-:S05]  /*235a0*/  IMAD R24, R27, 0x10, R24 ;  /* 0x000000101b187824 */ /* 0x000fca00078e0218 */
[----:B------:R-:W-:-:S05]  /*235b0*/  LOP3.LUT R24, R24, 0x60, RZ, 0x3c, !PT ;  /* 0x0000006018187812 */ /* 0x000fca00078e3cff */
[----:B------:R-:W0:Y:S01]  /*235c0*/  LDS.128 R12, [R24] ;  /* 0x00000000180c7984 */ /* 0x000e220000000c00 */
[----:B------:R-:W-:-:S03]  /*235d0*/  PRMT R11, R25, 0x7632, R11 ;  /* 0x00007632190b7816 */ /* 0x000fc6000000000b */
[----:B------:R1:W-:Y:S04]  /*235e0*/  @P4 STG.E.U16 [R22.64], R25 ;  /* 0x0000001916004986 */ /* 0x0003e8000c101506 */
[----:B------:R-:W-:Y:S01]  /*235f0*/  @P6 STG.E.U16 [R20.64], R8 ;  /* 0x0000000814006986 */ /* 0x000fe2000c101506 */
[----:B-1----:R-:W-:-:S04]  /*23600*/  IMAD.WIDE R22, R4, 0x2, R2 ;  /* 0x0000000204167825 */ /* 0x002fc800078e0202 */
[----:B------:R-:W-:Y:S01]  /*23610*/  IMAD.WIDE R24, R4, 0x2, R28 ;  /* 0x0000000204187825 */ /* 0x000fe200078e021c */
[----:B0-----:R0:W-:Y:S04]  /*23620*/  STL [R1+0xb58], R15 ;  /* 0x000b580f01007387 */ /* 0x0011e80000100800 */
[----:B0-----:R-:W2:Y:S04]  /*23630*/  LDL.LU R15, [R1+0xa30] ;  /* 0x000a3000010f7983 */ /* 0x001ea80000300800 */
[----:B------:R-:W3:Y:S04]  /*23640*/  LDL.LU R4, [R1+0x30] ;  /* 0x0000300001047983 */ /* 0x000ee80000300800 */
[----:B------:R-:W4:Y:S04]  /*23650*/  LDL.LU R20, [R1+0xaf4] ;  /* 0x000af40001147983 */ /* 0x000f280000300800 */
[----:B------:R-:W5:Y:S01]  /*23660*/  LDL.LU R21, [R1+0xaf8] ;  /* 0x000af80001157983 */ /* 0x000f620000300800 */
[----:B------:R-:W-:-:S02]  /*23670*/  ISETP.LT.AND P1, PT, R7, c[0x0][0x178], !P2 ;  /* 0x00005e0007007a0c */ /* 0x000fc40005721270 */
[----:B------:R-:W-:Y:S02]  /*23680*/  ISETP.LT.AND P2, PT, R26, c[0x0][0x178], !P2 ;  /* 0x00005e001a007a0c */ /* 0x000fe40005741270 */
[----:B------:R-:W-:Y:S01]  /*23690*/  ISETP.LT.AND P4, PT, R7, c[0x0][0x178], !P3 ;  /* 0x00005e0007007a0c */ /* 0x000fe20005f81270 */
[----:B------:R-:W-:Y:S01]  /*236a0*/  IMAD.WIDE R26, R0, 0x2, R2 ;  /* 0x00000002001a7825 */ /* 0x000fe200078e0202 */
[----:B------:R-:W-:-:S07]  /*236b0*/  PRMT R5, R8, 0x7632, R5 ;  /* 0x0000763208057816 */ /* 0x000fce0000000005 */
[----:B------:R0:W-:Y:S04]  /*236c0*/  @P1 STG.E.U16 [R22.64], R11 ;  /* 0x0000000b16001986 */ /* 0x0001e8000c101506 */
[----:B------:R1:W-:Y:S04]  /*236d0*/  @P2 STG.E.U16 [R24.64], R5 ;  /* 0x0000000518002986 */ /* 0x0003e8000c101506 */
[----:B0-----:R-:W3:Y:S04]  /*236e0*/  LDL.LU R11, [R1+0xb68] ;  /* 0x000b6800010b7983 */ /* 0x001ee80000300800 */
[----:B-1----:R-:W3:Y:S01]  /*236f0*/  LDL.LU R5, [R1+0xafc] ;  /* 0x000afc0001057983 */ /* 0x002ee20000300800 */
[----:B--2---:R-:W-:-:S02]  /*23700*/  ISETP.LT.AND P3, PT, R15, c[0x0][0x178], !P3 ;  /* 0x00005e000f007a0c */ /* 0x004fc40005f61270 */
[----:B----4-:R-:W-:Y:S02]  /*23710*/  ISETP.GE.AND P6, PT, R20, c[0x0][0x17c], PT ;  /* 0x00005f0014007a0c */ /* 0x010fe40003fc6270 */
[----:B-----5:R-:W-:Y:S01]  /*23720*/  ISETP.GE.AND P1, PT, R21, c[0x0][0x17c], PT ;  /* 0x00005f0015007a0c */ /* 0x020fe20003f26270 */
[----:B------:R-:W-:Y:S01]  /*23730*/  IMAD.WIDE R20, R0, 0x2, R28 ;  /* 0x0000000200147825 */ /* 0x000fe200078e021c */
[----:B---3--:R-:W-:Y:S07]  /*23740*/  @P4 STG.E.U16 [R26.64], R4 ;  /* 0x000000041a004986 */ /* 0x008fee000c101506 */
[----:B------:R0:W-:Y:S04]  /*23750*/  @P3 STG.E.U16 [R20.64], R16 ;  /* 0x0000001014003986 */ /* 0x0001e8000c101506 */
[----:B0-----:R-:W2:Y:S04]  /*23760*/  LDL.LU R20, [R1+0xb00] ;  /* 0x000b000001147983 */ /* 0x001ea80000300800 */
[----:B------:R-:W3:Y:S01]  /*23770*/  LDL.LU R21, [R1+0x20] ;  /* 0x0000200001157983 */ /* 0x000ee20000300800 */
[----:B------:R-:W-:-:S02]  /*23780*/  ISETP.LT.AND P2, PT, R7, c[0x0][0x178], !P5 ;  /* 0x00005e0007007a0c */ /* 0x000fc40006f41270 */
[----:B------:R-:W-:Y:S02]  /*23790*/  ISETP.LT.AND P5, PT, R15, c[0x0][0x178], !P5 ;  /* 0x00005e000f007a0c */ /* 0x000fe40006fa1270 */
[----:B------:R-:W-:Y:S02]  /*237a0*/  IADD3 R8, R0, c[0x0][0x198], RZ ;  /* 0x0000660000087a10 */ /* 0x000fe40007ffe0ff */
[----:B------:R-:W-:Y:S02]  /*237b0*/  ISETP.LT.AND P4, PT, R7, c[0x0][0x178], !P0 ;  /* 0x00005e0007007a0c */ /* 0x000fe40004781270 */
[----:B------:R-:W-:Y:S02]  /*237c0*/  PRMT R6, R4, 0x7632, R6 ;  /* 0x0000763204067816 */ /* 0x000fe40000000006 */
[C---:B------:R-:W-:Y:S01]  /*237d0*/  IADD3 R4, R8.reuse, c[0x0][0x198], RZ ;  /* 0x0000660008047a10 */ /* 0x040fe20007ffe0ff */
[----:B------:R-:W-:Y:S01]  /*237e0*/  IMAD.WIDE R22, R8, 0x2, R2 ;  /* 0x0000000208167825 */ /* 0x000fe200078e0202 */
[----:B------:R-:W-:-:S02]  /*237f0*/  ISETP.LT.AND P0, PT, R15, c[0x0][0x178], !P0 ;  /* 0x00005e000f007a0c */ /* 0x000fc40004701270 */
[----:B------:R-:W-:Y:S01]  /*23800*/  PRMT R0, R16, 0x7632, R0 ;  /* 0x0000763210007816 */ /* 0x000fe20000000000 */
[----:B------:R-:W-:Y:S01]  /*23810*/  IMAD.WIDE R24, R8, 0x2, R28 ;  /* 0x0000000208187825 */ /* 0x000fe200078e021c */
[----:B------:R0:W-:Y:S03]  /*23820*/  @P2 STG.E.U16 [R22.64], R6 ;  /* 0x0000000616002986 */ /* 0x0001e6000c101506 */
[----:B------:R-:W-:Y:S01]  /*23830*/  IMAD.WIDE R26, R4, 0x2, R2 ;  /* 0x00000002041a7825 */ /* 0x000fe200078e0202 */
[----:B------:R-:W-:Y:S01]  /*23840*/  @P5 STG.E.U16 [R24.64], R0 ;  /* 0x0000000018005986 */ /* 0x000fe2000c101506 */
[----:B------:R-:W-:-:S03]  /*23850*/  ISETP.GE.AND P3, PT, R5, c[0x0][0x17c], PT ;  /* 0x00005f0005007a0c */ /* 0x000fc60003f66270 */
[----:B------:R-:W4:Y:S04]  /*23860*/  LDL.LU R5, [R1+0xb64] ;  /* 0x000b640001057983 */ /* 0x000f280000300800 */
[----:B0-----:R-:W5:Y:S01]  /*23870*/  LDL.LU R6, [R1+0xb04] ;  /* 0x000b040001067983 */ /* 0x001f620000300800 */
[----:B--2---:R-:W-:-:S03]  /*23880*/  ISETP.GE.AND P2, PT, R20, c[0x0][0x17c], PT ;  /* 0x00005f0014007a0c */ /* 0x004fc60003f46270 */
[----:B---3--:R0:W-:Y:S01]  /*23890*/  @P4 STG.E.U16 [R26.64], R21 ;  /* 0x000000151a004986 */ /* 0x0081e2000c101506 */
[----:B------:R-:W-:Y:S01]  /*238a0*/  PRMT R8, R21, 0x7632, R8 ;  /* 0x0000763215087816 */ /* 0x000fe20000000008 */
[----:B0-----:R-:W-:-:S05]  /*238b0*/  IMAD.WIDE R20, R4, 0x2, R28 ;  /* 0x0000000204147825 */ /* 0x001fca00078e021c */
[----:B------:R0:W-:Y:S04]  /*238c0*/  @P0 STG.E.U16 [R20.64], R12 ;  /* 0x0000000c14000986 */ /* 0x0001e8000c101506 */
[----:B0-----:R-:W2:Y:S04]  /*238d0*/  LDL.LU R20, [R1+0xb08] ;  /* 0x000b080001147983 */ /* 0x001ea80000300800 */
[----:B------:R-:W3:Y:S01]  /*238e0*/  LDL.LU R21, [R1+0x44] ;  /* 0x0000440001157983 */ /* 0x000ee20000300800 */
[----:B------:R-:W-:Y:S02]  /*238f0*/  ISETP.LT.AND P4, PT, R7, c[0x0][0x178], !P6 ;  /* 0x00005e0007007a0c */ /* 0x000fe40007781270 */
[----:B------:R-:W-:-:S02]  /*23900*/  ISETP.LT.AND P6, PT, R15, c[0x0][0x178], !P6 ;  /* 0x00005e000f007a0c */ /* 0x000fc400077c1270 */
[----:B------:R-:W-:Y:S02]  /*23910*/  IADD3 R24, R4, c[0x0][0x198], RZ ;  /* 0x0000660004187a10 */ /* 0x000fe40007ffe0ff */
[----:B------:R-:W-:Y:S02]  /*23920*/  ISETP.LT.AND P5, PT, R7, c[0x0][0x178], !P1 ;  /* 0x00005e0007007a0c */ /* 0x000fe40004fa1270 */
[C---:B------:R-:W-:Y:S01]  /*23930*/  IADD3 R0, R24.reuse, c[0x0][0x198], RZ ;  /* 0x0000660018007a10 */ /* 0x040fe20007ffe0ff */
[----:B------:R-:W-:Y:S01]  /*23940*/  IMAD.WIDE R22, R24, 0x2, R2 ;  /* 0x0000000218167825 */ /* 0x000fe200078e0202 */
[----:B------:R-:W-:Y:S02]  /*23950*/  PRMT R4, R12, 0x7632, R4 ;  /* 0x000076320c047816 */ /* 0x000fe40000000004 */
[C---:B------:R-:W-:Y:S01]  /*23960*/  ISETP.LT.AND P1, PT, R15.reuse, c[0x0][0x178], !P1 ;  /* 0x00005e000f007a0c */ /* 0x040fe20004f21270 */
[----:B------:R-:W-:Y:S01]  /*23970*/  IMAD.WIDE R24, R24, 0x2, R28 ;  /* 0x0000000218187825 */ /* 0x000fe200078e021c */
[----:B------:R-:W-:Y:S03]  /*23980*/  @P4 STG.E.U16 [R22.64], R8 ;  /* 0x0000000816004986 */ /* 0x000fe6000c101506 */
[----:B------:R-:W-:Y:S01]  /*23990*/  IMAD.WIDE R26, R0, 0x2, R2 ;  /* 0x00000002001a7825 */ /* 0x000fe200078e0202 */
[----:B------:R0:W-:Y:S01]  /*239a0*/  @P6 STG.E.U16 [R24.64], R4 ;  /* 0x0000000418006986 */ /* 0x0001e2000c101506 */
[----:B------:R-:W-:-:S02]  /*239b0*/  ISETP.LT.AND P4, PT, R15, c[0x0][0x178], !P3 ;  /* 0x00005e000f007a0c */ /* 0x000fc40005f81270 */
[----:B-----5:R-:W-:Y:S02]  /*239c0*/  ISETP.GE.AND P0, PT, R6, c[0x0][0x17c], PT ;  /* 0x00005f0006007a0c */ /* 0x020fe40003f06270 */
[----:B------:R-:W5:Y:S01]  /*239d0*/  LDL.LU R6, [R1+0xb60] ;  /* 0x000b600001067983 */ /* 0x000f620000300800 */
[----:B0-----:R-:W-:-:S03]  /*239e0*/  IADD3 R24, R0, c[0x0][0x198], RZ ;  /* 0x0000660000187a10 */ /* 0x001fc60007ffe0ff */
[----:B---3--:R0:W-:Y:S01]  /*239f0*/  @P5 STG.E.U16 [R26.64], R21 ;  /* 0x000000151a005986 */ /* 0x0081e2000c101506 */
[----:B------:R-:W-:Y:S02]  /*23a00*/  ISETP.LT.AND P5, PT, R7, c[0x0][0x178], !P3 ;  /* 0x00005e0007007a0c */ /* 0x000fe40005fa1270 */
[----:B--2---:R-:W-:Y:S02]  /*23a10*/  ISETP.GE.AND P3, PT, R20, c[0x0][0x17c], PT ;  /* 0x00005f0014007a0c */ /* 0x004fe40003f66270 */
[----:B------:R-:W-:Y:S01]  /*23a20*/  PRMT R8, R21, 0x7632, R8 ;  /* 0x0000763215087816 */ /* 0x000fe20000000008 */
[----:B0-----:R-:W-:Y:S01]  /*23a30*/  IMAD.WIDE R20, R0, 0x2, R28 ;  /* 0x0000000200147825 */ /* 0x001fe200078e021c */
[----:B----4-:R-:W-:-:S04]  /*23a40*/  PRMT R0, R5, 0x7632, R0 ;  /* 0x0000763205007816 */ /* 0x010fc80000000000 */
[----:B------:R0:W-:Y:S04]  /*23a50*/  @P1 STG.E.U16 [R20.64], R5 ;  /* 0x0000000514001986 */ /* 0x0001e8000c101506 */
[----:B0-----:R-:W2:Y:S04]  /*23a60*/  LDL.LU R5, [R1+0xb0c] ;  /* 0x000b0c0001057983 */ /* 0x001ea80000300800 */
[----:B------:R-:W3:Y:S04]  /*23a70*/  LDL.LU R20, [R1+0xb10] ;  /* 0x000b100001147983 */ /* 0x000ee80000300800 */
[----:B------:R-:W4:Y:S01]  /*23a80*/  LDL.LU R21, [R1+0x74] ;  /* 0x0000740001157983 */ /* 0x000f220000300800 */
[----:B------:R-:W-:-:S02]  /*23a90*/  ISETP.LT.AND P6, PT, R7, c[0x0][0x178], !P2 ;  /* 0x00005e0007007a0c */ /* 0x000fc400057c1270 */
[C---:B------:R-:W-:Y:S01]  /*23aa0*/  IADD3 R4, R24.reuse, c[0x0][0x198], RZ ;  /* 0x0000660018047a10 */ /* 0x040fe20007ffe0ff */
[----:B------:R-:W-:-:S04]  /*23ab0*/  IMAD.WIDE R22, R24, 0x2, R2 ;  /* 0x0000000218167825 */ /* 0x000fc800078e0202 */
[----:B------:R-:W-:Y:S01]  /*23ac0*/  IMAD.WIDE R24, R24, 0x2, R28 ;  /* 0x0000000218187825 */ /* 0x000fe200078e021c */
[----:B------:R-:W-:Y:S03]  /*23ad0*/  @P5 STG.E.U16 [R22.64], R8 ;  /* 0x0000000816005986 */ /* 0x000fe6000c101506 */
[----:B------:R-:W-:Y:S01]  /*23ae0*/  IMAD.WIDE R26, R4, 0x2, R2 ;  /* 0x00000002041a7825 */ /* 0x000fe200078e0202 */
[----:B------:R-:W-:Y:S01]  /*23af0*/  @P4 STG.E.U16 [R24.64], R0 ;  /* 0x0000000018004986 */ /* 0x000fe2000c101506 */
[----:B------:R-:W-:-:S03]  /*23b00*/  ISETP.LT.AND P2, PT, R15, c[0x0][0x178], !P2 ;  /* 0x00005e000f007a0c */ /* 0x000fc60005741270 */
[----:B----4-:R0:W-:Y:S04]  /*23b10*/  @P6 STG.E.U16 [R26.64], R21 ;  /* 0x000000151a006986 */ /* 0x0101e8000c101506 */
[----:B0-----:R-:W4:Y:S01]  /*23b20*/  LDL.LU R26, [R1+0x34] ;  /* 0x00003400011a7983 */ /* 0x001f220000300800 */
[----:B------:R-:W-:Y:S02]  /*23b30*/  ISETP.LT.AND P5, PT, R7, c[0x0][0x178], !P0 ;  /* 0x00005e0007007a0c */ /* 0x000fe400047a1270 */
[----:B------:R-:W-:Y:S02]  /*23b40*/  ISETP.LT.AND P4, PT, R15, c[0x0][0x178], !P0 ;  /* 0x00005e000f007a0c */ /* 0x000fe40004781270 */
[----:B------:R-:W-:Y:S02]  /*23b50*/  IADD3 R22, R4, c[0x0][0x198], RZ ;  /* 0x0000660004167a10 */ /* 0x000fe40007ffe0ff */
[----:B------:R-:W-:-:S02]  /*23b60*/  ISETP.LT.AND P6, PT, R7, c[0x0][0x178], !P3 ;  /* 0x00005e0007007a0c */ /* 0x000fc40005fc1270 */
[----:B------:R-:W-:Y:S01]  /*23b70*/  IADD3 R0, R22, c[0x0][0x198], RZ ;  /* 0x0000660016007a10 */ /* 0x000fe20007ffe0ff */
[----:B------:R-:W5:Y:S01]  /*23b80*/  LDL.LU R7, [R1+0xb5c] ;  /* 0x000b5c0001077983 */ /* 0x000f620000300800 */
[----:B--2---:R-:W-:Y:S01]  /*23b90*/  ISETP.GE.AND P1, PT, R5, c[0x0][0x17c], PT ;  /* 0x00005f0005007a0c */ /* 0x004fe20003f26270 */
[----:B------:R-:W-:Y:S01]  /*23ba0*/  IMAD.WIDE R4, R4, 0x2, R28 ;  /* 0x0000000204047825 */ /* 0x000fe200078e021c */
[----:B---3--:R-:W-:Y:S01]  /*23bb0*/  ISETP.GE.AND P0, PT, R20, c[0x0][0x17c], PT ;  /* 0x00005f0014007a0c */ /* 0x008fe20003f06270 */
[----:B------:R-:W2:Y:S01]  /*23bc0*/  LDL.LU R27, [R1+0x24] ;  /* 0x00002400011b7983 */ /* 0x000ea20000300800 */
[----:B------:R-:W-:Y:S01]  /*23bd0*/  PRMT R8, R21, 0x7632, R8 ;  /* 0x0000763215087816 */ /* 0x000fe20000000008 */
[----:B------:R-:W-:Y:S01]  /*23be0*/  IMAD.WIDE R20, R22, 0x2, R2 ;  /* 0x0000000216147825 */ /* 0x000fe200078e0202 */
[----:B------:R-:W-:-:S03]  /*23bf0*/  PRMT R12, R9, 0x7632, R12 ;  /* 0x00007632090c7816 */ /* 0x000fc6000000000c */
[----:B------:R-:W-:Y:S01]  /*23c00*/  IMAD.WIDE R22, R22, 0x2, R28 ;  /* 0x0000000216167825 */ /* 0x000fe200078e021c */
[----:B------:R0:W-:Y:S03]  /*23c10*/  @P2 STG.E.U16 [R4.64], R9 ;  /* 0x0000000904002986 */ /* 0x0001e6000c101506 */
[----:B------:R-:W-:Y:S01]  /*23c20*/  IMAD.WIDE R24, R0, 0x2, R2 ;  /* 0x0000000200187825 */ /* 0x000fe200078e0202 */
[----:B------:R-:W-:Y:S04]  /*23c30*/  @P5 STG.E.U16 [R20.64], R8 ;  /* 0x0000000814005986 */ /* 0x000fe8000c101506 */
[----:B------:R-:W-:Y:S04]  /*23c40*/  @P4 STG.E.U16 [R22.64], R12 ;  /* 0x0000000c16004986 */ /* 0x000fe8000c101506 */
[----:B0-----:R-:W3:Y:S04]  /*23c50*/  LDL.LU R4, [R1+0xb14] ;  /* 0x000b140001047983 */ /* 0x001ee80000300800 */
[----:B------:R-:W2:Y:S04]  /*23c60*/  LDL.LU R5, [R1+0xb18] ;  /* 0x000b180001057983 */ /* 0x000ea80000300800 */
[----:B----4-:R0:W-:Y:S04]  /*23c70*/  @P6 STG.E.U16 [R24.64], R26 ;  /* 0x0000001a18006986 */ /* 0x0101e8000c101506 */
[----:B0-----:R-:W4:Y:S04]  /*23c80*/  LDL.LU R25, [R1+0xb1c] ;  /* 0x000b1c0001197983 */ /* 0x001f280000300800 */
[----:B------:R-:W2:Y:S01]  /*23c90*/  LDL.LU R24, [R1+0x830] ;  /* 0x0008300001187983 */ /* 0x000ea20000300800 */
[----:B------:R-:W-:-:S02]  /*23ca0*/  ISETP.LT.AND P3, PT, R15, c[0x0][0x178], !P3 ;  /* 0x00005e000f007a0c */ /* 0x000fc40005f61270 */
[----:B------:R-:W-:Y:S02]  /*23cb0*/  ISETP.LT.AND P4, PT, R15, c[0x0][0x178], !P1 ;  /* 0x00005e000f007a0c */ /* 0x000fe40004f81270 */
[----:B------:R-:W-:Y:S02]  /*23cc0*/  PRMT R16, R26, 0x7632, R16 ;  /* 0x000076321a107816 */ /* 0x000fe40000000010 */
[----:B------:R-:W4:Y:S01]  /*23cd0*/  LDL.LU R26, [R1+0x48] ;  /* 0x00004800011a7983 */ /* 0x000f220000300800 */
[----:B---3--:R-:W-:Y:S02]  /*23ce0*/  ISETP.GE.AND P2, PT, R4, c[0x0][0x17c], PT ;  /* 0x00005f0004007a0c */ /* 0x008fe40003f46270 */
[----:B--2---:R-:W-:Y:S02]  /*23cf0*/  ISETP.LT.AND P5, PT, R24, c[0x0][0x178], !P1 ;  /* 0x00005e0018007a0c */ /* 0x004fe40004fa1270 */
[----:B------:R-:W-:Y:S01]  /*23d00*/  ISETP.GE.AND P1, PT, R5, c[0x0][0x17c], PT ;  /* 0x00005f0005007a0c */ /* 0x000fe20003f26270 */
[----:B------:R-:W-:-:S05]  /*23d10*/  IMAD.WIDE R4, R0, 0x2, R28 ;  /* 0x0000000200047825 */ /* 0x000fca00078e021c */
[----:B------:R0:W-:Y:S01]  /*23d20*/  @P3 STG.E.U16 [R4.64], R17 ;  /* 0x0000001104003986 */ /* 0x0001e2000c101506 */
[----:B----4-:R-:W-:-:S03]  /*23d30*/  ISETP.GE.AND P3, PT, R25, c[0x0][0x17c], PT ;  /* 0x00005f0019007a0c */ /* 0x010fc60003f66270 */
[----:B0-----:R-:W2:Y:S04]  /*23d40*/  LDL.LU R5, [R1+0xb20] ;  /* 0x000b200001057983 */ /* 0x001ea80000300800 */
[----:B------:R-:W3:Y:S01]  /*23d50*/  LDL.LU R25, [R1+0xb24] ;  /* 0x000b240001197983 */ /* 0x000ee20000300800 */
[----:B------:R-:W-:Y:S02]  /*23d60*/  IADD3 R20, R0, c[0x0][0x198], RZ ;  /* 0x0000660000147a10 */ /* 0x000fe40007ffe0ff */
[----:B------:R-:W-:Y:S02]  /*23d70*/  ISETP.LT.AND P6, PT, R24, c[0x0][0x178], !P0 ;  /* 0x00005e0018007a0c */ /* 0x000fe400047c1270 */
[C---:B------:R-:W-:Y:S01]  /*23d80*/  IADD3 R12, R20.reuse, c[0x0][0x198], RZ ;  /* 0x00006600140c7a10 */ /* 0x040fe20007ffe0ff */
[----:B------:R-:W-:Y:S01]  /*23d90*/  IMAD.WIDE R8, R20, 0x2, R2 ;  /* 0x0000000214087825 */ /* 0x000fe200078e0202 */
[----:B------:R-:W-:-:S03]  /*23da0*/  PRMT R0, R17, 0x7632, R0 ;  /* 0x0000763211007816 */ /* 0x000fc60000000000 */
[----:B------:R-:W-:Y:S01]  /*23db0*/  IMAD.WIDE R20, R20, 0x2, R28 ;  /* 0x0000000214147825 */ /* 0x000fe200078e021c */
[----:B------:R0:W-:Y:S03]  /*23dc0*/  @P5 STG.E.U16 [R8.64], R16 ;  /* 0x0000001008005986 */ /* 0x0001e6000c101506 */
[----:B------:R-:W-:Y:S01]  /*23dd0*/  IMAD.WIDE R22, R12, 0x2, R2 ;  /* 0x000000020c167825 */ /* 0x000fe200078e0202 */
[C---:B------:R-:W-:Y:S01]  /*23de0*/  ISETP.LT.AND P0, PT, R15.reuse, c[0x0][0x178], !P0 ;  /* 0x00005e000f007a0c */ /* 0x040fe20004701270 */
[----:B------:R1:W-:Y:S01]  /*23df0*/  @P4 STG.E.U16 [R20.64], R0 ;  /* 0x0000000014004986 */ /* 0x0003e2000c101506 */
[C---:B------:R-:W-:Y:S02]  /*23e00*/  ISETP.LT.AND P5, PT, R24.reuse, c[0x0][0x178], !P2 ;  /* 0x00005e0018007a0c */ /* 0x040fe400057a1270 */
[----:B------:R-:W-:Y:S01]  /*23e10*/  ISETP.LT.AND P4, PT, R15, c[0x0][0x178], !P2 ;  /* 0x00005e000f007a0c */ /* 0x000fe20005781270 */
[----:B------:R4:W-:Y:S01]  /*23e20*/  @P6 STG.E.U16 [R22.64], R27 ;  /* 0x0000001b16006986 */ /* 0x0009e2000c101506 */
[----:B------:R-:W-:-:S02]  /*23e30*/  ISETP.LT.AND P6, PT, R24, c[0x0][0x178], !P1 ;  /* 0x00005e0018007a0c */ /* 0x000fc40004fc1270 */
[----:B0-----:R-:W-:Y:S02]  /*23e40*/  IADD3 R16, R12, c[0x0][0x198], RZ ;  /* 0x000066000c107a10 */ /* 0x001fe40007ffe0ff */
[----:B-1----:R-:W-:-:S03]  /*23e50*/  PRMT R0, R27, 0x7632, R0 ;  /* 0x000076321b007816 */ /* 0x002fc60000000000 */
[C---:B------:R-:W-:Y:S01]  /*23e60*/  IMAD.WIDE R8, R16.reuse, 0x2, R2 ;  /* 0x0000000210087825 */ /* 0x040fe200078e0202 */
[C---:B----4-:R-:W-:Y:S01]  /*23e70*/  IADD3 R22, R16.reuse, c[0x0][0x198], RZ ;  /* 0x0000660010167a10 */ /* 0x050fe20007ffe0ff */
[----:B------:R-:W4:Y:S02]  /*23e80*/  LDL.LU R23, [R1+0xb28] ;  /* 0x000b280001177983 */ /* 0x000f240000300800 */
[----:B------:R-:W-:Y:S02]  /*23e90*/  IMAD.WIDE R16, R16, 0x2, R28 ;  /* 0x0000000210107825 */ /* 0x000fe400078e021c */
[----:B------:R-:W4:Y:S02]  /*23ea0*/  LDL.LU R27, [R1+0x78] ;  /* 0x00007800011b7983 */ /* 0x000f240000300800 */
[----:B------:R-:W-:Y:S01]  /*23eb0*/  IMAD.WIDE R20, R22, 0x2, R2 ;  /* 0x0000000216147825 */ /* 0x000fe200078e0202 */
[----:B--2---:R-:W-:-:S03]  /*23ec0*/  ISETP.GE.AND P2, PT, R5, c[0x0][0x17c], PT ;  /* 0x00005f0005007a0c */ /* 0x004fc60003f46270 */
[----:B------:R-:W-:Y:S01]  /*23ed0*/  IMAD.WIDE R4, R12, 0x2, R28 ;  /* 0x000000020c047825 */ /* 0x000fe200078e021c */
[----:B------:R-:W-:-:S04]  /*23ee0*/  PRMT R12, R13, 0x7632, R12 ;  /* 0x000076320d0c7816 */ /* 0x000fc8000000000c */
[----:B------:R-:W-:Y:S01]  /*23ef0*/  @P0 STG.E.U16 [R4.64], R13 ;  /* 0x0000000d04000986 */ /* 0x000fe2000c101506 */
[----:B---3--:R-:W-:-:S03]  /*23f00*/  ISETP.GE.AND P0, PT, R25, c[0x0][0x17c], PT ;  /* 0x00005f0019007a0c */ /* 0x008fc60003f06270 */
[----:B------:R-:W-:Y:S04]  /*23f10*/  @P5 STG.E.U16 [R8.64], R0 ;  /* 0x0000000008005986 */ /* 0x000fe8000c101506 */
[----:B------:R-:W-:Y:S04]  /*23f20*/  @P4 STG.E.U16 [R16.64], R12 ;  /* 0x0000000c10004986 */ /* 0x000fe8000c101506 */
[----:B------:R-:W2:Y:S04]  /*23f30*/  LDL.LU R25, [R1+0xb2c] ;  /* 0x000b2c0001197983 */ /* 0x000ea80000300800 */
[----:B------:R0:W-:Y:S04]  /*23f40*/  @P6 STG.E.U16 [R20.64], R26 ;  /* 0x0000001a14006986 */ /* 0x0001e8000c101506 */
[----:B0-----:R-:W3:Y:S01]  /*23f50*/  LDL.LU R21, [R1+0xb30] ;  /* 0x000b300001157983 */ /* 0x001ee20000300800 */
[----:B------:R-:W-:-:S02]  /*23f60*/  ISETP.LT.AND P1, PT, R15, c[0x0][0x178], !P1 ;  /* 0x00005e000f007a0c */ /* 0x000fc40004f21270 */
[----:B------:R-:W-:Y:S02]  /*23f70*/  ISETP.LT.AND P5, PT, R24, c[0x0][0x178], !P3 ;  /* 0x00005e0018007a0c */ /* 0x000fe40005fa1270 */
[----:B------:R-:W-:Y:S02]  /*23f80*/  ISETP.LT.AND P4, PT, R15, c[0x0][0x178], !P3 ;  /* 0x00005e000f007a0c */ /* 0x000fe40005f81270 */
[----:B------:R-:W-:Y:S02]  /*23f90*/  IADD3 R8, R22, c[0x0][0x198], RZ ;  /* 0x0000660016087a10 */ /* 0x000fe40007ffe0ff */
[----:B------:R-:W-:Y:S02]  /*23fa0*/  PRMT R16, R26, 0x7632, R16 ;  /* 0x000076321a107816 */ /* 0x000fe40000000010 */
[----:B------:R-:W-:Y:S01]  /*23fb0*/  ISETP.LT.AND P6, PT, R24, c[0x0][0x178], !P2 ;  /* 0x00005e0018007a0c */ /* 0x000fe200057c1270 */
[----:B------:R-:W2:Y:S01]  /*23fc0*/  LDL.LU R26, [R1+0x38] ;  /* 0x00003800011a7983 */ /* 0x000ea20000300800 */
[----:B----4-:R-:W-:Y:S01]  /*23fd0*/  ISETP.GE.AND P3, PT, R23, c[0x0][0x17c], PT ;  /* 0x00005f0017007a0c */ /* 0x010fe20003f66270 */
[----:B------:R-:W-:Y:S01]  /*23fe0*/  IMAD.WIDE R22, R22, 0x2, R28 ;  /* 0x0000000216167825 */ /* 0x000fe200078e021c */
[----:B------:R-:W-:-:S02]  /*23ff0*/  IADD3 R0, R8, c[0x0][0x198], RZ ;  /* 0x0000660008007a10 */ /* 0x000fc40007ffe0ff */
[----:B-----5:R-:W-:Y:S01]  /*24000*/  PRMT R17, R6, 0x7632, R17 ;  /* 0x0000763206117816 */ /* 0x020fe20000000011 */
[C---:B------:R-:W-:Y:S01]  /*24010*/  IMAD.WIDE R4, R8.reuse, 0x2, R2 ;  /* 0x0000000208047825 */ /* 0x040fe200078e0202 */
[----:B------:R0:W-:Y:S03]  /*24020*/  @P1 STG.E.U16 [R22.64], R6 ;  /* 0x0000000616001986 */ /* 0x0001e6000c101506 */
[----:B------:R-:W-:Y:S01]  /*24030*/  IMAD.WIDE R8, R8, 0x2, R28 ;  /* 0x0000000208087825 */ /* 0x000fe200078e021c */
[----:B------:R-:W-:Y:S01]  /*24040*/  @P5 STG.E.U16 [R4.64], R16 ;  /* 0x0000001004005986 */ /* 0x000fe2000c101506 */
[----:B------:R-:W-:Y:S02]  /*24050*/  ISETP.LT.AND P5, PT, R24, c[0x0][0x178], !P0 ;  /* 0x00005e0018007a0c */ /* 0x000fe400047a1270 */
[----:B------:R-:W-:Y:S01]  /*24060*/  IMAD.WIDE R12, R0, 0x2, R2 ;  /* 0x00000002000c7825 */ /* 0x000fe200078e0202 */
[----:B------:R-:W-:Y:S01]  /*24070*/  @P4 STG.E.U16 [R8.64], R17 ;  /* 0x0000001108004986 */ /* 0x000fe2000c101506 */
[----:B------:R-:W-:-:S03]  /*24080*/  ISETP.LT.AND P4, PT, R15, c[0x0][0x178], !P0 ;  /* 0x00005e000f007a0c */ /* 0x000fc60004781270 */
[----:B0-----:R-:W4:Y:S01]  /*24090*/  LDL.LU R22, [R1+0xb38] ;  /* 0x000b380001167983 */ /* 0x001f220000300800 */
[----:B------:R-:W-:-:S03]  /*240a0*/  PRMT R20, R27, 0x7632, R20 ;  /* 0x000076321b147816 */ /* 0x000fc60000000014 */
[----:B------:R0:W-:Y:S01]  /*240b0*/  @P6 STG.E.U16 [R12.64], R27 ;  /* 0x0000001b0c006986 */ /* 0x0001e2000c101506 */
[----:B---3--:R-:W-:-:S03]  /*240c0*/  ISETP.GE.AND P0, PT, R21, c[0x0][0x17c], PT ;  /* 0x00005f0015007a0c */ /* 0x008fc60003f06270 */
[----:B------:R-:W3:Y:S04]  /*240d0*/  LDL.LU R21, [R1+0xb34] ;  /* 0x000b340001157983 */ /* 0x000ee80000300800 */
[----:B0-----:R-:W5:Y:S01]  /*240e0*/  LDL.LU R27, [R1+0x28] ;  /* 0x00002800011b7983 */ /* 0x001f620000300800 */
[----:B------:R-:W-:Y:S02]  /*240f0*/  ISETP.LT.AND P2, PT, R15, c[0x0][0x178], !P2 ;  /* 0x00005e000f007a0c */ /* 0x000fe40005741270 */
[C---:B------:R-:W-:Y:S01]  /*24100*/  IADD3 R12, R0.reuse, c[0x0][0x198], RZ ;  /* 0x00006600000c7a10 */ /* 0x040fe20007ffe0ff */
[----:B------:R-:W-:Y:S01]  /*24110*/  IMAD.WIDE R4, R0, 0x2, R28 ;  /* 0x0000000200047825 */ /* 0x000fe200078e021c */
[----:B------:R-:W-:Y:S01]  /*24120*/  ISETP.LT.AND P6, PT, R24, c[0x0][0x178], !P3 ;  /* 0x00005e0018007a0c */ /* 0x000fe20005fc1270 */
[----:B------:R-:W5:Y:S01]  /*24130*/  LDL.LU R23, [R1+0xb40] ;  /* 0x000b400001177983 */ /* 0x000f620000300800 */
[C---:B------:R-:W-:Y:S01]  /*24140*/  IADD3 R6, R12.reuse, c[0x0][0x198], RZ ;  /* 0x000066000c067a10 */ /* 0x040fe20007ffe0ff */
[----:B------:R-:W-:Y:S01]  /*24150*/  IMAD.WIDE R8, R12, 0x2, R2 ;  /* 0x000000020c087825 */ /* 0x000fe200078e0202 */
[----:B------:R-:W-:-:S02]  /*24160*/  PRMT R0, R10, 0x7632, R0 ;  /* 0x000076320a007816 */ /* 0x000fc40000000000 */
[----:B--2---:R-:W-:Y:S01]  /*24170*/  ISETP.GE.AND P1, PT, R25, c[0x0][0x17c], PT ;  /* 0x00005f0019007a0c */ /* 0x004fe20003f26270 */
[----:B------:R-:W-:Y:S01]  /*24180*/  IMAD.WIDE R12, R12, 0x2, R28 ;  /* 0x000000020c0c7825 */ /* 0x000fe200078e021c */
[----:B------:R-:W-:Y:S01]  /*24190*/  ISETP.LT.AND P3, PT, R15, c[0x0][0x178], !P3 ;  /* 0x00005e000f007a0c */ /* 0x000fe20005f61270 */
[----:B------:R0:W-:Y:S02]  /*241a0*/  @P2 STG.E.U16 [R4.64], R10 ;  /* 0x0000000a04002986 */ /* 0x0001e4000c101506 */
[----:B------:R-:W-:Y:S02]  /*241b0*/  IMAD.WIDE R16, R6, 0x2, R2 ;  /* 0x0000000206107825 */ /* 0x000fe400078e0202 */
[----:B------:R-:W-:Y:S01]  /*241c0*/  @P5 STG.E.U16 [R8.64], R20 ;  /* 0x0000001408005986 */ /* 0x000fe2000c101506 */
[----:B------:R-:W-:-:S03]  /*241d0*/  ISETP.LT.AND P5, PT, R24, c[0x0][0x178], !P1 ;  /* 0x00005e0018007a0c */ /* 0x000fc60004fa1270 */
[----:B------:R1:W-:Y:S01]  /*241e0*/  @P4 STG.E.U16 [R12.64], R0 ;  /* 0x000000000c004986 */ /* 0x0003e2000c101506 */
[----:B------:R-:W-:-:S03]  /*241f0*/  ISETP.LT.AND P4, PT, R15, c[0x0][0x178], !P1 ;  /* 0x00005e000f007a0c */ /* 0x000fc60004f81270 */
[----:B------:R2:W-:Y:S01]  /*24200*/  @P6 STG.E.U16 [R16.64], R26 ;  /* 0x0000001a10006986 */ /* 0x0005e2000c101506 */
[----:B------:R-:W-:Y:S01]  /*24210*/  ISETP.LT.AND P6, PT, R24, c[0x0][0x178], !P0 ;  /* 0x00005e0018007a0c */ /* 0x000fe200047c1270 */
[C---:B0-----:R-:W-:Y:S01]  /*24220*/  IMAD.WIDE R4, R6.reuse, 0x2, R28 ;  /* 0x0000000206047825 */ /* 0x041fe200078e021c */
[----:B-1----:R-:W-:-:S04]  /*24230*/  IADD3 R12, R6, c[0x0][0x198], RZ ;  /* 0x00006600060c7a10 */ /* 0x002fc80007ffe0ff */
[C---:B------:R-:W-:Y:S01]  /*24240*/  IADD3 R0, R12.reuse, c[0x0][0x198], RZ ;  /* 0x000066000c007a10 */ /* 0x040fe20007ffe0ff */
[----:B------:R-:W-:Y:S01]  /*24250*/  IMAD.WIDE R8, R12, 0x2, R2 ;  /* 0x000000020c087825 */ /* 0x000fe200078e0202 */
[----:B------:R-:W-:Y:S02]  /*24260*/  PRMT R10, R26, 0x7632, R10 ;  /* 0x000076321a0a7816 */ /* 0x000fe4000000000a */
[----:B------:R-:W-:Y:S01]  /*24270*/  PRMT R6, R18, 0x7632, R6 ;  /* 0x0000763212067816 */ /* 0x000fe20000000006 */
[----:B------:R-:W-:Y:S01]  /*24280*/  IMAD.WIDE R12, R12, 0x2, R28 ;  /* 0x000000020c0c7825 */ /* 0x000fe200078e021c */
[----:B----4-:R-:W-:Y:S01]  /*24290*/  ISETP.GE.AND P2, PT, R22, c[0x0][0x17c], PT ;  /* 0x00005f0016007a0c */ /* 0x010fe20003f46270 */
[----:B------:R-:W-:Y:S02]  /*242a0*/  @P3 STG.E.U16 [R4.64], R18 ;  /* 0x0000001204003986 */ /* 0x000fe4000c101506 */
[----:B--2---:R-:W-:Y:S02]  /*242b0*/  IMAD.WIDE R16, R0, 0x2, R2 ;  /* 0x0000000200107825 */ /* 0x004fe400078e0202 */
[----:B------:R-:W2:Y:S04]  /*242c0*/  LDL.LU R22, [R1+0xb3c] ;  /* 0x000b3c0001167983 */ /* 0x000ea80000300800 */
[----:B------:R5:W-:Y:S04]  /*242d0*/  @P5 STG.E.U16 [R8.64], R10 ;  /* 0x0000000a08005986 */ /* 0x000be8000c101506 */
[----:B------:R-:W-:Y:S01]  /*242e0*/  @P4 STG.E.U16 [R12.64], R6 ;  /* 0x000000060c004986 */ /* 0x000fe2000c101506 */
[----:B---3--:R-:W-:-:S03]  /*242f0*/  ISETP.GE.AND P1, PT, R21, c[0x0][0x17c], PT ;  /* 0x00005f0015007a0c */ /* 0x008fc60003f26270 */
[----:B------:R-:W3:Y:S01]  /*24300*/  LDL.LU R21, [R1+0xb48] ;  /* 0x000b480001157983 */ /* 0x000ee20000300800 */
[----:B-----5:R-:W-:-:S03]  /*24310*/  PRMT R10, R27, 0x7632, R10 ;  /* 0x000076321b0a7816 */ /* 0x020fc6000000000a */
[----:B------:R-:W4:Y:S04]  /*24320*/  LDL.LU R25, [R1+0x4c] ;  /* 0x00004c0001197983 */ /* 0x000f280000300800 */
[----:B------:R-:W5:Y:S04]  /*24330*/  LDL.LU R20, [R1+0xb44] ;  /* 0x000b440001147983 */ /* 0x000f680000300800 */
[----:B------:R0:W-:Y:S04]  /*24340*/  @P6 STG.E.U16 [R16.64], R27 ;  /* 0x0000001b10006986 */ /* 0x0001e8000c101506 */
[----:B0-----:R-:W2:Y:S04]  /*24350*/  LDL.LU R27, [R1+0x7c] ;  /* 0x00007c00011b7983 */ /* 0x001ea80000300800 */
[----:B------:R-:W2:Y:S01]  /*24360*/  LDL.LU R18, [R1+0xb54] ;  /* 0x000b540001127983 */ /* 0x000ea20000300800 */
[----:B------:R-:W-:-:S02]  /*24370*/  ISETP.LT.AND P0, PT, R15, c[0x0][0x178], !P0 ;  /* 0x00005e000f007a0c */ /* 0x000fc40004701270 */
[----:B------:R-:W-:Y:S02]  /*24380*/  ISETP.LT.AND P5, PT, R24, c[0x0][0x178], !P2 ;  /* 0x00005e0018007a0c */ /* 0x000fe400057a1270 */
[C---:B------:R-:W-:Y:S02]  /*24390*/  ISETP.LT.AND P4, PT, R15.reuse, c[0x0][0x178], !P2 ;  /* 0x00005e000f007a0c */ /* 0x040fe40005781270 */
[----:B------:R-:W-:Y:S02]  /*243a0*/  IADD3 R12, R0, c[0x0][0x198], RZ ;  /* 0x00006600000c7a10 */ /* 0x000fe40007ffe0ff */
[----:B------:R-:W-:Y:S02]  /*243b0*/  ISETP.LT.AND P6, PT, R24, c[0x0][0x178], !P1 ;  /* 0x00005e0018007a0c */ /* 0x000fe40004fc1270 */
[----:B------:R-:W-:Y:S01]  /*243c0*/  ISETP.LT.AND P1, PT, R15, c[0x0][0x178], !P1 ;  /* 0x00005e000f007a0c */ /* 0x000fe20004f21270 */
[----:B------:R-:W-:Y:S01]  /*243d0*/  IMAD.WIDE R4, R0, 0x2, R28 ;  /* 0x0000000200047825 */ /* 0x000fe200078e021c */
[----:B------:R-:W-:-:S02]  /*243e0*/  IADD3 R6, R12, c[0x0][0x198], RZ ;  /* 0x000066000c067a10 */ /* 0x000fc40007ffe0ff */
[----:B------:R-:W-:Y:S01]  /*243f0*/  PRMT R0, R14, 0x7632, R0 ;  /* 0x000076320e007816 */ /* 0x000fe20000000000 */
[C---:B------:R-:W-:Y:S01]  /*24400*/  IMAD.WIDE R8, R12.reuse, 0x2, R2 ;  /* 0x000000020c087825 */ /* 0x040fe200078e0202 */
[----:B------:R-:W-:Y:S01]  /*24410*/  ISETP.GE.AND P3, PT, R23, c[0x0][0x17c], PT ;  /* 0x00005f0017007a0c */ /* 0x000fe20003f66270 */
[----:B------:R0:W-:Y:S02]  /*24420*/  @P0 STG.E.U16 [R4.64], R14 ;  /* 0x0000000e04000986 */ /* 0x0001e4000c101506 */
[----:B------:R-:W-:Y:S02]  /*24430*/  IMAD.WIDE R12, R12, 0x2, R28 ;  /* 0x000000020c0c7825 */ /* 0x000fe400078e021c */
[----:B------:R1:W-:Y:S02]  /*24440*/  @P5 STG.E.U16 [R8.64], R10 ;  /* 0x0000000a08005986 */ /* 0x0003e4000c101506 */
[----:B------:R-:W-:Y:S01]  /*24450*/  IMAD.WIDE R16, R6, 0x2, R2 ;  /* 0x0000000206107825 */ /* 0x000fe200078e0202 */
[----:B------:R-:W-:Y:S01]  /*24460*/  ISETP.LT.AND P5, PT, R24, c[0x0][0x178], !P3 ;  /* 0x00005e0018007a0c */ /* 0x000fe20005fa1270 */
[----:B------:R1:W-:Y:S01]  /*24470*/  @P4 STG.E.U16 [R12.64], R0 ;  /* 0x000000000c004986 */ /* 0x0003e2000c101506 */
[----:B------:R-:W-:Y:S01]  /*24480*/  ISETP.LT.AND P4, PT, R15, c[0x0][0x178], !P3 ;  /* 0x00005e000f007a0c */ /* 0x000fe20005f81270 */
[----:B0-----:R-:W-:-:S02]  /*24490*/  IMAD.WIDE R4, R6, 0x2, R28 ;  /* 0x0000000206047825 */ /* 0x001fc400078e021c */
[----:B----4-:R0:W-:Y:S01]  /*244a0*/  @P6 STG.E.U16 [R16.64], R25 ;  /* 0x0000001910006986 */ /* 0x0101e2000c101506 */
[----:B-----5:R-:W-:-:S03]  /*244b0*/  ISETP.GE.AND P3, PT, R20, c[0x0][0x17c], PT ;  /* 0x00005f0014007a0c */ /* 0x020fc60003f66270 */
[----:B------:R4:W-:Y:S04]  /*244c0*/  @P1 STG.E.U16 [R4.64], R7 ;  /* 0x0000000704001986 */ /* 0x0009e8000c101506 */
[----:B------:R-:W5:Y:S04]  /*244d0*/  LDL.LU R20, [R1+0xb50] ;  /* 0x000b500001147983 */ /* 0x000f680000300800 */
[----:B------:R-:W5:Y:S01]  /*244e0*/  LDL.LU R26, [R1+0x3c] ;  /* 0x00003c00011a7983 */ /* 0x000f620000300800 */
[----:B--2---:R-:W-:-:S03]  /*244f0*/  ISETP.GE.AND P1, PT, R18, c[0x0][0x17c], PT ;  /* 0x00005f0012007a0c */ /* 0x004fc60003f26270 */
[----:B------:R-:W2:Y:S01]  /*24500*/  LDL.LU R18, [R1+0xb4c] ;  /* 0x000b4c0001127983 */ /* 0x000ea20000300800 */
[----:B------:R-:W-:Y:S02]  /*24510*/  ISETP.GE.AND P2, PT, R22, c[0x0][0x17c], PT ;  /* 0x00005f0016007a0c */ /* 0x000fe40003f46270 */
[----:B------:R-:W-:Y:S02]  /*24520*/  IADD3 R23, R6, c[0x0][0x198], RZ ;  /* 0x0000660006177a10 */ /* 0x000fe40007ffe0ff */
[----:B------:R-:W-:Y:S02]  /*24530*/  ISETP.LT.AND P6, PT, R24, c[0x0][0x178], !P2 ;  /* 0x00005e0018007a0c */ /* 0x000fe400057c1270 */
[----:B---3--:R-:W-:Y:S02]  /*24540*/  ISETP.GE.AND P0, PT, R21, c[0x0][0x17c], PT ;  /* 0x00005f0015007a0c */ /* 0x008fe40003f06270 */
[C---:B------:R-:W-:Y:S01]  /*24550*/  IADD3 R21, R23.reuse, c[0x0][0x198], RZ ;  /* 0x0000660017157a10 */ /* 0x040fe20007ffe0ff */
[----:B-1----:R-:W-:Y:S01]  /*24560*/  IMAD.WIDE R8, R23, 0x2, R2 ;  /* 0x0000000217087825 */ /* 0x002fe200078e0202 */
[----:B------:R-:W-:-:S02]  /*24570*/  PRMT R14, R25, 0x7632, R14 ;  /* 0x00007632190e7816 */ /* 0x000fc4000000000e */
[----:B------:R-:W-:Y:S01]  /*24580*/  PRMT R6, R7, 0x7632, R6 ;  /* 0x0000763207067816 */ /* 0x000fe20000000006 */
[----:B------:R-:W-:Y:S01]  /*24590*/  IMAD.WIDE R12, R23, 0x2, R28 ;  /* 0x00000002170c7825 */ /* 0x000fe200078e021c */
[----:B------:R-:W-:-:S03]  /*245a0*/  ISETP.LT.AND P2, PT, R15, c[0x0][0x178], !P2 ;  /* 0x00005e000f007a0c */ /* 0x000fc60005741270 */
[C---:B0-----:R-:W-:Y:S01]  /*245b0*/  IMAD.WIDE R16, R21.reuse, 0x2, R2 ;  /* 0x0000000215107825 */ /* 0x041fe200078e0202 */
[----:B------:R0:W-:Y:S01]  /*245c0*/  @P5 STG.E.U16 [R8.64], R14 ;  /* 0x0000000e08005986 */ /* 0x0001e2000c101506 */
[----:B------:R-:W-:Y:S02]  /*245d0*/  ISETP.LT.AND P5, PT, R24, c[0x0][0x178], !P0 ;  /* 0x00005e0018007a0c */ /* 0x000fe400047a1270 */
[----:B------:R-:W-:Y:S01]  /*245e0*/  IADD3 R23, R21, c[0x0][0x198], RZ ;  /* 0x0000660015177a10 */ /* 0x000fe20007ffe0ff */
[----:B------:R1:W-:Y:S01]  /*245f0*/  @P4 STG.E.U16 [R12.64], R6 ;  /* 0x000000060c004986 */ /* 0x0003e2000c101506 */
[----:B------:R-:W-:-:S03]  /*24600*/  ISETP.LT.AND P4, PT, R15, c[0x0][0x178], !P0 ;  /* 0x00005e000f007a0c */ /* 0x000fc60004781270 */
[----:B------:R3:W-:Y:S01]  /*24610*/  @P6 STG.E.U16 [R16.64], R27 ;  /* 0x0000001b10006986 */ /* 0x0007e2000c101506 */
[----:B------:R-:W-:Y:S01]  /*24620*/  ISETP.LT.AND P6, PT, R24, c[0x0][0x178], !P3 ;  /* 0x00005e0018007a0c */ /* 0x000fe20005fc1270 */
[----:B----4-:R-:W-:Y:S01]  /*24630*/  IMAD.WIDE R4, R21, 0x2, R28 ;  /* 0x0000000215047825 */ /* 0x010fe200078e021c */
[----:B------:R-:W-:Y:S02]  /*24640*/  IADD3 R25, R23, c[0x0][0x198], RZ ;  /* 0x0000660017197a10 */ /* 0x000fe40007ffe0ff */
[----:B------:R-:W-:Y:S01]  /*24650*/  PRMT R0, R27, 0x7632, R0 ;  /* 0x000076321b007816 */ /* 0x000fe20000000000 */
[----:B0-----:R-:W-:Y:S01]  /*24660*/  IMAD.WIDE R8, R23, 0x2, R28 ;  /* 0x0000000217087825 */ /* 0x001fe200078e021c */
[----:B------:R-:W-:-:S03]  /*24670*/  PRMT R10, R11, 0x7632, R10 ;  /* 0x000076320b0a7816 */ /* 0x000fc6000000000a */
[--C-:B-1----:R-:W-:Y:S01]  /*24680*/  IMAD.WIDE R6, R23, 0x2, R2.reuse ;  /* 0x0000000217067825 */ /* 0x102fe200078e0202 */
[----:B------:R0:W-:Y:S03]  /*24690*/  @P2 STG.E.U16 [R4.64], R11 ;  /* 0x0000000b04002986 */ /* 0x0001e6000c101506 */
[----:B------:R-:W-:Y:S01]  /*246a0*/  IMAD.WIDE R12, R25, 0x2, R2 ;  /* 0x00000002190c7825 */ /* 0x000fe200078e0202 */
[----:B------:R1:W-:Y:S01]  /*246b0*/  @P5 STG.E.U16 [R6.64], R0 ;  /* 0x0000000006005986 */ /* 0x0003e2000c101506 */
[----:B------:R-:W-:-:S03]  /*246c0*/  ISETP.LT.AND P3, PT, R15, c[0x0][0x178], !P3 ;  /* 0x00005e000f007a0c */ /* 0x000fc60005f61270 */
[----:B---3--:R-:W3:Y:S04]  /*246d0*/  LDL.LU R27, [R1+0x2c] ;  /* 0x00002c00011b7983 */ /* 0x008ee80000300800 */
[----:B------:R4:W-:Y:S01]  /*246e0*/  @P4 STG.E.U16 [R8.64], R10 ;  /* 0x0000000a08004986 */ /* 0x0009e2000c101506 */
[----:B-----5:R-:W-:-:S03]  /*246f0*/  ISETP.GE.AND P0, PT, R20, c[0x0][0x17c], PT ;  /* 0x00005f0014007a0c */ /* 0x020fc60003f06270 */
[----:B------:R5:W-:Y:S01]  /*24700*/  @P6 STG.E.U16 [R12.64], R26 ;  /* 0x0000001a0c006986 */ /* 0x000be2000c101506 */
[C---:B------:R-:W-:Y:S02]  /*24710*/  ISETP.LT.AND P6, PT, R24.reuse, c[0x0][0x178], !P1 ;  /* 0x00005e0018007a0c */ /* 0x040fe40004fc1270 */
[----:B------:R-:W-:Y:S02]  /*24720*/  ISETP.LT.AND P5, PT, R24, c[0x0][0x178], !P0 ;  /* 0x00005e0018007a0c */ /* 0x000fe400047a1270 */
[C---:B------:R-:W-:Y:S02]  /*24730*/  ISETP.LT.AND P1, PT, R15.reuse, c[0x0][0x178], !P1 ;  /* 0x00005e000f007a0c */ /* 0x040fe40004f21270 */
[----:B------:R-:W-:Y:S02]  /*24740*/  ISETP.LT.AND P0, PT, R15, c[0x0][0x178], !P0 ;  /* 0x00005e000f007a0c */ /* 0x000fe40004701270 */
[----:B--2---:R-:W-:-:S04]  /*24750*/  ISETP.GE.AND P2, PT, R18, c[0x0][0x17c], PT ;  /* 0x00005f0012007a0c */ /* 0x004fc80003f46270 */
[----:B------:R-:W-:Y:S02]  /*24760*/  ISETP.LT.AND P4, PT, R24, c[0x0][0x178], !P2 ;  /* 0x00005e0018007a0c */ /* 0x000fe40005781270 */
[----:B------:R-:W-:Y:S02]  /*24770*/  ISETP.LT.AND P2, PT, R15, c[0x0][0x178], !P2 ;  /* 0x00005e000f007a0c */ /* 0x000fe40005741270 */
[----:B------:R-:W2:Y:S01]  /*24780*/  LDL.LU R15, [R1+0xb58] ;  /* 0x000b5800010f7983 */ /* 0x000ea20000300800 */
[C---:B------:R-:W-:Y:S01]  /*24790*/  IADD3 R17, R25.reuse, c[0x0][0x198], RZ ;  /* 0x0000660019117a10 */ /* 0x040fe20007ffe0ff */
[----:B0-----:R-:W-:-:S03]  /*247a0*/  IMAD.WIDE R4, R25, 0x2, R28 ;  /* 0x0000000219047825 */ /* 0x001fc600078e021c */
[C---:B------:R-:W-:Y:S01]  /*247b0*/  IADD3 R21, R17.reuse, c[0x0][0x198], RZ ;  /* 0x0000660011157a10 */ /* 0x040fe20007ffe0ff */
[----:B-1----:R-:W-:Y:S01]  /*247c0*/  IMAD.WIDE R6, R17, 0x2, R2 ;  /* 0x0000000211067825 */ /* 0x002fe200078e0202 */
[----:B------:R-:W-:Y:S02]  /*247d0*/  PRMT R0, R26, 0x7632, R0 ;  /* 0x000076321a007816 */ /* 0x000fe40000000000 */
[----:B------:R-:W-:Y:S01]  /*247e0*/  IADD3 R23, R21, c[0x0][0x198], RZ ;  /* 0x0000660015177a10 */ /* 0x000fe20007ffe0ff */
[----:B----4-:R-:W-:Y:S01]  /*247f0*/  IMAD.WIDE R8, R17, 0x2, R28 ;  /* 0x0000000211087825 */ /* 0x010fe200078e021c */
[----:B------:R-:W-:Y:S01]  /*24800*/  PRMT R14, R19, 0x7632, R14 ;  /* 0x00007632130e7816 */ /* 0x000fe2000000000e */
[----:B------:R3:W-:Y:S02]  /*24810*/  @P3 STG.E.U16 [R4.64], R19 ;  /* 0x0000001304003986 */ /* 0x0007e4000c101506 */
[C---:B------:R-:W-:Y:S02]  /*24820*/  IMAD.WIDE R10, R21.reuse, 0x2, R2 ;  /* 0x00000002150a7825 */ /* 0x040fe400078e0202 */
[----:B------:R0:W-:Y:S02]  /*24830*/  @P6 STG.E.U16 [R6.64], R0 ;  /* 0x0000000006006986 */ /* 0x0001e4000c101506 */
[----:B-----5:R-:W-:-:S02]  /*24840*/  IMAD.WIDE R12, R21, 0x2, R28 ;  /* 0x00000002150c7825 */ /* 0x020fc400078e021c */
[----:B------:R0:W-:Y:S02]  /*24850*/  @P1 STG.E.U16 [R8.64], R14 ;  /* 0x0000000e08001986 */ /* 0x0001e4000c101506 */
[----:B------:R-:W-:-:S04]  /*24860*/  IMAD.WIDE R2, R23, 0x2, R2 ;  /* 0x0000000217027825 */ /* 0x000fc800078e0202 */
[----:B------:R-:W-:Y:S01]  /*24870*/  IMAD.WIDE R28, R23, 0x2, R28 ;  /* 0x00000002171c7825 */ /* 0x000fe200078e021c */
[----:B---3--:R-:W-:Y:S01]  /*24880*/  PRMT R5, R27, 0x7632, R5 ;  /* 0x000076321b057816 */ /* 0x008fe20000000005 */
[----:B------:R0:W-:Y:S04]  /*24890*/  @P5 STG.E.U16 [R10.64], R27 ;  /* 0x0000001b0a005986 */ /* 0x0001e8000c101506 */
[----:B--2---:R0:W-:Y:S04]  /*248a0*/  @P0 STG.E.U16 [R12.64], R15 ;  /* 0x0000000f0c000986 */ /* 0x0041e8000c101506 */
[----:B------:R0:W-:Y:S01]  /*248b0*/  @P4 STG.E.U16 [R2.64], R5 ;  /* 0x0000000502004986 */ /* 0x0001e2000c101506 */
[----:B------:R-:W-:Y:S05]  /*248c0*/  @!P2 EXIT ;  /* 0x000000000000a94d */ /* 0x000fea0003800000 */
[----:B0-----:R-:W-:-:S05]  /*248d0*/  PRMT R14, R15, 0x7632, R14 ;  /* 0x000076320f0e7816 */ /* 0x001fca000000000e */
[----:B------:R-:W-:Y:S01]  /*248e0*/  STG.E.U16 [R28.64], R14 ;  /* 0x0000000e1c007986 */ /* 0x000fe2000c101506 */
[----:B------:R-:W-:Y:S05]  /*248f0*/  EXIT ;  /* 0x000000000000794d */ /* 0x000fea0003800000 */
.L_x_4:
[----:B------:R-:W-:-:S00]  /*24900*/  BRA `(.L_x_4) ;  /* 0xfffffff000007947 */ /* 0x000fc0000383ffff */
[----:B------:R-:W-:-:S00]  /*24910*/  NOP ;  /* 0x0000000000007918 */ /* 0x000fc00000000000 */
        /* <DEDUP_REMOVED lines=14> */
.L_x_5:


//--------------------- .nv.shared.matmul_kernel  --------------------------
	.section	.nv.shared.matmul_kernel,"aw",@nobits
	.sectionflags	@""
	.align	16
